	.target	sm_103a

	.elftype	@"ET_EXEC"


//--------------------- .note.nv.tkinfo           --------------------------
	.section	.note.nv.tkinfo,"",@"SHT_NOTE"
	.sectionflags	@"SHF_NOTE_NV_TKINFO"
	.tkinfo
        /*0018*/ 	.word	0x00000002
        /*0030*/ 	.string	""
        /*0030*/ 	.string	"ptxas"
        /*0030*/ 	.string	"Cuda compilation tools, release 13.0, V13.0.88"
        /*0030*/ 	.string	"Build cuda_13.0.r13.0/compiler.36424714_0"
        /*0030*/ 	.string	"-arch sm_103a -m 64 "



//--------------------- .note.nv.cuinfo           --------------------------
	.section	.note.nv.cuinfo,"",@"SHT_NOTE"
	.sectionflags	@"SHF_NOTE_NV_CUINFO"
        /*0018*/ 	.short	0x0002
        /*001a*/ 	.short	0x0067
        /*001c*/ 	.short	0x0082
	.zero		2


//--------------------- .nv.info                  --------------------------
	.section	.nv.info,"",@"SHT_CUDA_INFO"
	.align	4


	//----- nvinfo : EIATTR_REGCOUNT
	.align		4
        /*0000*/ 	.byte	0x04, 0x2f
        /*0002*/ 	.short	(.L_12 - .L_11)
	.align		4
.L_11:
        /*0004*/ 	.word	index@(_ZN7cutlass13device_kernelIN5flash11enable_sm90INS1_16FlashAttnFwdSm90INS1_25CollectiveMainloopFwdSm90ILi2EN4cute5tupleIJNS5_1CILi1EEES8_S8_EEENS6_IJNS7_ILi192EEENS7_ILi160EEENS7_ILi64EEEEEELi64ENS_12float_e4m3_tEfNS_4arch4Sm90ELb1ELb0ELb1ELb1ELb0ELb1ELb0ELb1ELb1ELb1ELb0ELb0EEENS1_21CollectiveEpilogueFwdINS6_IJSA_SC_SB_EEES9_NS_10bfloat16_tESG_Li384ELb1ELb1ELb0ELb1EEENS1_36VarlenDynamicPersistentTileSchedulerILi192ELi160ELi384ELi128ELb0ELb1ELb1ELb1ELb1ELb1EEEEEEEEEvNT_6ParamsE)
        /*0008*/ 	.word	0x00000004


	//----- nvinfo : EIATTR_FRAME_SIZE
	.align		4
.L_12:
        /*000c*/ 	.byte	0x04, 0x11
        /*000e*/ 	.short	(.L_14 - .L_13)
	.align		4
.L_13:
        /*0010*/ 	.word	index@(_ZN7cutlass13device_kernelIN5flash11enable_sm90INS1_16FlashAttnFwdSm90INS1_25CollectiveMainloopFwdSm90ILi2EN4cute5tupleIJNS5_1CILi1EEES8_S8_EEENS6_IJNS7_ILi192EEENS7_ILi160EEENS7_ILi64EEEEEELi64ENS_12float_e4m3_tEfNS_4arch4Sm90ELb1ELb0ELb1ELb1ELb0ELb1ELb0ELb1ELb1ELb1ELb0ELb0EEENS1_21CollectiveEpilogueFwdINS6_IJSA_SC_SB_EEES9_NS_10bfloat16_tESG_Li384ELb1ELb1ELb0ELb1EEENS1_36VarlenDynamicPersistentTileSchedulerILi192ELi160ELi384ELi128ELb0ELb1ELb1ELb1ELb1ELb1EEEEEEEEEvNT_6ParamsE)
        /*0014*/ 	.word	0x00000000


	//----- nvinfo : EIATTR_REGCOUNT
	.align		4
.L_14:
        /*0018*/ 	.byte	0x04, 0x2f
        /*001a*/ 	.short	(.L_16 - .L_15)
	.align		4
.L_15:
        /*001c*/ 	.word	index@(_ZN7cutlass13device_kernelIN5flash11enable_sm90INS1_16FlashAttnFwdSm90INS1_25CollectiveMainloopFwdSm90ILi2EN4cute5tupleIJNS5_1CILi1EEES8_S8_EEENS6_IJNS7_ILi192EEENS7_ILi160EEENS7_ILi64EEEEEELi64ENS_12float_e4m3_tEfNS_4arch4Sm90ELb1ELb0ELb1ELb1ELb0ELb0ELb0ELb1ELb1ELb1ELb0ELb0EEENS1_21CollectiveEpilogueFwdINS6_IJSA_SC_SB_EEES9_NS_10bfloat16_tESG_Li384ELb1ELb1ELb0ELb1EEENS1_36VarlenDynamicPersistentTileSchedulerILi192ELi160ELi384ELi128ELb0ELb1ELb1ELb1ELb1ELb1EEEEEEEEEvNT_6ParamsE)
        /*0020*/ 	.word	0x00000004


	//----- nvinfo : EIATTR_FRAME_SIZE
	.align		4
.L_16:
        /*0024*/ 	.byte	0x04, 0x11
        /*0026*/ 	.short	(.L_18 - .L_17)
	.align		4
.L_17:
        /*0028*/ 	.word	index@(_ZN7cutlass13device_kernelIN5flash11enable_sm90INS1_16FlashAttnFwdSm90INS1_25CollectiveMainloopFwdSm90ILi2EN4cute5tupleIJNS5_1CILi1EEES8_S8_EEENS6_IJNS7_ILi192EEENS7_ILi160EEENS7_ILi64EEEEEELi64ENS_12float_e4m3_tEfNS_4arch4Sm90ELb1ELb0ELb1ELb1ELb0ELb0ELb0ELb1ELb1ELb1ELb0ELb0EEENS1_21CollectiveEpilogueFwdINS6_IJSA_SC_SB_EEES9_NS_10bfloat16_tESG_Li384ELb1ELb1ELb0ELb1EEENS1_36VarlenDynamicPersistentTileSchedulerILi192ELi160ELi384ELi128ELb0ELb1ELb1ELb1ELb1ELb1EEEEEEEEEvNT_6ParamsE)
        /*002c*/ 	.word	0x00000000


	//----- nvinfo : EIATTR_REGCOUNT
	.align		4
.L_18:
        /*0030*/ 	.byte	0x04, 0x2f
        /*0032*/ 	.short	(.L_20 - .L_19)
	.align		4
.L_19:
        /*0034*/ 	.word	index@(_ZN7cutlass13device_kernelIN5flash11enable_sm90INS1_16FlashAttnFwdSm90INS1_25CollectiveMainloopFwdSm90ILi2EN4cute5tupleIJNS5_1CILi1EEES8_S8_EEENS6_IJNS7_ILi192EEENS7_ILi160EEENS7_ILi64EEEEEELi64ENS_12float_e4m3_tEfNS_4arch4Sm90ELb1ELb0ELb1ELb0ELb0ELb0ELb0ELb1ELb1ELb1ELb0ELb0EEENS1_21CollectiveEpilogueFwdINS6_IJSA_SC_SB_EEES9_NS_10bfloat16_tESG_Li384ELb0ELb1ELb0ELb1EEENS1_30DynamicPersistentTileSchedulerILi384ELi128ELb0ELb1ELb1EEEEEEEEEvNT_6ParamsE)
        /*0038*/ 	.word	0x00000004


	//----- nvinfo : EIATTR_FRAME_SIZE
	.align		4
.L_20:
        /*003c*/ 	.byte	0x04, 0x11
        /*003e*/ 	.short	(.L_22 - .L_21)
	.align		4
.L_21:
        /*0040*/ 	.word	index@(_ZN7cutlass13device_kernelIN5flash11enable_sm90INS1_16FlashAttnFwdSm90INS1_25CollectiveMainloopFwdSm90ILi2EN4cute5tupleIJNS5_1CILi1EEES8_S8_EEENS6_IJNS7_ILi192EEENS7_ILi160EEENS7_ILi64EEEEEELi64ENS_12float_e4m3_tEfNS_4arch4Sm90ELb1ELb0ELb1ELb0ELb0ELb0ELb0ELb1ELb1ELb1ELb0ELb0EEENS1_21CollectiveEpilogueFwdINS6_IJSA_SC_SB_EEES9_NS_10bfloat16_tESG_Li384ELb0ELb1ELb0ELb1EEENS1_30DynamicPersistentTileSchedulerILi384ELi128ELb0ELb1ELb1EEEEEEEEEvNT_6ParamsE)
        /*0044*/ 	.word	0x00000000


	//----- nvinfo : EIATTR_REGCOUNT
	.align		4
.L_22:
        /*0048*/ 	.byte	0x04, 0x2f
        /*004a*/ 	.short	(.L_24 - .L_23)
	.align		4
.L_23:
        /*004c*/ 	.word	index@(_ZN7cutlass13device_kernelIN5flash11enable_sm90INS1_16FlashAttnFwdSm90INS1_25CollectiveMainloopFwdSm90ILi2EN4cute5tupleIJNS5_1CILi1EEES8_S8_EEENS6_IJNS7_ILi192EEENS7_ILi160EEENS7_ILi64EEEEEELi64ENS_12float_e4m3_tEfNS_4arch4Sm90ELb0ELb1ELb1ELb1ELb0ELb1ELb0ELb1ELb1ELb1ELb0ELb0EEENS1_21CollectiveEpilogueFwdINS6_IJSA_SC_SB_EEES9_NS_10bfloat16_tESG_Li384ELb1ELb1ELb0ELb1EEENS1_36VarlenDynamicPersistentTileSchedulerILi192ELi160ELi384ELi128ELb0ELb1ELb1ELb1ELb0ELb1EEEEEEEEEvNT_6ParamsE)
        /*0050*/ 	.word	0x00000004


	//----- nvinfo : EIATTR_FRAME_SIZE
	.align		4
.L_24:
        /*0054*/ 	.byte	0x04, 0x11
        /*0056*/ 	.short	(.L_26 - .L_25)
	.align		4
.L_25:
        /*0058*/ 	.word	index@(_ZN7cutlass13device_kernelIN5flash11enable_sm90INS1_16FlashAttnFwdSm90INS1_25CollectiveMainloopFwdSm90ILi2EN4cute5tupleIJNS5_1CILi1EEES8_S8_EEENS6_IJNS7_ILi192EEENS7_ILi160EEENS7_ILi64EEEEEELi64ENS_12float_e4m3_tEfNS_4arch4Sm90ELb0ELb1ELb1ELb1ELb0ELb1ELb0ELb1ELb1ELb1ELb0ELb0EEENS1_21CollectiveEpilogueFwdINS6_IJSA_SC_SB_EEES9_NS_10bfloat16_tESG_Li384ELb1ELb1ELb0ELb1EEENS1_36VarlenDynamicPersistentTileSchedulerILi192ELi160ELi384ELi128ELb0ELb1ELb1ELb1ELb0ELb1EEEEEEEEEvNT_6ParamsE)
        /*005c*/ 	.word	0x00000000


	//----- nvinfo : EIATTR_REGCOUNT
	.align		4
.L_26:
        /*0060*/ 	.byte	0x04, 0x2f
        /*0062*/ 	.short	(.L_28 - .L_27)
	.align		4
.L_27:
        /*0064*/ 	.word	index@(_ZN7cutlass13device_kernelIN5flash11enable_sm90INS1_16FlashAttnFwdSm90INS1_25CollectiveMainloopFwdSm90ILi2EN4cute5tupleIJNS5_1CILi1EEES8_S8_EEENS6_IJNS7_ILi192EEENS7_ILi160EEENS7_ILi64EEEEEELi64ENS_12float_e4m3_tEfNS_4arch4Sm90ELb0ELb1ELb1ELb1ELb0ELb0ELb0ELb1ELb1ELb1ELb0ELb0EEENS1_21CollectiveEpilogueFwdINS6_IJSA_SC_SB_EEES9_NS_10bfloat16_tESG_Li384ELb1ELb1ELb0ELb1EEENS1_36VarlenDynamicPersistentTileSchedulerILi192ELi160ELi384ELi128ELb0ELb1ELb1ELb1ELb0ELb1EEEEEEEEEvNT_6ParamsE)
        /*0068*/ 	.word	0x00000004


	//----- nvinfo : EIATTR_FRAME_SIZE
	.align		4
.L_28:
        /*006c*/ 	.byte	0x04, 0x11
        /*006e*/ 	.short	(.L_30 - .L_29)
	.align		4
.L_29:
        /*0070*/ 	.word	index@(_ZN7cutlass13device_kernelIN5flash11enable_sm90INS1_16FlashAttnFwdSm90INS1_25CollectiveMainloopFwdSm90ILi2EN4cute5tupleIJNS5_1CILi1EEES8_S8_EEENS6_IJNS7_ILi192EEENS7_ILi160EEENS7_ILi64EEEEEELi64ENS_12float_e4m3_tEfNS_4arch4Sm90ELb0ELb1ELb1ELb1ELb0ELb0ELb0ELb1ELb1ELb1ELb0ELb0EEENS1_21CollectiveEpilogueFwdINS6_IJSA_SC_SB_EEES9_NS_10bfloat16_tESG_Li384ELb1ELb1ELb0ELb1EEENS1_36VarlenDynamicPersistentTileSchedulerILi192ELi160ELi384ELi128ELb0ELb1ELb1ELb1ELb0ELb1EEEEEEEEEvNT_6ParamsE)
        /*0074*/ 	.word	0x00000000


	//----- nvinfo : EIATTR_REGCOUNT
	.align		4
.L_30:
        /*0078*/ 	.byte	0x04, 0x2f
        /*007a*/ 	.short	(.L_32 - .L_31)
	.align		4
.L_31:
        /*007c*/ 	.word	index@(_ZN7cutlass13device_kernelIN5flash11enable_sm90INS1_16FlashAttnFwdSm90INS1_25CollectiveMainloopFwdSm90ILi2EN4cute5tupleIJNS5_1CILi1EEES8_S8_EEENS6_IJNS7_ILi192EEENS7_ILi160EEENS7_ILi64EEEEEELi64ENS_12float_e4m3_tEfNS_4arch4Sm90ELb0ELb1ELb1ELb0ELb0ELb0ELb0ELb1ELb1ELb1ELb0ELb0EEENS1_21CollectiveEpilogueFwdINS6_IJSA_SC_SB_EEES9_NS_10bfloat16_tESG_Li384ELb0ELb1ELb0ELb1EEENS1_30DynamicPersistentTileSchedulerILi384ELi128ELb0ELb1ELb1EEEEEEEEEvNT_6ParamsE)
        /*0080*/ 	.word	0x00000004


	//----- nvinfo : EIATTR_FRAME_SIZE
	.align		4
.L_32:
        /*0084*/ 	.byte	0x04, 0x11
        /*0086*/ 	.short	(.L_34 - .L_33)
	.align		4
.L_33:
        /*0088*/ 	.word	index@(_ZN7cutlass13device_kernelIN5flash11enable_sm90INS1_16FlashAttnFwdSm90INS1_25CollectiveMainloopFwdSm90ILi2EN4cute5tupleIJNS5_1CILi1EEES8_S8_EEENS6_IJNS7_ILi192EEENS7_ILi160EEENS7_ILi64EEEEEELi64ENS_12float_e4m3_tEfNS_4arch4Sm90ELb0ELb1ELb1ELb0ELb0ELb0ELb0ELb1ELb1ELb1ELb0ELb0EEENS1_21CollectiveEpilogueFwdINS6_IJSA_SC_SB_EEES9_NS_10bfloat16_tESG_Li384ELb0ELb1ELb0ELb1EEENS1_30DynamicPersistentTileSchedulerILi384ELi128ELb0ELb1ELb1EEEEEEEEEvNT_6ParamsE)
        /*008c*/ 	.word	0x00000000


	//----- nvinfo : EIATTR_REGCOUNT
	.align		4
.L_34:
        /*0090*/ 	.byte	0x04, 0x2f
        /*0092*/ 	.short	(.L_36 - .L_35)
	.align		4
.L_35:
        /*0094*/ 	.word	index@(_ZN7cutlass13device_kernelIN5flash11enable_sm90INS1_16FlashAttnFwdSm90INS1_25CollectiveMainloopFwdSm90ILi2EN4cute5tupleIJNS5_1CILi1EEES8_S8_EEENS6_IJNS7_ILi192EEENS7_ILi160EEENS7_ILi64EEEEEELi64ENS_12float_e4m3_tEfNS_4arch4Sm90ELb0ELb0ELb1ELb1ELb0ELb1ELb0ELb1ELb1ELb1ELb0ELb0EEENS1_21CollectiveEpilogueFwdINS6_IJSA_SC_SB_EEES9_NS_10bfloat16_tESG_Li384ELb1ELb1ELb0ELb1EEENS1_36VarlenDynamicPersistentTileSchedulerILi192ELi160ELi384ELi128ELb0ELb1ELb1ELb0ELb1ELb1EEEEEEEEEvNT_6ParamsE)
        /*0098*/ 	.word	0x00000004


	//----- nvinfo : EIATTR_FRAME_SIZE
	.align		4
.L_36:
        /*009c*/ 	.byte	0x04, 0x11
        /*009e*/ 	.short	(.L_38 - .L_37)
	.align		4
.L_37:
        /*00a0*/ 	.word	index@(_ZN7cutlass13device_kernelIN5flash11enable_sm90INS1_16FlashAttnFwdSm90INS1_25CollectiveMainloopFwdSm90ILi2EN4cute5tupleIJNS5_1CILi1EEES8_S8_EEENS6_IJNS7_ILi192EEENS7_ILi160EEENS7_ILi64EEEEEELi64ENS_12float_e4m3_tEfNS_4arch4Sm90ELb0ELb0ELb1ELb1ELb0ELb1ELb0ELb1ELb1ELb1ELb0ELb0EEENS1_21CollectiveEpilogueFwdINS6_IJSA_SC_SB_EEES9_NS_10bfloat16_tESG_Li384ELb1ELb1ELb0ELb1EEENS1_36VarlenDynamicPersistentTileSchedulerILi192ELi160ELi384ELi128ELb0ELb1ELb1ELb0ELb1ELb1EEEEEEEEEvNT_6ParamsE)
        /*00a4*/ 	.word	0x00000000


	//----- nvinfo : EIATTR_REGCOUNT
	.align		4
.L_38:
        /*00a8*/ 	.byte	0x04, 0x2f
        /*00aa*/ 	.short	(.L_40 - .L_39)
	.align		4
.L_39:
        /*00ac*/ 	.word	index@(_ZN7cutlass13device_kernelIN5flash11enable_sm90INS1_16FlashAttnFwdSm90INS1_25CollectiveMainloopFwdSm90ILi2EN4cute5tupleIJNS5_1CILi1EEES8_S8_EEENS6_IJNS7_ILi192EEENS7_ILi160EEENS7_ILi64EEEEEELi64ENS_12float_e4m3_tEfNS_4arch4Sm90ELb0ELb0ELb1ELb1ELb0ELb0ELb0ELb1ELb1ELb1ELb0ELb0EEENS1_21CollectiveEpilogueFwdINS6_IJSA_SC_SB_EEES9_NS_10bfloat16_tESG_Li384ELb1ELb1ELb0ELb1EEENS1_36VarlenDynamicPersistentTileSchedulerILi192ELi160ELi384ELi128ELb0ELb1ELb1ELb0ELb1ELb1EEEEEEEEEvNT_6ParamsE)
        /*00b0*/ 	.word	0x00000004


	//----- nvinfo : EIATTR_FRAME_SIZE
	.align		4
.L_40:
        /*00b4*/ 	.byte	0x04, 0x11
        /*00b6*/ 	.short	(.L_42 - .L_41)
	.align		4
.L_41:
        /*00b8*/ 	.word	index@(_ZN7cutlass13device_kernelIN5flash11enable_sm90INS1_16FlashAttnFwdSm90INS1_25CollectiveMainloopFwdSm90ILi2EN4cute5tupleIJNS5_1CILi1EEES8_S8_EEENS6_IJNS7_ILi192EEENS7_ILi160EEENS7_ILi64EEEEEELi64ENS_12float_e4m3_tEfNS_4arch4Sm90ELb0ELb0ELb1ELb1ELb0ELb0ELb0ELb1ELb1ELb1ELb0ELb0EEENS1_21CollectiveEpilogueFwdINS6_IJSA_SC_SB_EEES9_NS_10bfloat16_tESG_Li384ELb1ELb1ELb0ELb1EEENS1_36VarlenDynamicPersistentTileSchedulerILi192ELi160ELi384ELi128ELb0ELb1ELb1ELb0ELb1ELb1EEEEEEEEEvNT_6ParamsE)
        /*00bc*/ 	.word	0x00000000


	//----- nvinfo : EIATTR_REGCOUNT
	.align		4
.L_42:
        /*00c0*/ 	.byte	0x04, 0x2f
        /*00c2*/ 	.short	(.L_44 - .L_43)
	.align		4
.L_43:
        /*00c4*/ 	.word	index@(_ZN7cutlass13device_kernelIN5flash11enable_sm90INS1_16FlashAttnFwdSm90INS1_25CollectiveMainloopFwdSm90ILi2EN4cute5tupleIJNS5_1CILi1EEES8_S8_EEENS6_IJNS7_ILi192EEENS7_ILi160EEENS7_ILi64EEEEEELi64ENS_12float_e4m3_tEfNS_4arch4Sm90ELb0ELb0ELb1ELb0ELb0ELb0ELb0ELb1ELb1ELb1ELb0ELb0EEENS1_21CollectiveEpilogueFwdINS6_IJSA_SC_SB_EEES9_NS_10bfloat16_tESG_Li384ELb0ELb1ELb0ELb1EEENS1_29StaticPersistentTileSchedulerILb0EEEEEEEEEvNT_6ParamsE)
        /*00c8*/ 	.word	0x00000004


	//----- nvinfo : EIATTR_FRAME_SIZE
	.align		4
.L_44:
        /*00cc*/ 	.byte	0x04, 0x11
        /*00ce*/ 	.short	(.L_46 - .L_45)
	.align		4
.L_45:
        /*00d0*/ 	.word	index@(_ZN7cutlass13device_kernelIN5flash11enable_sm90INS1_16FlashAttnFwdSm90INS1_25CollectiveMainloopFwdSm90ILi2EN4cute5tupleIJNS5_1CILi1EEES8_S8_EEENS6_IJNS7_ILi192EEENS7_ILi160EEENS7_ILi64EEEEEELi64ENS_12float_e4m3_tEfNS_4arch4Sm90ELb0ELb0ELb1ELb0ELb0ELb0ELb0ELb1ELb1ELb1ELb0ELb0EEENS1_21CollectiveEpilogueFwdINS6_IJSA_SC_SB_EEES9_NS_10bfloat16_tESG_Li384ELb0ELb1ELb0ELb1EEENS1_29StaticPersistentTileSchedulerILb0EEEEEEEEEvNT_6ParamsE)
        /*00d4*/ 	.word	0x00000000


	//----- nvinfo : EIATTR_REGCOUNT
	.align		4
.L_46:
        /*00d8*/ 	.byte	0x04, 0x2f
        /*00da*/ 	.short	(.L_48 - .L_47)
	.align		4
.L_47:
        /*00dc*/ 	.word	index@(_ZN7cutlass13device_kernelIN5flash11enable_sm90INS1_16FlashAttnFwdSm90INS1_25CollectiveMainloopFwdSm90ILi2EN4cute5tupleIJNS5_1CILi1EEES8_S8_EEENS6_IJNS7_ILi192EEENS7_ILi128EEENS7_ILi96EEEEEELi96ENS_12float_e4m3_tEfNS_4arch4Sm90ELb1ELb0ELb1ELb1ELb0ELb1ELb0ELb1ELb1ELb1ELb0ELb0EEENS1_21CollectiveEpilogueFwdINS6_IJSA_SC_SB_EEES9_NS_10bfloat16_tESG_Li384ELb1ELb1ELb0ELb1EEENS1_36VarlenDynamicPersistentTileSchedulerILi192ELi128ELi384ELi128ELb0ELb1ELb1ELb1ELb1ELb1EEEEEEEEEvNT_6ParamsE)
        /*00e0*/ 	.word	0x00000004


	//----- nvinfo : EIATTR_FRAME_SIZE
	.align		4
.L_48:
        /*00e4*/ 	.byte	0x04, 0x11
        /*00e6*/ 	.short	(.L_50 - .L_49)
	.align		4
.L_49:
        /*00e8*/ 	.word	index@(_ZN7cutlass13device_kernelIN5flash11enable_sm90INS1_16FlashAttnFwdSm90INS1_25CollectiveMainloopFwdSm90ILi2EN4cute5tupleIJNS5_1CILi1EEES8_S8_EEENS6_IJNS7_ILi192EEENS7_ILi128EEENS7_ILi96EEEEEELi96ENS_12float_e4m3_tEfNS_4arch4Sm90ELb1ELb0ELb1ELb1ELb0ELb1ELb0ELb1ELb1ELb1ELb0ELb0EEENS1_21CollectiveEpilogueFwdINS6_IJSA_SC_SB_EEES9_NS_10bfloat16_tESG_Li384ELb1ELb1ELb0ELb1EEENS1_36VarlenDynamicPersistentTileSchedulerILi192ELi128ELi384ELi128ELb0ELb1ELb1ELb1ELb1ELb1EEEEEEEEEvNT_6ParamsE)
        /*00ec*/ 	.word	0x00000000


	//----- nvinfo : EIATTR_REGCOUNT
	.align		4
.L_50:
        /*00f0*/ 	.byte	0x04, 0x2f
        /*00f2*/ 	.short	(.L_52 - .L_51)
	.align		4
.L_51:
        /*00f4*/ 	.word	index@(_ZN7cutlass13device_kernelIN5flash11enable_sm90INS1_16FlashAttnFwdSm90INS1_25CollectiveMainloopFwdSm90ILi2EN4cute5tupleIJNS5_1CILi1EEES8_S8_EEENS6_IJNS7_ILi192EEENS7_ILi128EEENS7_ILi96EEEEEELi96ENS_12float_e4m3_tEfNS_4arch4Sm90ELb1ELb0ELb1ELb1ELb0ELb0ELb0ELb1ELb1ELb1ELb0ELb0EEENS1_21CollectiveEpilogueFwdINS6_IJSA_SC_SB_EEES9_NS_10bfloat16_tESG_Li384ELb1ELb1ELb0ELb1EEENS1_36VarlenDynamicPersistentTileSchedulerILi192ELi128ELi384ELi128ELb0ELb1ELb1ELb1ELb1ELb1EEEEEEEEEvNT_6ParamsE)
        /*00f8*/ 	.word	0x00000004


	//----- nvinfo : EIATTR_FRAME_SIZE
	.align		4
.L_52:
        /*00fc*/ 	.byte	0x04, 0x11
        /*00fe*/ 	.short	(.L_54 - .L_53)
	.align		4
.L_53:
        /*0100*/ 	.word	index@(_ZN7cutlass13device_kernelIN5flash11enable_sm90INS1_16FlashAttnFwdSm90INS1_25CollectiveMainloopFwdSm90ILi2EN4cute5tupleIJNS5_1CILi1EEES8_S8_EEENS6_IJNS7_ILi192EEENS7_ILi128EEENS7_ILi96EEEEEELi96ENS_12float_e4m3_tEfNS_4arch4Sm90ELb1ELb0ELb1ELb1ELb0ELb0ELb0ELb1ELb1ELb1ELb0ELb0EEENS1_21CollectiveEpilogueFwdINS6_IJSA_SC_SB_EEES9_NS_10bfloat16_tESG_Li384ELb1ELb1ELb0ELb1EEENS1_36VarlenDynamicPersistentTileSchedulerILi192ELi128ELi384ELi128ELb0ELb1ELb1ELb1ELb1ELb1EEEEEEEEEvNT_6ParamsE)
        /*0104*/ 	.word	0x00000000


	//----- nvinfo : EIATTR_REGCOUNT
	.align		4
.L_54:
        /*0108*/ 	.byte	0x04, 0x2f
        /*010a*/ 	.short	(.L_56 - .L_55)
	.align		4
.L_55:
        /*010c*/ 	.word	index@(_ZN7cutlass13device_kernelIN5flash11enable_sm90INS1_16FlashAttnFwdSm90INS1_25CollectiveMainloopFwdSm90ILi2EN4cute5tupleIJNS5_1CILi1EEES8_S8_EEENS6_IJNS7_ILi192EEENS7_ILi128EEENS7_ILi96EEEEEELi96ENS_12float_e4m3_tEfNS_4arch4Sm90ELb1ELb0ELb1ELb0ELb0ELb0ELb0ELb1ELb1ELb1ELb0ELb0EEENS1_21CollectiveEpilogueFwdINS6_IJSA_SC_SB_EEES9_NS_10bfloat16_tESG_Li384ELb0ELb1ELb0ELb1EEENS1_30DynamicPersistentTileSchedulerILi384ELi128ELb0ELb1ELb1EEEEEEEEEvNT_6ParamsE)
        /*0110*/ 	.word	0x00000004


	//----- nvinfo : EIATTR_FRAME_SIZE
	.align		4
.L_56:
        /*0114*/ 	.byte	0x04, 0x11
        /*0116*/ 	.short	(.L_58 - .L_57)
	.align		4
.L_57:
        /*0118*/ 	.word	index@(_ZN7cutlass13device_kernelIN5flash11enable_sm90INS1_16FlashAttnFwdSm90INS1_25CollectiveMainloopFwdSm90ILi2EN4cute5tupleIJNS5_1CILi1EEES8_S8_EEENS6_IJNS7_ILi192EEENS7_ILi128EEENS7_ILi96EEEEEELi96ENS_12float_e4m3_tEfNS_4arch4Sm90ELb1ELb0ELb1ELb0ELb0ELb0ELb0ELb1ELb1ELb1ELb0ELb0EEENS1_21CollectiveEpilogueFwdINS6_IJSA_SC_SB_EEES9_NS_10bfloat16_tESG_Li384ELb0ELb1ELb0ELb1EEENS1_30DynamicPersistentTileSchedulerILi384ELi128ELb0ELb1ELb1EEEEEEEEEvNT_6ParamsE)
        /*011c*/ 	.word	0x00000000


	//----- nvinfo : EIATTR_REGCOUNT
	.align		4
.L_58:
        /*0120*/ 	.byte	0x04, 0x2f
        /*0122*/ 	.short	(.L_60 - .L_59)
	.align		4
.L_59:
        /*0124*/ 	.word	index@(_ZN7cutlass13device_kernelIN5flash11enable_sm90INS1_16FlashAttnFwdSm90INS1_25CollectiveMainloopFwdSm90ILi2EN4cute5tupleIJNS5_1CILi1EEES8_S8_EEENS6_IJNS7_ILi192EEENS7_ILi128EEENS7_ILi96EEEEEELi96ENS_12float_e4m3_tEfNS_4arch4Sm90ELb0ELb1ELb1ELb1ELb0ELb1ELb0ELb1ELb1ELb1ELb0ELb0EEENS1_21CollectiveEpilogueFwdINS6_IJSA_SC_SB_EEES9_NS_10bfloat16_tESG_Li384ELb1ELb1ELb0ELb1EEENS1_36VarlenDynamicPersistentTileSchedulerILi192ELi128ELi384ELi128ELb0ELb1ELb1ELb1ELb0ELb1EEEEEEEEEvNT_6ParamsE)
        /*0128*/ 	.word	0x00000004


	//----- nvinfo : EIATTR_FRAME_SIZE
	.align		4
.L_60:
        /*012c*/ 	.byte	0x04, 0x11
        /*012e*/ 	.short	(.L_62 - .L_61)
	.align		4
.L_61:
        /*0130*/ 	.word	index@(_ZN7cutlass13device_kernelIN5flash11enable_sm90INS1_16FlashAttnFwdSm90INS1_25CollectiveMainloopFwdSm90ILi2EN4cute5tupleIJNS5_1CILi1EEES8_S8_EEENS6_IJNS7_ILi192EEENS7_ILi128EEENS7_ILi96EEEEEELi96ENS_12float_e4m3_tEfNS_4arch4Sm90ELb0ELb1ELb1ELb1ELb0ELb1ELb0ELb1ELb1ELb1ELb0ELb0EEENS1_21CollectiveEpilogueFwdINS6_IJSA_SC_SB_EEES9_NS_10bfloat16_tESG_Li384ELb1ELb1ELb0ELb1EEENS1_36VarlenDynamicPersistentTileSchedulerILi192ELi128ELi384ELi128ELb0ELb1ELb1ELb1ELb0ELb1EEEEEEEEEvNT_6ParamsE)
        /*0134*/ 	.word	0x00000000


	//----- nvinfo : EIATTR_REGCOUNT
	.align		4
.L_62:
        /*0138*/ 	.byte	0x04, 0x2f
        /*013a*/ 	.short	(.L_64 - .L_63)
	.align		4
.L_63:
        /*013c*/ 	.word	index@(_ZN7cutlass13device_kernelIN5flash11enable_sm90INS1_16FlashAttnFwdSm90INS1_25CollectiveMainloopFwdSm90ILi2EN4cute5tupleIJNS5_1CILi1EEES8_S8_EEENS6_IJNS7_ILi192EEENS7_ILi128EEENS7_ILi96EEEEEELi96ENS_12float_e4m3_tEfNS_4arch4Sm90ELb0ELb1ELb1ELb1ELb0ELb0ELb0ELb1ELb1ELb1ELb0ELb0EEENS1_21CollectiveEpilogueFwdINS6_IJSA_SC_SB_EEES9_NS_10bfloat16_tESG_Li384ELb1ELb1ELb0ELb1EEENS1_36VarlenDynamicPersistentTileSchedulerILi192ELi128ELi384ELi128ELb0ELb1ELb1ELb1ELb0ELb1EEEEEEEEEvNT_6ParamsE)
        /*0140*/ 	.word	0x00000004


	//----- nvinfo : EIATTR_FRAME_SIZE
	.align		4
.L_64:
        /*0144*/ 	.byte	0x04, 0x11
        /*0146*/ 	.short	(.L_66 - .L_65)
	.align		4
.L_65:
        /*0148*/ 	.word	index@(_ZN7cutlass13device_kernelIN5flash11enable_sm90INS1_16FlashAttnFwdSm90INS1_25CollectiveMainloopFwdSm90ILi2EN4cute5tupleIJNS5_1CILi1EEES8_S8_EEENS6_IJNS7_ILi192EEENS7_ILi128EEENS7_ILi96EEEEEELi96ENS_12float_e4m3_tEfNS_4arch4Sm90ELb0ELb1ELb1ELb1ELb0ELb0ELb0ELb1ELb1ELb1ELb0ELb0EEENS1_21CollectiveEpilogueFwdINS6_IJSA_SC_SB_EEES9_NS_10bfloat16_tESG_Li384ELb1ELb1ELb0ELb1EEENS1_36VarlenDynamicPersistentTileSchedulerILi192ELi128ELi384ELi128ELb0ELb1ELb1ELb1ELb0ELb1EEEEEEEEEvNT_6ParamsE)
        /*014c*/ 	.word	0x00000000


	//----- nvinfo : EIATTR_REGCOUNT
	.align		4
.L_66:
        /*0150*/ 	.byte	0x04, 0x2f
        /*0152*/ 	.short	(.L_68 - .L_67)
	.align		4
.L_67:
        /*0154*/ 	.word	index@(_ZN7cutlass13device_kernelIN5flash11enable_sm90INS1_16FlashAttnFwdSm90INS1_25CollectiveMainloopFwdSm90ILi2EN4cute5tupleIJNS5_1CILi1EEES8_S8_EEENS6_IJNS7_ILi192EEENS7_ILi128EEENS7_ILi96EEEEEELi96ENS_12float_e4m3_tEfNS_4arch4Sm90ELb0ELb1ELb1ELb0ELb0ELb0ELb0ELb1ELb1ELb1ELb0ELb0EEENS1_21CollectiveEpilogueFwdINS6_IJSA_SC_SB_EEES9_NS_10bfloat16_tESG_Li384ELb0ELb1ELb0ELb1EEENS1_30DynamicPersistentTileSchedulerILi384ELi128ELb0ELb1ELb1EEEEEEEEEvNT_6ParamsE)
        /*0158*/ 	.word	0x00000004


	//----- nvinfo : EIATTR_FRAME_SIZE
	.align		4
.L_68:
        /*015c*/ 	.byte	0x04, 0x11
        /*015e*/ 	.short	(.L_70 - .L_69)
	.align		4
.L_69:
        /*0160*/ 	.word	index@(_ZN7cutlass13device_kernelIN5flash11enable_sm90INS1_16FlashAttnFwdSm90INS1_25CollectiveMainloopFwdSm90ILi2EN4cute5tupleIJNS5_1CILi1EEES8_S8_EEENS6_IJNS7_ILi192EEENS7_ILi128EEENS7_ILi96EEEEEELi96ENS_12float_e4m3_tEfNS_4arch4Sm90ELb0ELb1ELb1ELb0ELb0ELb0ELb0ELb1ELb1ELb1ELb0ELb0EEENS1_21CollectiveEpilogueFwdINS6_IJSA_SC_SB_EEES9_NS_10bfloat16_tESG_Li384ELb0ELb1ELb0ELb1EEENS1_30DynamicPersistentTileSchedulerILi384ELi128ELb0ELb1ELb1EEEEEEEEEvNT_6ParamsE)
        /*0164*/ 	.word	0x00000000


	//----- nvinfo : EIATTR_REGCOUNT
	.align		4
.L_70:
        /*0168*/ 	.byte	0x04, 0x2f
        /*016a*/ 	.short	(.L_72 - .L_71)
	.align		4
.L_71:
        /*016c*/ 	.word	index@(_ZN7cutlass13device_kernelIN5flash11enable_sm90INS1_16FlashAttnFwdSm90INS1_25CollectiveMainloopFwdSm90ILi2EN4cute5tupleIJNS5_1CILi1EEES8_S8_EEENS6_IJNS7_ILi192EEENS7_ILi128EEENS7_ILi96EEEEEELi96ENS_12float_e4m3_tEfNS_4arch4Sm90ELb0ELb0ELb1ELb1ELb0ELb1ELb0ELb1ELb1ELb1ELb0ELb0EEENS1_21CollectiveEpilogueFwdINS6_IJSA_SC_SB_EEES9_NS_10bfloat16_tESG_Li384ELb1ELb1ELb0ELb1EEENS1_36VarlenDynamicPersistentTileSchedulerILi192ELi128ELi384ELi128ELb0ELb1ELb1ELb0ELb1ELb1EEEEEEEEEvNT_6ParamsE)
        /*0170*/ 	.word	0x00000004


	//----- nvinfo : EIATTR_FRAME_SIZE
	.align		4
.L_72:
        /*0174*/ 	.byte	0x04, 0x11
        /*0176*/ 	.short	(.L_74 - .L_73)
	.align		4
.L_73:
        /*0178*/ 	.word	index@(_ZN7cutlass13device_kernelIN5flash11enable_sm90INS1_16FlashAttnFwdSm90INS1_25CollectiveMainloopFwdSm90ILi2EN4cute5tupleIJNS5_1CILi1EEES8_S8_EEENS6_IJNS7_ILi192EEENS7_ILi128EEENS7_ILi96EEEEEELi96ENS_12float_e4m3_tEfNS_4arch4Sm90ELb0ELb0ELb1ELb1ELb0ELb1ELb0ELb1ELb1ELb1ELb0ELb0EEENS1_21CollectiveEpilogueFwdINS6_IJSA_SC_SB_EEES9_NS_10bfloat16_tESG_Li384ELb1ELb1ELb0ELb1EEENS1_36VarlenDynamicPersistentTileSchedulerILi192ELi128ELi384ELi128ELb0ELb1ELb1ELb0ELb1ELb1EEEEEEEEEvNT_6ParamsE)
        /*017c*/ 	.word	0x00000000


	//----- nvinfo : EIATTR_REGCOUNT
	.align		4
.L_74:
        /*0180*/ 	.byte	0x04, 0x2f
        /*0182*/ 	.short	(.L_76 - .L_75)
	.align		4
.L_75:
        /*0184*/ 	.word	index@(_ZN7cutlass13device_kernelIN5flash11enable_sm90INS1_16FlashAttnFwdSm90INS1_25CollectiveMainloopFwdSm90ILi2EN4cute5tupleIJNS5_1CILi1EEES8_S8_EEENS6_IJNS7_ILi192EEENS7_ILi128EEENS7_ILi96EEEEEELi96ENS_12float_e4m3_tEfNS_4arch4Sm90ELb0ELb0ELb1ELb1ELb0ELb0ELb0ELb1ELb1ELb1ELb0ELb0EEENS1_21CollectiveEpilogueFwdINS6_IJSA_SC_SB_EEES9_NS_10bfloat16_tESG_Li384ELb1ELb1ELb0ELb1EEENS1_36VarlenDynamicPersistentTileSchedulerILi192ELi128ELi384ELi128ELb0ELb1ELb1ELb0ELb1ELb1EEEEEEEEEvNT_6ParamsE)
        /*0188*/ 	.word	0x00000004


	//----- nvinfo : EIATTR_FRAME_SIZE
	.align		4
.L_76:
        /*018c*/ 	.byte	0x04, 0x11
        /*018e*/ 	.short	(.L_78 - .L_77)
	.align		4
.L_77:
        /*0190*/ 	.word	index@(_ZN7cutlass13device_kernelIN5flash11enable_sm90INS1_16FlashAttnFwdSm90INS1_25CollectiveMainloopFwdSm90ILi2EN4cute5tupleIJNS5_1CILi1EEES8_S8_EEENS6_IJNS7_ILi192EEENS7_ILi128EEENS7_ILi96EEEEEELi96ENS_12float_e4m3_tEfNS_4arch4Sm90ELb0ELb0ELb1ELb1ELb0ELb0ELb0ELb1ELb1ELb1ELb0ELb0EEENS1_21CollectiveEpilogueFwdINS6_IJSA_SC_SB_EEES9_NS_10bfloat16_tESG_Li384ELb1ELb1ELb0ELb1EEENS1_36VarlenDynamicPersistentTileSchedulerILi192ELi128ELi384ELi128ELb0ELb1ELb1ELb0ELb1ELb1EEEEEEEEEvNT_6ParamsE)
        /*0194*/ 	.word	0x00000000


	//----- nvinfo : EIATTR_REGCOUNT
	.align		4
.L_78:
        /*0198*/ 	.byte	0x04, 0x2f
        /*019a*/ 	.short	(.L_80 - .L_79)
	.align		4
.L_79:
        /*019c*/ 	.word	index@(_ZN7cutlass13device_kernelIN5flash11enable_sm90INS1_16FlashAttnFwdSm90INS1_25CollectiveMainloopFwdSm90ILi2EN4cute5tupleIJNS5_1CILi1EEES8_S8_EEENS6_IJNS7_ILi192EEENS7_ILi128EEENS7_ILi96EEEEEELi96ENS_12float_e4m3_tEfNS_4arch4Sm90ELb0ELb0ELb1ELb0ELb0ELb0ELb0ELb1ELb1ELb1ELb0ELb0EEENS1_21CollectiveEpilogueFwdINS6_IJSA_SC_SB_EEES9_NS_10bfloat16_tESG_Li384ELb0ELb1ELb0ELb1EEENS1_29StaticPersistentTileSchedulerILb0EEEEEEEEEvNT_6ParamsE)
        /*01a0*/ 	.word	0x00000004


	//----- nvinfo : EIATTR_FRAME_SIZE
	.align		4
.L_80:
        /*01a4*/ 	.byte	0x04, 0x11
        /*01a6*/ 	.short	(.L_82 - .L_81)
	.align		4
.L_81:
        /*01a8*/ 	.word	index@(_ZN7cutlass13device_kernelIN5flash11enable_sm90INS1_16FlashAttnFwdSm90INS1_25CollectiveMainloopFwdSm90ILi2EN4cute5tupleIJNS5_1CILi1EEES8_S8_EEENS6_IJNS7_ILi192EEENS7_ILi128EEENS7_ILi96EEEEEELi96ENS_12float_e4m3_tEfNS_4arch4Sm90ELb0ELb0ELb1ELb0ELb0ELb0ELb0ELb1ELb1ELb1ELb0ELb0EEENS1_21CollectiveEpilogueFwdINS6_IJSA_SC_SB_EEES9_NS_10bfloat16_tESG_Li384ELb0ELb1ELb0ELb1EEENS1_29StaticPersistentTileSchedulerILb0EEEEEEEEEvNT_6ParamsE)
        /*01ac*/ 	.word	0x00000000


	//----- nvinfo : EIATTR_REGCOUNT
	.align		4
.L_82:
        /*01b0*/ 	.byte	0x04, 0x2f
        /*01b2*/ 	.short	(.L_84 - .L_83)
	.align		4
.L_83:
        /*01b4*/ 	.word	index@(_ZN7cutlass13device_kernelIN5flash11enable_sm90INS1_16FlashAttnFwdSm90INS1_25CollectiveMainloopFwdSm90ILi2EN4cute5tupleIJNS5_1CILi1EEES8_S8_EEENS6_IJNS7_ILi128EEENS7_ILi224EEESA_EEELi128ENS_12float_e4m3_tEfNS_4arch4Sm90ELb1ELb0ELb1ELb1ELb0ELb1ELb0ELb1ELb1ELb1ELb0ELb0EEENS1_21CollectiveEpilogueFwdINS6_IJSA_SA_SB_EEES9_NS_10bfloat16_tESF_Li256ELb1ELb1ELb0ELb1EEENS1_36VarlenDynamicPersistentTileSchedulerILi128ELi224ELi256ELi128ELb0ELb1ELb1ELb1ELb1ELb1EEEEEEEEEvNT_6ParamsE)
        /*01b8*/ 	.word	0x00000004


	//----- nvinfo : EIATTR_FRAME_SIZE
	.align		4
.L_84:
        /*01bc*/ 	.byte	0x04, 0x11
        /*01be*/ 	.short	(.L_86 - .L_85)
	.align		4
.L_85:
        /*01c0*/ 	.word	index@(_ZN7cutlass13device_kernelIN5flash11enable_sm90INS1_16FlashAttnFwdSm90INS1_25CollectiveMainloopFwdSm90ILi2EN4cute5tupleIJNS5_1CILi1EEES8_S8_EEENS6_IJNS7_ILi128EEENS7_ILi224EEESA_EEELi128ENS_12float_e4m3_tEfNS_4arch4Sm90ELb1ELb0ELb1ELb1ELb0ELb1ELb0ELb1ELb1ELb1ELb0ELb0EEENS1_21CollectiveEpilogueFwdINS6_IJSA_SA_SB_EEES9_NS_10bfloat16_tESF_Li256ELb1ELb1ELb0ELb1EEENS1_36VarlenDynamicPersistentTileSchedulerILi128ELi224ELi256ELi128ELb0ELb1ELb1ELb1ELb1ELb1EEEEEEEEEvNT_6ParamsE)
        /*01c4*/ 	.word	0x00000000


	//----- nvinfo : EIATTR_REGCOUNT
	.align		4
.L_86:
        /*01c8*/ 	.byte	0x04, 0x2f
        /*01ca*/ 	.short	(.L_88 - .L_87)
	.align		4
.L_87:
        /*01cc*/ 	.word	index@(_ZN7cutlass13device_kernelIN5flash11enable_sm90INS1_16FlashAttnFwdSm90INS1_25CollectiveMainloopFwdSm90ILi2EN4cute5tupleIJNS5_1CILi1EEES8_S8_EEENS6_IJNS7_ILi128EEENS7_ILi224EEESA_EEELi128ENS_12float_e4m3_tEfNS_4arch4Sm90ELb1ELb0ELb1ELb1ELb0ELb0ELb0ELb1ELb1ELb1ELb0ELb0EEENS1_21CollectiveEpilogueFwdINS6_IJSA_SA_SB_EEES9_NS_10bfloat16_tESF_Li256ELb1ELb1ELb0ELb1EEENS1_36VarlenDynamicPersistentTileSchedulerILi128ELi224ELi256ELi128ELb0ELb1ELb1ELb1ELb1ELb1EEEEEEEEEvNT_6ParamsE)
        /*01d0*/ 	.word	0x00000004


	//----- nvinfo : EIATTR_FRAME_SIZE
	.align		4
.L_88:
        /*01d4*/ 	.byte	0x04, 0x11
        /*01d6*/ 	.short	(.L_90 - .L_89)
	.align		4
.L_89:
        /*01d8*/ 	.word	index@(_ZN7cutlass13device_kernelIN5flash11enable_sm90INS1_16FlashAttnFwdSm90INS1_25CollectiveMainloopFwdSm90ILi2EN4cute5tupleIJNS5_1CILi1EEES8_S8_EEENS6_IJNS7_ILi128EEENS7_ILi224EEESA_EEELi128ENS_12float_e4m3_tEfNS_4arch4Sm90ELb1ELb0ELb1ELb1ELb0ELb0ELb0ELb1ELb1ELb1ELb0ELb0EEENS1_21CollectiveEpilogueFwdINS6_IJSA_SA_SB_EEES9_NS_10bfloat16_tESF_Li256ELb1ELb1ELb0ELb1EEENS1_36VarlenDynamicPersistentTileSchedulerILi128ELi224ELi256ELi128ELb0ELb1ELb1ELb1ELb1ELb1EEEEEEEEEvNT_6ParamsE)
        /*01dc*/ 	.word	0x00000000


	//----- nvinfo : EIATTR_REGCOUNT
	.align		4
.L_90:
        /*01e0*/ 	.byte	0x04, 0x2f
        /*01e2*/ 	.short	(.L_92 - .L_91)
	.align		4
.L_91:
        /*01e4*/ 	.word	index@(_ZN7cutlass13device_kernelIN5flash11enable_sm90INS1_16FlashAttnFwdSm90INS1_25CollectiveMainloopFwdSm90ILi2EN4cute5tupleIJNS5_1CILi1EEES8_S8_EEENS6_IJNS7_ILi128EEENS7_ILi224EEESA_EEELi128ENS_12float_e4m3_tEfNS_4arch4Sm90ELb1ELb0ELb1ELb0ELb0ELb0ELb0ELb1ELb1ELb1ELb0ELb0EEENS1_21CollectiveEpilogueFwdINS6_IJSA_SA_SB_EEES9_NS_10bfloat16_tESF_Li256ELb0ELb1ELb0ELb1EEENS1_30DynamicPersistentTileSchedulerILi256ELi128ELb0ELb1ELb1EEEEEEEEEvNT_6ParamsE)
        /*01e8*/ 	.word	0x00000004


	//----- nvinfo : EIATTR_FRAME_SIZE
	.align		4
.L_92:
        /*01ec*/ 	.byte	0x04, 0x11
        /*01ee*/ 	.short	(.L_94 - .L_93)
	.align		4
.L_93:
        /*01f0*/ 	.word	index@(_ZN7cutlass13device_kernelIN5flash11enable_sm90INS1_16FlashAttnFwdSm90INS1_25CollectiveMainloopFwdSm90ILi2EN4cute5tupleIJNS5_1CILi1EEES8_S8_EEENS6_IJNS7_ILi128EEENS7_ILi224EEESA_EEELi128ENS_12float_e4m3_tEfNS_4arch4Sm90ELb1ELb0ELb1ELb0ELb0ELb0ELb0ELb1ELb1ELb1ELb0ELb0EEENS1_21CollectiveEpilogueFwdINS6_IJSA_SA_SB_EEES9_NS_10bfloat16_tESF_Li256ELb0ELb1ELb0ELb1EEENS1_30DynamicPersistentTileSchedulerILi256ELi128ELb0ELb1ELb1EEEEEEEEEvNT_6ParamsE)
        /*01f4*/ 	.word	0x00000000


	//----- nvinfo : EIATTR_REGCOUNT
	.align		4
.L_94:
        /*01f8*/ 	.byte	0x04, 0x2f
        /*01fa*/ 	.short	(.L_96 - .L_95)
	.align		4
.L_95:
        /*01fc*/ 	.word	index@(_ZN7cutlass13device_kernelIN5flash11enable_sm90INS1_16FlashAttnFwdSm90INS1_25CollectiveMainloopFwdSm90ILi2EN4cute5tupleIJNS5_1CILi1EEES8_S8_EEENS6_IJNS7_ILi128EEENS7_ILi192EEESA_EEELi128ENS_12float_e4m3_tEfNS_4arch4Sm90ELb0ELb1ELb1ELb1ELb0ELb1ELb0ELb1ELb1ELb1ELb0ELb0EEENS1_21CollectiveEpilogueFwdINS6_IJSA_SA_SB_EEES9_NS_10bfloat16_tESF_Li256ELb1ELb1ELb0ELb1EEENS1_36VarlenDynamicPersistentTileSchedulerILi128ELi192ELi256ELi128ELb0ELb1ELb1ELb1ELb0ELb1EEEEEEEEEvNT_6ParamsE)
        /*0200*/ 	.word	0x00000004


	//----- nvinfo : EIATTR_FRAME_SIZE
	.align		4
.L_96:
        /*0204*/ 	.byte	0x04, 0x11
        /*0206*/ 	.short	(.L_98 - .L_97)
	.align		4
.L_97:
        /*0208*/ 	.word	index@(_ZN7cutlass13device_kernelIN5flash11enable_sm90INS1_16FlashAttnFwdSm90INS1_25CollectiveMainloopFwdSm90ILi2EN4cute5tupleIJNS5_1CILi1EEES8_S8_EEENS6_IJNS7_ILi128EEENS7_ILi192EEESA_EEELi128ENS_12float_e4m3_tEfNS_4arch4Sm90ELb0ELb1ELb1ELb1ELb0ELb1ELb0ELb1ELb1ELb1ELb0ELb0EEENS1_21CollectiveEpilogueFwdINS6_IJSA_SA_SB_EEES9_NS_10bfloat16_tESF_Li256ELb1ELb1ELb0ELb1EEENS1_36VarlenDynamicPersistentTileSchedulerILi128ELi192ELi256ELi128ELb0ELb1ELb1ELb1ELb0ELb1EEEEEEEEEvNT_6ParamsE)
        /*020c*/ 	.word	0x00000000


	//----- nvinfo : EIATTR_REGCOUNT
	.align		4
.L_98:
        /*0210*/ 	.byte	0x04, 0x2f
        /*0212*/ 	.short	(.L_100 - .L_99)
	.align		4
.L_99:
        /*0214*/ 	.word	index@(_ZN7cutlass13device_kernelIN5flash11enable_sm90INS1_16FlashAttnFwdSm90INS1_25CollectiveMainloopFwdSm90ILi2EN4cute5tupleIJNS5_1CILi1EEES8_S8_EEENS6_IJNS7_ILi128EEENS7_ILi192EEESA_EEELi128ENS_12float_e4m3_tEfNS_4arch4Sm90ELb0ELb1ELb1ELb1ELb0ELb0ELb0ELb1ELb1ELb1ELb0ELb0EEENS1_21CollectiveEpilogueFwdINS6_IJSA_SA_SB_EEES9_NS_10bfloat16_tESF_Li256ELb1ELb1ELb0ELb1EEENS1_36VarlenDynamicPersistentTileSchedulerILi128ELi192ELi256ELi128ELb0ELb1ELb1ELb1ELb0ELb1EEEEEEEEEvNT_6ParamsE)
        /*0218*/ 	.word	0x00000004


	//----- nvinfo : EIATTR_FRAME_SIZE
	.align		4
.L_100:
        /*021c*/ 	.byte	0x04, 0x11
        /*021e*/ 	.short	(.L_102 - .L_101)
	.align		4
.L_101:
        /*0220*/ 	.word	index@(_ZN7cutlass13device_kernelIN5flash11enable_sm90INS1_16FlashAttnFwdSm90INS1_25CollectiveMainloopFwdSm90ILi2EN4cute5tupleIJNS5_1CILi1EEES8_S8_EEENS6_IJNS7_ILi128EEENS7_ILi192EEESA_EEELi128ENS_12float_e4m3_tEfNS_4arch4Sm90ELb0ELb1ELb1ELb1ELb0ELb0ELb0ELb1ELb1ELb1ELb0ELb0EEENS1_21CollectiveEpilogueFwdINS6_IJSA_SA_SB_EEES9_NS_10bfloat16_tESF_Li256ELb1ELb1ELb0ELb1EEENS1_36VarlenDynamicPersistentTileSchedulerILi128ELi192ELi256ELi128ELb0ELb1ELb1ELb1ELb0ELb1EEEEEEEEEvNT_6ParamsE)
        /*0224*/ 	.word	0x00000000


	//----- nvinfo : EIATTR_REGCOUNT
	.align		4
.L_102:
        /*0228*/ 	.byte	0x04, 0x2f
        /*022a*/ 	.short	(.L_104 - .L_103)
	.align		4
.L_103:
        /*022c*/ 	.word	index@(_ZN7cutlass13device_kernelIN5flash11enable_sm90INS1_16FlashAttnFwdSm90INS1_25CollectiveMainloopFwdSm90ILi2EN4cute5tupleIJNS5_1CILi1EEES8_S8_EEENS6_IJNS7_ILi128EEENS7_ILi192EEESA_EEELi128ENS_12float_e4m3_tEfNS_4arch4Sm90ELb0ELb1ELb1ELb0ELb0ELb0ELb0ELb1ELb1ELb1ELb0ELb0EEENS1_21CollectiveEpilogueFwdINS6_IJSA_SA_SB_EEES9_NS_10bfloat16_tESF_Li256ELb0ELb1ELb0ELb1EEENS1_30DynamicPersistentTileSchedulerILi256ELi128ELb0ELb1ELb1EEEEEEEEEvNT_6ParamsE)
        /*0230*/ 	.word	0x00000004


	//----- nvinfo : EIATTR_FRAME_SIZE
	.align		4
.L_104:
        /*0234*/ 	.byte	0x04, 0x11
        /*0236*/ 	.short	(.L_106 - .L_105)
	.align		4
.L_105:
        /*0238*/ 	.word	index@(_ZN7cutlass13device_kernelIN5flash11enable_sm90INS1_16FlashAttnFwdSm90INS1_25CollectiveMainloopFwdSm90ILi2EN4cute5tupleIJNS5_1CILi1EEES8_S8_EEENS6_IJNS7_ILi128EEENS7_ILi192EEESA_EEELi128ENS_12float_e4m3_tEfNS_4arch4Sm90ELb0ELb1ELb1ELb0ELb0ELb0ELb0ELb1ELb1ELb1ELb0ELb0EEENS1_21CollectiveEpilogueFwdINS6_IJSA_SA_SB_EEES9_NS_10bfloat16_tESF_Li256ELb0ELb1ELb0ELb1EEENS1_30DynamicPersistentTileSchedulerILi256ELi128ELb0ELb1ELb1EEEEEEEEEvNT_6ParamsE)
        /*023c*/ 	.word	0x00000000


	//----- nvinfo : EIATTR_REGCOUNT
	.align		4
.L_106:
        /*0240*/ 	.byte	0x04, 0x2f
        /*0242*/ 	.short	(.L_108 - .L_107)
	.align		4
.L_107:
        /*0244*/ 	.word	index@(_ZN7cutlass13device_kernelIN5flash11enable_sm90INS1_16FlashAttnFwdSm90INS1_25CollectiveMainloopFwdSm90ILi2EN4cute5tupleIJNS5_1CILi1EEES8_S8_EEENS6_IJNS7_ILi128EEENS7_ILi224EEESA_EEELi128ENS_12float_e4m3_tEfNS_4arch4Sm90ELb0ELb0ELb1ELb1ELb0ELb1ELb0ELb1ELb1ELb1ELb0ELb0EEENS1_21CollectiveEpilogueFwdINS6_IJSA_SA_SB_EEES9_NS_10bfloat16_tESF_Li256ELb1ELb1ELb0ELb1EEENS1_36VarlenDynamicPersistentTileSchedulerILi128ELi224ELi256ELi128ELb0ELb1ELb1ELb0ELb1ELb1EEEEEEEEEvNT_6ParamsE)
        /*0248*/ 	.word	0x00000004


	//----- nvinfo : EIATTR_FRAME_SIZE
	.align		4
.L_108:
        /*024c*/ 	.byte	0x04, 0x11
        /*024e*/ 	.short	(.L_110 - .L_109)
	.align		4
.L_109:
        /*0250*/ 	.word	index@(_ZN7cutlass13device_kernelIN5flash11enable_sm90INS1_16FlashAttnFwdSm90INS1_25CollectiveMainloopFwdSm90ILi2EN4cute5tupleIJNS5_1CILi1EEES8_S8_EEENS6_IJNS7_ILi128EEENS7_ILi224EEESA_EEELi128ENS_12float_e4m3_tEfNS_4arch4Sm90ELb0ELb0ELb1ELb1ELb0ELb1ELb0ELb1ELb1ELb1ELb0ELb0EEENS1_21CollectiveEpilogueFwdINS6_IJSA_SA_SB_EEES9_NS_10bfloat16_tESF_Li256ELb1ELb1ELb0ELb1EEENS1_36VarlenDynamicPersistentTileSchedulerILi128ELi224ELi256ELi128ELb0ELb1ELb1ELb0ELb1ELb1EEEEEEEEEvNT_6ParamsE)
        /*0254*/ 	.word	0x00000000


	//----- nvinfo : EIATTR_REGCOUNT
	.align		4
.L_110:
        /*0258*/ 	.byte	0x04, 0x2f
        /*025a*/ 	.short	(.L_112 - .L_111)
	.align		4
.L_111:
        /*025c*/ 	.word	index@(_ZN7cutlass13device_kernelIN5flash11enable_sm90INS1_16FlashAttnFwdSm90INS1_25CollectiveMainloopFwdSm90ILi2EN4cute5tupleIJNS5_1CILi1EEES8_S8_EEENS6_IJNS7_ILi128EEENS7_ILi224EEESA_EEELi128ENS_12float_e4m3_tEfNS_4arch4Sm90ELb0ELb0ELb1ELb1ELb0ELb0ELb0ELb1ELb1ELb1ELb0ELb0EEENS1_21CollectiveEpilogueFwdINS6_IJSA_SA_SB_EEES9_NS_10bfloat16_tESF_Li256ELb1ELb1ELb0ELb1EEENS1_36VarlenDynamicPersistentTileSchedulerILi128ELi224ELi256ELi128ELb0ELb1ELb1ELb0ELb1ELb1EEEEEEEEEvNT_6ParamsE)
        /*0260*/ 	.word	0x00000004


	//----- nvinfo : EIATTR_FRAME_SIZE
	.align		4
.L_112:
        /*0264*/ 	.byte	0x04, 0x11
        /*0266*/ 	.short	(.L_114 - .L_113)
	.align		4
.L_113:
        /*0268*/ 	.word	index@(_ZN7cutlass13device_kernelIN5flash11enable_sm90INS1_16FlashAttnFwdSm90INS1_25CollectiveMainloopFwdSm90ILi2EN4cute5tupleIJNS5_1CILi1EEES8_S8_EEENS6_IJNS7_ILi128EEENS7_ILi224EEESA_EEELi128ENS_12float_e4m3_tEfNS_4arch4Sm90ELb0ELb0ELb1ELb1ELb0ELb0ELb0ELb1ELb1ELb1ELb0ELb0EEENS1_21CollectiveEpilogueFwdINS6_IJSA_SA_SB_EEES9_NS_10bfloat16_tESF_Li256ELb1ELb1ELb0ELb1EEENS1_36VarlenDynamicPersistentTileSchedulerILi128ELi224ELi256ELi128ELb0ELb1ELb1ELb0ELb1ELb1EEEEEEEEEvNT_6ParamsE)
        /*026c*/ 	.word	0x00000000


	//----- nvinfo : EIATTR_REGCOUNT
	.align		4
.L_114:
        /*0270*/ 	.byte	0x04, 0x2f
        /*0272*/ 	.short	(.L_116 - .L_115)
	.align		4
.L_115:
        /*0274*/ 	.word	index@(_ZN7cutlass13device_kernelIN5flash11enable_sm90INS1_16FlashAttnFwdSm90INS1_25CollectiveMainloopFwdSm90ILi2EN4cute5tupleIJNS5_1CILi1EEES8_S8_EEENS6_IJNS7_ILi128EEENS7_ILi224EEESA_EEELi128ENS_12float_e4m3_tEfNS_4arch4Sm90ELb0ELb0ELb1ELb0ELb0ELb0ELb0ELb1ELb1ELb1ELb0ELb0EEENS1_21CollectiveEpilogueFwdINS6_IJSA_SA_SB_EEES9_NS_10bfloat16_tESF_Li256ELb0ELb1ELb0ELb1EEENS1_29StaticPersistentTileSchedulerILb0EEEEEEEEEvNT_6ParamsE)
        /*0278*/ 	.word	0x00000004


	//----- nvinfo : EIATTR_FRAME_SIZE
	.align		4
.L_116:
        /*027c*/ 	.byte	0x04, 0x11
        /*027e*/ 	.short	(.L_118 - .L_117)
	.align		4
.L_117:
        /*0280*/ 	.word	index@(_ZN7cutlass13device_kernelIN5flash11enable_sm90INS1_16FlashAttnFwdSm90INS1_25CollectiveMainloopFwdSm90ILi2EN4cute5tupleIJNS5_1CILi1EEES8_S8_EEENS6_IJNS7_ILi128EEENS7_ILi224EEESA_EEELi128ENS_12float_e4m3_tEfNS_4arch4Sm90ELb0ELb0ELb1ELb0ELb0ELb0ELb0ELb1ELb1ELb1ELb0ELb0EEENS1_21CollectiveEpilogueFwdINS6_IJSA_SA_SB_EEES9_NS_10bfloat16_tESF_Li256ELb0ELb1ELb0ELb1EEENS1_29StaticPersistentTileSchedulerILb0EEEEEEEEEvNT_6ParamsE)
        /*0284*/ 	.word	0x00000000


	//----- nvinfo : EIATTR_REGCOUNT
	.align		4
.L_118:
        /*0288*/ 	.byte	0x04, 0x2f
        /*028a*/ 	.short	(.L_120 - .L_119)
	.align		4
.L_119:
        /*028c*/ 	.word	index@(_ZN7cutlass13device_kernelIN5flash11enable_sm90INS1_16FlashAttnFwdSm90INS1_25CollectiveMainloopFwdSm90ILi2EN4cute5tupleIJNS5_1CILi1EEES8_S8_EEENS6_IJNS7_ILi128EEENS7_ILi160EEENS7_ILi192EEEEEELi192ENS_12float_e4m3_tEfNS_4arch4Sm90ELb1ELb0ELb1ELb1ELb0ELb1ELb0ELb1ELb1ELb1ELb0ELb0EEENS1_21CollectiveEpilogueFwdINS6_IJSA_SC_SB_EEES9_NS_10bfloat16_tESG_Li256ELb1ELb1ELb0ELb1EEENS1_36VarlenDynamicPersistentTileSchedulerILi128ELi160ELi256ELi128ELb0ELb1ELb1ELb1ELb1ELb1EEEEEEEEEvNT_6ParamsE)
        /*0290*/ 	.word	0x00000004


	//----- nvinfo : EIATTR_FRAME_SIZE
	.align		4
.L_120:
        /*0294*/ 	.byte	0x04, 0x11
        /*0296*/ 	.short	(.L_122 - .L_121)
	.align		4
.L_121:
        /*0298*/ 	.word	index@(_ZN7cutlass13device_kernelIN5flash11enable_sm90INS1_16FlashAttnFwdSm90INS1_25CollectiveMainloopFwdSm90ILi2EN4cute5tupleIJNS5_1CILi1EEES8_S8_EEENS6_IJNS7_ILi128EEENS7_ILi160EEENS7_ILi192EEEEEELi192ENS_12float_e4m3_tEfNS_4arch4Sm90ELb1ELb0ELb1ELb1ELb0ELb1ELb0ELb1ELb1ELb1ELb0ELb0EEENS1_21CollectiveEpilogueFwdINS6_IJSA_SC_SB_EEES9_NS_10bfloat16_tESG_Li256ELb1ELb1ELb0ELb1EEENS1_36VarlenDynamicPersistentTileSchedulerILi128ELi160ELi256ELi128ELb0ELb1ELb1ELb1ELb1ELb1EEEEEEEEEvNT_6ParamsE)
        /*029c*/ 	.word	0x00000000


	//----- nvinfo : EIATTR_REGCOUNT
	.align		4
.L_122:
        /*02a0*/ 	.byte	0x04, 0x2f
        /*02a2*/ 	.short	(.L_124 - .L_123)
	.align		4
.L_123:
        /*02a4*/ 	.word	index@(_ZN7cutlass13device_kernelIN5flash11enable_sm90INS1_16FlashAttnFwdSm90INS1_25CollectiveMainloopFwdSm90ILi2EN4cute5tupleIJNS5_1CILi1EEES8_S8_EEENS6_IJNS7_ILi128EEENS7_ILi160EEENS7_ILi192EEEEEELi192ENS_12float_e4m3_tEfNS_4arch4Sm90ELb1ELb0ELb1ELb1ELb0ELb0ELb0ELb1ELb1ELb1ELb0ELb0EEENS1_21CollectiveEpilogueFwdINS6_IJSA_SC_SB_EEES9_NS_10bfloat16_tESG_Li256ELb1ELb1ELb0ELb1EEENS1_36VarlenDynamicPersistentTileSchedulerILi128ELi160ELi256ELi128ELb0ELb1ELb1ELb1ELb1ELb1EEEEEEEEEvNT_6ParamsE)
        /*02a8*/ 	.word	0x00000004


	//----- nvinfo : EIATTR_FRAME_SIZE
	.align		4
.L_124:
        /*02ac*/ 	.byte	0x04, 0x11
        /*02ae*/ 	.short	(.L_126 - .L_125)
	.align		4
.L_125:
        /*02b0*/ 	.word	index@(_ZN7cutlass13device_kernelIN5flash11enable_sm90INS1_16FlashAttnFwdSm90INS1_25CollectiveMainloopFwdSm90ILi2EN4cute5tupleIJNS5_1CILi1EEES8_S8_EEENS6_IJNS7_ILi128EEENS7_ILi160EEENS7_ILi192EEEEEELi192ENS_12float_e4m3_tEfNS_4arch4Sm90ELb1ELb0ELb1ELb1ELb0ELb0ELb0ELb1ELb1ELb1ELb0ELb0EEENS1_21CollectiveEpilogueFwdINS6_IJSA_SC_SB_EEES9_NS_10bfloat16_tESG_Li256ELb1ELb1ELb0ELb1EEENS1_36VarlenDynamicPersistentTileSchedulerILi128ELi160ELi256ELi128ELb0ELb1ELb1ELb1ELb1ELb1EEEEEEEEEvNT_6ParamsE)
        /*02b4*/ 	.word	0x00000000


	//----- nvinfo : EIATTR_REGCOUNT
	.align		4
.L_126:
        /*02b8*/ 	.byte	0x04, 0x2f
        /*02ba*/ 	.short	(.L_128 - .L_127)
	.align		4
.L_127:
        /*02bc*/ 	.word	index@(_ZN7cutlass13device_kernelIN5flash11enable_sm90INS1_16FlashAttnFwdSm90INS1_25CollectiveMainloopFwdSm90ILi2EN4cute5tupleIJNS5_1CILi1EEES8_S8_EEENS6_IJNS7_ILi128EEENS7_ILi160EEENS7_ILi192EEEEEELi192ENS_12float_e4m3_tEfNS_4arch4Sm90ELb1ELb0ELb1ELb0ELb0ELb0ELb0ELb1ELb1ELb1ELb0ELb0EEENS1_21CollectiveEpilogueFwdINS6_IJSA_SC_SB_EEES9_NS_10bfloat16_tESG_Li256ELb0ELb1ELb0ELb1EEENS1_30DynamicPersistentTileSchedulerILi256ELi128ELb0ELb1ELb1EEEEEEEEEvNT_6ParamsE)
        /*02c0*/ 	.word	0x00000004


	//----- nvinfo : EIATTR_FRAME_SIZE
	.align		4
.L_128:
        /*02c4*/ 	.byte	0x04, 0x11
        /*02c6*/ 	.short	(.L_130 - .L_129)
	.align		4
.L_129:
        /*02c8*/ 	.word	index@(_ZN7cutlass13device_kernelIN5flash11enable_sm90INS1_16FlashAttnFwdSm90INS1_25CollectiveMainloopFwdSm90ILi2EN4cute5tupleIJNS5_1CILi1EEES8_S8_EEENS6_IJNS7_ILi128EEENS7_ILi160EEENS7_ILi192EEEEEELi192ENS_12float_e4m3_tEfNS_4arch4Sm90ELb1ELb0ELb1ELb0ELb0ELb0ELb0ELb1ELb1ELb1ELb0ELb0EEENS1_21CollectiveEpilogueFwdINS6_IJSA_SC_SB_EEES9_NS_10bfloat16_tESG_Li256ELb0ELb1ELb0ELb1EEENS1_30DynamicPersistentTileSchedulerILi256ELi128ELb0ELb1ELb1EEEEEEEEEvNT_6ParamsE)
        /*02cc*/ 	.word	0x00000000


	//----- nvinfo : EIATTR_REGCOUNT
	.align		4
.L_130:
        /*02d0*/ 	.byte	0x04, 0x2f
        /*02d2*/ 	.short	(.L_132 - .L_131)
	.align		4
.L_131:
        /*02d4*/ 	.word	index@(_ZN7cutlass13device_kernelIN5flash11enable_sm90INS1_16FlashAttnFwdSm90INS1_25CollectiveMainloopFwdSm90ILi2EN4cute5tupleIJNS5_1CILi1EEES8_S8_EEENS6_IJNS7_ILi128EEESA_NS7_ILi192EEEEEELi192ENS_12float_e4m3_tEfNS_4arch4Sm90ELb0ELb1ELb1ELb1ELb0ELb1ELb0ELb1ELb1ELb1ELb0ELb0EEENS1_21CollectiveEpilogueFwdINS6_IJSA_SB_SA_EEES9_NS_10bfloat16_tESF_Li256ELb1ELb1ELb0ELb1EEENS1_36VarlenDynamicPersistentTileSchedulerILi128ELi128ELi256ELi128ELb0ELb1ELb1ELb1ELb0ELb1EEEEEEEEEvNT_6ParamsE)
        /*02d8*/ 	.word	0x00000004


	//----- nvinfo : EIATTR_FRAME_SIZE
	.align		4
.L_132:
        /*02dc*/ 	.byte	0x04, 0x11
        /*02de*/ 	.short	(.L_134 - .L_133)
	.align		4
.L_133:
        /*02e0*/ 	.word	index@(_ZN7cutlass13device_kernelIN5flash11enable_sm90INS1_16FlashAttnFwdSm90INS1_25CollectiveMainloopFwdSm90ILi2EN4cute5tupleIJNS5_1CILi1EEES8_S8_EEENS6_IJNS7_ILi128EEESA_NS7_ILi192EEEEEELi192ENS_12float_e4m3_tEfNS_4arch4Sm90ELb0ELb1ELb1ELb1ELb0ELb1ELb0ELb1ELb1ELb1ELb0ELb0EEENS1_21CollectiveEpilogueFwdINS6_IJSA_SB_SA_EEES9_NS_10bfloat16_tESF_Li256ELb1ELb1ELb0ELb1EEENS1_36VarlenDynamicPersistentTileSchedulerILi128ELi128ELi256ELi128ELb0ELb1ELb1ELb1ELb0ELb1EEEEEEEEEvNT_6ParamsE)
        /*02e4*/ 	.word	0x00000000


	//----- nvinfo : EIATTR_REGCOUNT
	.align		4
.L_134:
        /*02e8*/ 	.byte	0x04, 0x2f
        /*02ea*/ 	.short	(.L_136 - .L_135)
	.align		4
.L_135:
        /*02ec*/ 	.word	index@(_ZN7cutlass13device_kernelIN5flash11enable_sm90INS1_16FlashAttnFwdSm90INS1_25CollectiveMainloopFwdSm90ILi2EN4cute5tupleIJNS5_1CILi1EEES8_S8_EEENS6_IJNS7_ILi128EEESA_NS7_ILi192EEEEEELi192ENS_12float_e4m3_tEfNS_4arch4Sm90ELb0ELb1ELb1ELb1ELb0ELb0ELb0ELb1ELb1ELb1ELb0ELb0EEENS1_21CollectiveEpilogueFwdINS6_IJSA_SB_SA_EEES9_NS_10bfloat16_tESF_Li256ELb1ELb1ELb0ELb1EEENS1_36VarlenDynamicPersistentTileSchedulerILi128ELi128ELi256ELi128ELb0ELb1ELb1ELb1ELb0ELb1EEEEEEEEEvNT_6ParamsE)
        /*02f0*/ 	.word	0x00000004


	//----- nvinfo : EIATTR_FRAME_SIZE
	.align		4
.L_136:
        /*02f4*/ 	.byte	0x04, 0x11
        /*02f6*/ 	.short	(.L_138 - .L_137)
	.align		4
.L_137:
        /*02f8*/ 	.word	index@(_ZN7cutlass13device_kernelIN5flash11enable_sm90INS1_16FlashAttnFwdSm90INS1_25CollectiveMainloopFwdSm90ILi2EN4cute5tupleIJNS5_1CILi1EEES8_S8_EEENS6_IJNS7_ILi128EEESA_NS7_ILi192EEEEEELi192ENS_12float_e4m3_tEfNS_4arch4Sm90ELb0ELb1ELb1ELb1ELb0ELb0ELb0ELb1ELb1ELb1ELb0ELb0EEENS1_21CollectiveEpilogueFwdINS6_IJSA_SB_SA_EEES9_NS_10bfloat16_tESF_Li256ELb1ELb1ELb0ELb1EEENS1_36VarlenDynamicPersistentTileSchedulerILi128ELi128ELi256ELi128ELb0ELb1ELb1ELb1ELb0ELb1EEEEEEEEEvNT_6ParamsE)
        /*02fc*/ 	.word	0x00000000


	//----- nvinfo : EIATTR_REGCOUNT
	.align		4
.L_138:
        /*0300*/ 	.byte	0x04, 0x2f
        /*0302*/ 	.short	(.L_140 - .L_139)
	.align		4
.L_139:
        /*0304*/ 	.word	index@(_ZN7cutlass13device_kernelIN5flash11enable_sm90INS1_16FlashAttnFwdSm90INS1_25CollectiveMainloopFwdSm90ILi2EN4cute5tupleIJNS5_1CILi1EEES8_S8_EEENS6_IJNS7_ILi128EEESA_NS7_ILi192EEEEEELi192ENS_12float_e4m3_tEfNS_4arch4Sm90ELb0ELb1ELb1ELb0ELb0ELb0ELb0ELb1ELb1ELb1ELb0ELb0EEENS1_21CollectiveEpilogueFwdINS6_IJSA_SB_SA_EEES9_NS_10bfloat16_tESF_Li256ELb0ELb1ELb0ELb1EEENS1_30DynamicPersistentTileSchedulerILi256ELi128ELb0ELb1ELb1EEEEEEEEEvNT_6ParamsE)
        /*0308*/ 	.word	0x00000004


	//----- nvinfo : EIATTR_FRAME_SIZE
	.align		4
.L_140:
        /*030c*/ 	.byte	0x04, 0x11
        /*030e*/ 	.short	(.L_142 - .L_141)
	.align		4
.L_141:
        /*0310*/ 	.word	index@(_ZN7cutlass13device_kernelIN5flash11enable_sm90INS1_16FlashAttnFwdSm90INS1_25CollectiveMainloopFwdSm90ILi2EN4cute5tupleIJNS5_1CILi1EEES8_S8_EEENS6_IJNS7_ILi128EEESA_NS7_ILi192EEEEEELi192ENS_12float_e4m3_tEfNS_4arch4Sm90ELb0ELb1ELb1ELb0ELb0ELb0ELb0ELb1ELb1ELb1ELb0ELb0EEENS1_21CollectiveEpilogueFwdINS6_IJSA_SB_SA_EEES9_NS_10bfloat16_tESF_Li256ELb0ELb1ELb0ELb1EEENS1_30DynamicPersistentTileSchedulerILi256ELi128ELb0ELb1ELb1EEEEEEEEEvNT_6ParamsE)
        /*0314*/ 	.word	0x00000000


	//----- nvinfo : EIATTR_REGCOUNT
	.align		4
.L_142:
        /*0318*/ 	.byte	0x04, 0x2f
        /*031a*/ 	.short	(.L_144 - .L_143)
	.align		4
.L_143:
        /*031c*/ 	.word	index@(_ZN7cutlass13device_kernelIN5flash11enable_sm90INS1_16FlashAttnFwdSm90INS1_25CollectiveMainloopFwdSm90ILi2EN4cute5tupleIJNS5_1CILi1EEES8_S8_EEENS6_IJNS7_ILi128EEENS7_ILi160EEENS7_ILi192EEEEEELi192ENS_12float_e4m3_tEfNS_4arch4Sm90ELb0ELb0ELb1ELb1ELb0ELb1ELb0ELb1ELb1ELb1ELb0ELb0EEENS1_21CollectiveEpilogueFwdINS6_IJSA_SC_SB_EEES9_NS_10bfloat16_tESG_Li256ELb1ELb1ELb0ELb1EEENS1_36VarlenDynamicPersistentTileSchedulerILi128ELi160ELi256ELi128ELb0ELb1ELb1ELb0ELb1ELb1EEEEEEEEEvNT_6ParamsE)
        /*0320*/ 	.word	0x00000004


	//----- nvinfo : EIATTR_FRAME_SIZE
	.align		4
.L_144:
        /*0324*/ 	.byte	0x04, 0x11
        /*0326*/ 	.short	(.L_146 - .L_145)
	.align		4
.L_145:
        /*0328*/ 	.word	index@(_ZN7cutlass13device_kernelIN5flash11enable_sm90INS1_16FlashAttnFwdSm90INS1_25CollectiveMainloopFwdSm90ILi2EN4cute5tupleIJNS5_1CILi1EEES8_S8_EEENS6_IJNS7_ILi128EEENS7_ILi160EEENS7_ILi192EEEEEELi192ENS_12float_e4m3_tEfNS_4arch4Sm90ELb0ELb0ELb1ELb1ELb0ELb1ELb0ELb1ELb1ELb1ELb0ELb0EEENS1_21CollectiveEpilogueFwdINS6_IJSA_SC_SB_EEES9_NS_10bfloat16_tESG_Li256ELb1ELb1ELb0ELb1EEENS1_36VarlenDynamicPersistentTileSchedulerILi128ELi160ELi256ELi128ELb0ELb1ELb1ELb0ELb1ELb1EEEEEEEEEvNT_6ParamsE)
        /*032c*/ 	.word	0x00000000


	//----- nvinfo : EIATTR_REGCOUNT
	.align		4
.L_146:
        /*0330*/ 	.byte	0x04, 0x2f
        /*0332*/ 	.short	(.L_148 - .L_147)
	.align		4
.L_147:
        /*0334*/ 	.word	index@(_ZN7cutlass13device_kernelIN5flash11enable_sm90INS1_16FlashAttnFwdSm90INS1_25CollectiveMainloopFwdSm90ILi2EN4cute5tupleIJNS5_1CILi1EEES8_S8_EEENS6_IJNS7_ILi128EEENS7_ILi160EEENS7_ILi192EEEEEELi192ENS_12float_e4m3_tEfNS_4arch4Sm90ELb0ELb0ELb1ELb1ELb0ELb0ELb0ELb1ELb1ELb1ELb0ELb0EEENS1_21CollectiveEpilogueFwdINS6_IJSA_SC_SB_EEES9_NS_10bfloat16_tESG_Li256ELb1ELb1ELb0ELb1EEENS1_36VarlenDynamicPersistentTileSchedulerILi128ELi160ELi256ELi128ELb0ELb1ELb1ELb0ELb1ELb1EEEEEEEEEvNT_6ParamsE)
        /*0338*/ 	.word	0x00000004


	//----- nvinfo : EIATTR_FRAME_SIZE
	.align		4
.L_148:
        /*033c*/ 	.byte	0x04, 0x11
        /*033e*/ 	.short	(.L_150 - .L_149)
	.align		4
.L_149:
        /*0340*/ 	.word	index@(_ZN7cutlass13device_kernelIN5flash11enable_sm90INS1_16FlashAttnFwdSm90INS1_25CollectiveMainloopFwdSm90ILi2EN4cute5tupleIJNS5_1CILi1EEES8_S8_EEENS6_IJNS7_ILi128EEENS7_ILi160EEENS7_ILi192EEEEEELi192ENS_12float_e4m3_tEfNS_4arch4Sm90ELb0ELb0ELb1ELb1ELb0ELb0ELb0ELb1ELb1ELb1ELb0ELb0EEENS1_21CollectiveEpilogueFwdINS6_IJSA_SC_SB_EEES9_NS_10bfloat16_tESG_Li256ELb1ELb1ELb0ELb1EEENS1_36VarlenDynamicPersistentTileSchedulerILi128ELi160ELi256ELi128ELb0ELb1ELb1ELb0ELb1ELb1EEEEEEEEEvNT_6ParamsE)
        /*0344*/ 	.word	0x00000000


	//----- nvinfo : EIATTR_REGCOUNT
	.align		4
.L_150:
        /*0348*/ 	.byte	0x04, 0x2f
        /*034a*/ 	.short	(.L_152 - .L_151)
	.align		4
.L_151:
        /*034c*/ 	.word	index@(_ZN7cutlass13device_kernelIN5flash11enable_sm90INS1_16FlashAttnFwdSm90INS1_25CollectiveMainloopFwdSm90ILi2EN4cute5tupleIJNS5_1CILi2EEENS7_ILi1EEES9_EEENS6_IJNS7_ILi128EEENS7_ILi160EEENS7_ILi192EEEEEELi192ENS_12float_e4m3_tEfNS_4arch4Sm90ELb0ELb0ELb1ELb0ELb0ELb0ELb0ELb1ELb1ELb1ELb0ELb0EEENS1_21CollectiveEpilogueFwdINS6_IJSB_SD_SC_EEESA_NS_10bfloat16_tESH_Li256ELb0ELb1ELb0ELb1EEENS1_29StaticPersistentTileSchedulerILb0EEEEEEEEEvNT_6ParamsE)
        /*0350*/ 	.word	0x00000004


	//----- nvinfo : EIATTR_FRAME_SIZE
	.align		4
.L_152:
        /*0354*/ 	.byte	0x04, 0x11
        /*0356*/ 	.short	(.L_154 - .L_153)
	.align		4
.L_153:
        /*0358*/ 	.word	index@(_ZN7cutlass13device_kernelIN5flash11enable_sm90INS1_16FlashAttnFwdSm90INS1_25CollectiveMainloopFwdSm90ILi2EN4cute5tupleIJNS5_1CILi2EEENS7_ILi1EEES9_EEENS6_IJNS7_ILi128EEENS7_ILi160EEENS7_ILi192EEEEEELi192ENS_12float_e4m3_tEfNS_4arch4Sm90ELb0ELb0ELb1ELb0ELb0ELb0ELb0ELb1ELb1ELb1ELb0ELb0EEENS1_21CollectiveEpilogueFwdINS6_IJSB_SD_SC_EEESA_NS_10bfloat16_tESH_Li256ELb0ELb1ELb0ELb1EEENS1_29StaticPersistentTileSchedulerILb0EEEEEEEEEvNT_6ParamsE)
        /*035c*/ 	.word	0x00000000


	//----- nvinfo : EIATTR_REGCOUNT
	.align		4
.L_154:
        /*0360*/ 	.byte	0x04, 0x2f
        /*0362*/ 	.short	(.L_156 - .L_155)
	.align		4
.L_155:
        /*0364*/ 	.word	index@(_ZN7cutlass13device_kernelIN5flash11enable_sm90INS1_16FlashAttnFwdSm90INS1_25CollectiveMainloopFwdSm90ILi2EN4cute5tupleIJNS5_1CILi1EEES8_S8_EEENS6_IJNS7_ILi128EEENS7_ILi160EEENS7_ILi192EEEEEELi192ENS_12float_e4m3_tEfNS_4arch4Sm90ELb0ELb0ELb1ELb0ELb0ELb0ELb0ELb1ELb1ELb1ELb0ELb0EEENS1_21CollectiveEpilogueFwdINS6_IJSA_SC_SB_EEES9_NS_10bfloat16_tESG_Li256ELb0ELb1ELb0ELb1EEENS1_29StaticPersistentTileSchedulerILb0EEEEEEEEEvNT_6ParamsE)
        /*0368*/ 	.word	0x00000004


	//----- nvinfo : EIATTR_FRAME_SIZE
	.align		4
.L_156:
        /*036c*/ 	.byte	0x04, 0x11
        /*036e*/ 	.short	(.L_158 - .L_157)
	.align		4
.L_157:
        /*0370*/ 	.word	index@(_ZN7cutlass13device_kernelIN5flash11enable_sm90INS1_16FlashAttnFwdSm90INS1_25CollectiveMainloopFwdSm90ILi2EN4cute5tupleIJNS5_1CILi1EEES8_S8_EEENS6_IJNS7_ILi128EEENS7_ILi160EEENS7_ILi192EEEEEELi192ENS_12float_e4m3_tEfNS_4arch4Sm90ELb0ELb0ELb1ELb0ELb0ELb0ELb0ELb1ELb1ELb1ELb0ELb0EEENS1_21CollectiveEpilogueFwdINS6_IJSA_SC_SB_EEES9_NS_10bfloat16_tESG_Li256ELb0ELb1ELb0ELb1EEENS1_29StaticPersistentTileSchedulerILb0EEEEEEEEEvNT_6ParamsE)
        /*0374*/ 	.word	0x00000000


	//----- nvinfo : EIATTR_REGCOUNT
	.align		4
.L_158:
        /*0378*/ 	.byte	0x04, 0x2f
        /*037a*/ 	.short	(.L_160 - .L_159)
	.align		4
.L_159:
        /*037c*/ 	.word	index@(_ZN7cutlass13device_kernelIN5flash11enable_sm90INS1_16FlashAttnFwdSm90INS1_25CollectiveMainloopFwdSm90ILi2EN4cute5tupleIJNS5_1CILi1EEES8_S8_EEENS6_IJNS7_ILi128EEESA_NS7_ILi256EEEEEELi256ENS_12float_e4m3_tEfNS_4arch4Sm90ELb1ELb0ELb1ELb1ELb0ELb1ELb0ELb1ELb1ELb1ELb0ELb0EEENS1_21CollectiveEpilogueFwdINS6_IJSA_SB_SA_EEES9_NS_10bfloat16_tESF_Li256ELb1ELb1ELb0ELb1EEENS1_36VarlenDynamicPersistentTileSchedulerILi128ELi128ELi256ELi128ELb0ELb1ELb1ELb1ELb1ELb1EEEEEEEEEvNT_6ParamsE)
        /*0380*/ 	.word	0x00000004


	//----- nvinfo : EIATTR_FRAME_SIZE
	.align		4
.L_160:
        /*0384*/ 	.byte	0x04, 0x11
        /*0386*/ 	.short	(.L_162 - .L_161)
	.align		4
.L_161:
        /*0388*/ 	.word	index@(_ZN7cutlass13device_kernelIN5flash11enable_sm90INS1_16FlashAttnFwdSm90INS1_25CollectiveMainloopFwdSm90ILi2EN4cute5tupleIJNS5_1CILi1EEES8_S8_EEENS6_IJNS7_ILi128EEESA_NS7_ILi256EEEEEELi256ENS_12float_e4m3_tEfNS_4arch4Sm90ELb1ELb0ELb1ELb1ELb0ELb1ELb0ELb1ELb1ELb1ELb0ELb0EEENS1_21CollectiveEpilogueFwdINS6_IJSA_SB_SA_EEES9_NS_10bfloat16_tESF_Li256ELb1ELb1ELb0ELb1EEENS1_36VarlenDynamicPersistentTileSchedulerILi128ELi128ELi256ELi128ELb0ELb1ELb1ELb1ELb1ELb1EEEEEEEEEvNT_6ParamsE)
        /*038c*/ 	.word	0x00000000


	//----- nvinfo : EIATTR_REGCOUNT
	.align		4
.L_162:
        /*0390*/ 	.byte	0x04, 0x2f
        /*0392*/ 	.short	(.L_164 - .L_163)
	.align		4
.L_163:
        /*0394*/ 	.word	index@(_ZN7cutlass13device_kernelIN5flash11enable_sm90INS1_16FlashAttnFwdSm90INS1_25CollectiveMainloopFwdSm90ILi2EN4cute5tupleIJNS5_1CILi1EEES8_S8_EEENS6_IJNS7_ILi128EEESA_NS7_ILi256EEEEEELi256ENS_12float_e4m3_tEfNS_4arch4Sm90ELb1ELb0ELb1ELb1ELb0ELb0ELb0ELb1ELb1ELb1ELb0ELb0EEENS1_21CollectiveEpilogueFwdINS6_IJSA_SB_SA_EEES9_NS_10bfloat16_tESF_Li256ELb1ELb1ELb0ELb1EEENS1_36VarlenDynamicPersistentTileSchedulerILi128ELi128ELi256ELi128ELb0ELb1ELb1ELb1ELb1ELb1EEEEEEEEEvNT_6ParamsE)
        /*0398*/ 	.word	0x00000004


	//----- nvinfo : EIATTR_FRAME_SIZE
	.align		4
.L_164:
        /*039c*/ 	.byte	0x04, 0x11
        /*039e*/ 	.short	(.L_166 - .L_165)
	.align		4
.L_165:
        /*03a0*/ 	.word	index@(_ZN7cutlass13device_kernelIN5flash11enable_sm90INS1_16FlashAttnFwdSm90INS1_25CollectiveMainloopFwdSm90ILi2EN4cute5tupleIJNS5_1CILi1EEES8_S8_EEENS6_IJNS7_ILi128EEESA_NS7_ILi256EEEEEELi256ENS_12float_e4m3_tEfNS_4arch4Sm90ELb1ELb0ELb1ELb1ELb0ELb0ELb0ELb1ELb1ELb1ELb0ELb0EEENS1_21CollectiveEpilogueFwdINS6_IJSA_SB_SA_EEES9_NS_10bfloat16_tESF_Li256ELb1ELb1ELb0ELb1EEENS1_36VarlenDynamicPersistentTileSchedulerILi128ELi128ELi256ELi128ELb0ELb1ELb1ELb1ELb1ELb1EEEEEEEEEvNT_6ParamsE)
        /*03a4*/ 	.word	0x00000000


	//----- nvinfo : EIATTR_REGCOUNT
	.align		4
.L_166:
        /*03a8*/ 	.byte	0x04, 0x2f
        /*03aa*/ 	.short	(.L_168 - .L_167)
	.align		4
.L_167:
        /*03ac*/ 	.word	index@(_ZN7cutlass13device_kernelIN5flash11enable_sm90INS1_16FlashAttnFwdSm90INS1_25CollectiveMainloopFwdSm90ILi2EN4cute5tupleIJNS5_1CILi1EEES8_S8_EEENS6_IJNS7_ILi128EEESA_NS7_ILi256EEEEEELi256ENS_12float_e4m3_tEfNS_4arch4Sm90ELb1ELb0ELb1ELb0ELb0ELb0ELb0ELb1ELb1ELb1ELb0ELb0EEENS1_21CollectiveEpilogueFwdINS6_IJSA_SB_SA_EEES9_NS_10bfloat16_tESF_Li256ELb0ELb1ELb0ELb1EEENS1_30DynamicPersistentTileSchedulerILi256ELi128ELb0ELb1ELb1EEEEEEEEEvNT_6ParamsE)
        /*03b0*/ 	.word	0x00000004


	//----- nvinfo : EIATTR_FRAME_SIZE
	.align		4
.L_168:
        /*03b4*/ 	.byte	0x04, 0x11
        /*03b6*/ 	.short	(.L_170 - .L_169)
	.align		4
.L_169:
        /*03b8*/ 	.word	index@(_ZN7cutlass13device_kernelIN5flash11enable_sm90INS1_16FlashAttnFwdSm90INS1_25CollectiveMainloopFwdSm90ILi2EN4cute5tupleIJNS5_1CILi1EEES8_S8_EEENS6_IJNS7_ILi128EEESA_NS7_ILi256EEEEEELi256ENS_12float_e4m3_tEfNS_4arch4Sm90ELb1ELb0ELb1ELb0ELb0ELb0ELb0ELb1ELb1ELb1ELb0ELb0EEENS1_21CollectiveEpilogueFwdINS6_IJSA_SB_SA_EEES9_NS_10bfloat16_tESF_Li256ELb0ELb1ELb0ELb1EEENS1_30DynamicPersistentTileSchedulerILi256ELi128ELb0ELb1ELb1EEEEEEEEEvNT_6ParamsE)
        /*03bc*/ 	.word	0x00000000


	//----- nvinfo : EIATTR_REGCOUNT
	.align		4
.L_170:
        /*03c0*/ 	.byte	0x04, 0x2f
        /*03c2*/ 	.short	(.L_172 - .L_171)
	.align		4
.L_171:
        /*03c4*/ 	.word	index@(_ZN7cutlass13device_kernelIN5flash11enable_sm90INS1_16FlashAttnFwdSm90INS1_25CollectiveMainloopFwdSm90ILi2EN4cute5tupleIJNS5_1CILi1EEES8_S8_EEENS6_IJNS7_ILi128EEENS7_ILi64EEENS7_ILi256EEEEEELi256ENS_12float_e4m3_tEfNS_4arch4Sm90ELb0ELb1ELb1ELb1ELb0ELb1ELb0ELb1ELb1ELb1ELb0ELb0EEENS1_21CollectiveEpilogueFwdINS6_IJSA_SC_SB_EEES9_NS_10bfloat16_tESG_Li256ELb1ELb1ELb0ELb1EEENS1_36VarlenDynamicPersistentTileSchedulerILi128ELi64ELi256ELi128ELb0ELb1ELb1ELb1ELb0ELb1EEEEEEEEEvNT_6ParamsE)
        /*03c8*/ 	.word	0x00000004


	//----- nvinfo : EIATTR_FRAME_SIZE
	.align		4
.L_172:
        /*03cc*/ 	.byte	0x04, 0x11
        /*03ce*/ 	.short	(.L_174 - .L_173)
	.align		4
.L_173:
        /*03d0*/ 	.word	index@(_ZN7cutlass13device_kernelIN5flash11enable_sm90INS1_16FlashAttnFwdSm90INS1_25CollectiveMainloopFwdSm90ILi2EN4cute5tupleIJNS5_1CILi1EEES8_S8_EEENS6_IJNS7_ILi128EEENS7_ILi64EEENS7_ILi256EEEEEELi256ENS_12float_e4m3_tEfNS_4arch4Sm90ELb0ELb1ELb1ELb1ELb0ELb1ELb0ELb1ELb1ELb1ELb0ELb0EEENS1_21CollectiveEpilogueFwdINS6_IJSA_SC_SB_EEES9_NS_10bfloat16_tESG_Li256ELb1ELb1ELb0ELb1EEENS1_36VarlenDynamicPersistentTileSchedulerILi128ELi64ELi256ELi128ELb0ELb1ELb1ELb1ELb0ELb1EEEEEEEEEvNT_6ParamsE)
        /*03d4*/ 	.word	0x00000000


	//----- nvinfo : EIATTR_REGCOUNT
	.align		4
.L_174:
        /*03d8*/ 	.byte	0x04, 0x2f
        /*03da*/ 	.short	(.L_176 - .L_175)
	.align		4
.L_175:
        /*03dc*/ 	.word	index@(_ZN7cutlass13device_kernelIN5flash11enable_sm90INS1_16FlashAttnFwdSm90INS1_25CollectiveMainloopFwdSm90ILi2EN4cute5tupleIJNS5_1CILi1EEES8_S8_EEENS6_IJNS7_ILi128EEENS7_ILi64EEENS7_ILi256EEEEEELi256ENS_12float_e4m3_tEfNS_4arch4Sm90ELb0ELb1ELb1ELb1ELb0ELb0ELb0ELb1ELb1ELb1ELb0ELb0EEENS1_21CollectiveEpilogueFwdINS6_IJSA_SC_SB_EEES9_NS_10bfloat16_tESG_Li256ELb1ELb1ELb0ELb1EEENS1_36VarlenDynamicPersistentTileSchedulerILi128ELi64ELi256ELi128ELb0ELb1ELb1ELb1ELb0ELb1EEEEEEEEEvNT_6ParamsE)
        /*03e0*/ 	.word	0x00000004


	//----- nvinfo : EIATTR_FRAME_SIZE
	.align		4
.L_176:
        /*03e4*/ 	.byte	0x04, 0x11
        /*03e6*/ 	.short	(.L_178 - .L_177)
	.align		4
.L_177:
        /*03e8*/ 	.word	index@(_ZN7cutlass13device_kernelIN5flash11enable_sm90INS1_16FlashAttnFwdSm90INS1_25CollectiveMainloopFwdSm90ILi2EN4cute5tupleIJNS5_1CILi1EEES8_S8_EEENS6_IJNS7_ILi128EEENS7_ILi64EEENS7_ILi256EEEEEELi256ENS_12float_e4m3_tEfNS_4arch4Sm90ELb0ELb1ELb1ELb1ELb0ELb0ELb0ELb1ELb1ELb1ELb0ELb0EEENS1_21CollectiveEpilogueFwdINS6_IJSA_SC_SB_EEES9_NS_10bfloat16_tESG_Li256ELb1ELb1ELb0ELb1EEENS1_36VarlenDynamicPersistentTileSchedulerILi128ELi64ELi256ELi128ELb0ELb1ELb1ELb1ELb0ELb1EEEEEEEEEvNT_6ParamsE)
        /*03ec*/ 	.word	0x00000000


	//----- nvinfo : EIATTR_REGCOUNT
	.align		4
.L_178:
        /*03f0*/ 	.byte	0x04, 0x2f
        /*03f2*/ 	.short	(.L_180 - .L_179)
	.align		4
.L_179:
        /*03f4*/ 	.word	index@(_ZN7cutlass13device_kernelIN5flash11enable_sm90INS1_16FlashAttnFwdSm90INS1_25CollectiveMainloopFwdSm90ILi2EN4cute5tupleIJNS5_1CILi1EEES8_S8_EEENS6_IJNS7_ILi128EEENS7_ILi64EEENS7_ILi256EEEEEELi256ENS_12float_e4m3_tEfNS_4arch4Sm90ELb0ELb1ELb1ELb0ELb0ELb0ELb0ELb1ELb1ELb1ELb0ELb0EEENS1_21CollectiveEpilogueFwdINS6_IJSA_SC_SB_EEES9_NS_10bfloat16_tESG_Li256ELb0ELb1ELb0ELb1EEENS1_30DynamicPersistentTileSchedulerILi256ELi128ELb0ELb1ELb1EEEEEEEEEvNT_6ParamsE)
        /*03f8*/ 	.word	0x00000004


	//----- nvinfo : EIATTR_FRAME_SIZE
	.align		4
.L_180:
        /*03fc*/ 	.byte	0x04, 0x11
        /*03fe*/ 	.short	(.L_182 - .L_181)
	.align		4
.L_181:
        /*0400*/ 	.word	index@(_ZN7cutlass13device_kernelIN5flash11enable_sm90INS1_16FlashAttnFwdSm90INS1_25CollectiveMainloopFwdSm90ILi2EN4cute5tupleIJNS5_1CILi1EEES8_S8_EEENS6_IJNS7_ILi128EEENS7_ILi64EEENS7_ILi256EEEEEELi256ENS_12float_e4m3_tEfNS_4arch4Sm90ELb0ELb1ELb1ELb0ELb0ELb0ELb0ELb1ELb1ELb1ELb0ELb0EEENS1_21CollectiveEpilogueFwdINS6_IJSA_SC_SB_EEES9_NS_10bfloat16_tESG_Li256ELb0ELb1ELb0ELb1EEENS1_30DynamicPersistentTileSchedulerILi256ELi128ELb0ELb1ELb1EEEEEEEEEvNT_6ParamsE)
        /*0404*/ 	.word	0x00000000


	//----- nvinfo : EIATTR_REGCOUNT
	.align		4
.L_182:
        /*0408*/ 	.byte	0x04, 0x2f
        /*040a*/ 	.short	(.L_184 - .L_183)
	.align		4
.L_183:
        /*040c*/ 	.word	index@(_ZN7cutlass13device_kernelIN5flash11enable_sm90INS1_16FlashAttnFwdSm90INS1_25CollectiveMainloopFwdSm90ILi2EN4cute5tupleIJNS5_1CILi1EEES8_S8_EEENS6_IJNS7_ILi128EEESA_NS7_ILi256EEEEEELi256ENS_12float_e4m3_tEfNS_4arch4Sm90ELb0ELb0ELb1ELb1ELb0ELb1ELb0ELb1ELb1ELb1ELb0ELb0EEENS1_21CollectiveEpilogueFwdINS6_IJSA_SB_SA_EEES9_NS_10bfloat16_tESF_Li256ELb1ELb1ELb0ELb1EEENS1_36VarlenDynamicPersistentTileSchedulerILi128ELi128ELi256ELi128ELb0ELb1ELb1ELb0ELb1ELb1EEEEEEEEEvNT_6ParamsE)
        /*0410*/ 	.word	0x00000004


	//----- nvinfo : EIATTR_FRAME_SIZE
	.align		4
.L_184:
        /*0414*/ 	.byte	0x04, 0x11
        /*0416*/ 	.short	(.L_186 - .L_185)
	.align		4
.L_185:
        /*0418*/ 	.word	index@(_ZN7cutlass13device_kernelIN5flash11enable_sm90INS1_16FlashAttnFwdSm90INS1_25CollectiveMainloopFwdSm90ILi2EN4cute5tupleIJNS5_1CILi1EEES8_S8_EEENS6_IJNS7_ILi128EEESA_NS7_ILi256EEEEEELi256ENS_12float_e4m3_tEfNS_4arch4Sm90ELb0ELb0ELb1ELb1ELb0ELb1ELb0ELb1ELb1ELb1ELb0ELb0EEENS1_21CollectiveEpilogueFwdINS6_IJSA_SB_SA_EEES9_NS_10bfloat16_tESF_Li256ELb1ELb1ELb0ELb1EEENS1_36VarlenDynamicPersistentTileSchedulerILi128ELi128ELi256ELi128ELb0ELb1ELb1ELb0ELb1ELb1EEEEEEEEEvNT_6ParamsE)
        /*041c*/ 	.word	0x00000000


	//----- nvinfo : EIATTR_REGCOUNT
	.align		4
.L_186:
        /*0420*/ 	.byte	0x04, 0x2f
        /*0422*/ 	.short	(.L_188 - .L_187)
	.align		4
.L_187:
        /*0424*/ 	.word	index@(_ZN7cutlass13device_kernelIN5flash11enable_sm90INS1_16FlashAttnFwdSm90INS1_25CollectiveMainloopFwdSm90ILi2EN4cute5tupleIJNS5_1CILi1EEES8_S8_EEENS6_IJNS7_ILi128EEESA_NS7_ILi256EEEEEELi256ENS_12float_e4m3_tEfNS_4arch4Sm90ELb0ELb0ELb1ELb1ELb0ELb0ELb0ELb1ELb1ELb1ELb0ELb0EEENS1_21CollectiveEpilogueFwdINS6_IJSA_SB_SA_EEES9_NS_10bfloat16_tESF_Li256ELb1ELb1ELb0ELb1EEENS1_36VarlenDynamicPersistentTileSchedulerILi128ELi128ELi256ELi128ELb0ELb1ELb1ELb0ELb1ELb1EEEEEEEEEvNT_6ParamsE)
        /*0428*/ 	.word	0x00000004


	//----- nvinfo : EIATTR_FRAME_SIZE
	.align		4
.L_188:
        /*042c*/ 	.byte	0x04, 0x11
        /*042e*/ 	.short	(.L_190 - .L_189)
	.align		4
.L_189:
        /*0430*/ 	.word	index@(_ZN7cutlass13device_kernelIN5flash11enable_sm90INS1_16FlashAttnFwdSm90INS1_25CollectiveMainloopFwdSm90ILi2EN4cute5tupleIJNS5_1CILi1EEES8_S8_EEENS6_IJNS7_ILi128EEESA_NS7_ILi256EEEEEELi256ENS_12float_e4m3_tEfNS_4arch4Sm90ELb0ELb0ELb1ELb1ELb0ELb0ELb0ELb1ELb1ELb1ELb0ELb0EEENS1_21CollectiveEpilogueFwdINS6_IJSA_SB_SA_EEES9_NS_10bfloat16_tESF_Li256ELb1ELb1ELb0ELb1EEENS1_36VarlenDynamicPersistentTileSchedulerILi128ELi128ELi256ELi128ELb0ELb1ELb1ELb0ELb1ELb1EEEEEEEEEvNT_6ParamsE)
        /*0434*/ 	.word	0x00000000


	//----- nvinfo : EIATTR_REGCOUNT
	.align		4
.L_190:
        /*0438*/ 	.byte	0x04, 0x2f
        /*043a*/ 	.short	(.L_192 - .L_191)
	.align		4
.L_191:
        /*043c*/ 	.word	index@(_ZN7cutlass13device_kernelIN5flash11enable_sm90INS1_16FlashAttnFwdSm90INS1_25CollectiveMainloopFwdSm90ILi2EN4cute5tupleIJNS5_1CILi1EEES8_S8_EEENS6_IJNS7_ILi128EEESA_NS7_ILi256EEEEEELi256ENS_12float_e4m3_tEfNS_4arch4Sm90ELb0ELb0ELb1ELb0ELb0ELb0ELb0ELb1ELb1ELb1ELb0ELb0EEENS1_21CollectiveEpilogueFwdINS6_IJSA_SB_SA_EEES9_NS_10bfloat16_tESF_Li256ELb0ELb1ELb0ELb1EEENS1_29StaticPersistentTileSchedulerILb0EEEEEEEEEvNT_6ParamsE)
        /*0440*/ 	.word	0x00000004


	//----- nvinfo : EIATTR_FRAME_SIZE
	.align		4
.L_192:
        /*0444*/ 	.byte	0x04, 0x11
        /*0446*/ 	.short	(.L_194 - .L_193)
	.align		4
.L_193:
        /*0448*/ 	.word	index@(_ZN7cutlass13device_kernelIN5flash11enable_sm90INS1_16FlashAttnFwdSm90INS1_25CollectiveMainloopFwdSm90ILi2EN4cute5tupleIJNS5_1CILi1EEES8_S8_EEENS6_IJNS7_ILi128EEESA_NS7_ILi256EEEEEELi256ENS_12float_e4m3_tEfNS_4arch4Sm90ELb0ELb0ELb1ELb0ELb0ELb0ELb0ELb1ELb1ELb1ELb0ELb0EEENS1_21CollectiveEpilogueFwdINS6_IJSA_SB_SA_EEES9_NS_10bfloat16_tESF_Li256ELb0ELb1ELb0ELb1EEENS1_29StaticPersistentTileSchedulerILb0EEEEEEEEEvNT_6ParamsE)
        /*044c*/ 	.word	0x00000000


	//----- nvinfo : EIATTR_MIN_STACK_SIZE
	.align		4
.L_194:
        /*0450*/ 	.byte	0x04, 0x12
        /*0452*/ 	.short	(.L_196 - .L_195)
	.align		4
.L_195:
        /*0454*/ 	.word	index@(_ZN7cutlass13device_kernelIN5flash11enable_sm90INS1_16FlashAttnFwdSm90INS1_25CollectiveMainloopFwdSm90ILi2EN4cute5tupleIJNS5_1CILi1EEES8_S8_EEENS6_IJNS7_ILi128EEESA_NS7_ILi256EEEEEELi256ENS_12float_e4m3_tEfNS_4arch4Sm90ELb0ELb0ELb1ELb0ELb0ELb0ELb0ELb1ELb1ELb1ELb0ELb0EEENS1_21CollectiveEpilogueFwdINS6_IJSA_SB_SA_EEES9_NS_10bfloat16_tESF_Li256ELb0ELb1ELb0ELb1EEENS1_29StaticPersistentTileSchedulerILb0EEEEEEEEEvNT_6ParamsE)
        /*0458*/ 	.word	0x00000000


	//----- nvinfo : EIATTR_MIN_STACK_SIZE
	.align		4
.L_196:
        /*045c*/ 	.byte	0x04, 0x12
        /*045e*/ 	.short	(.L_198 - .L_197)
	.align		4
.L_197:
        /*0460*/ 	.word	index@(_ZN7cutlass13device_kernelIN5flash11enable_sm90INS1_16FlashAttnFwdSm90INS1_25CollectiveMainloopFwdSm90ILi2EN4cute5tupleIJNS5_1CILi1EEES8_S8_EEENS6_IJNS7_ILi128EEESA_NS7_ILi256EEEEEELi256ENS_12float_e4m3_tEfNS_4arch4Sm90ELb0ELb0ELb1ELb1ELb0ELb0ELb0ELb1ELb1ELb1ELb0ELb0EEENS1_21CollectiveEpilogueFwdINS6_IJSA_SB_SA_EEES9_NS_10bfloat16_tESF_Li256ELb1ELb1ELb0ELb1EEENS1_36VarlenDynamicPersistentTileSchedulerILi128ELi128ELi256ELi128ELb0ELb1ELb1ELb0ELb1ELb1EEEEEEEEEvNT_6ParamsE)
        /*0464*/ 	.word	0x00000000


	//----- nvinfo : EIATTR_MIN_STACK_SIZE
	.align		4
.L_198:
        /*0468*/ 	.byte	0x04, 0x12
        /*046a*/ 	.short	(.L_200 - .L_199)
	.align		4
.L_199:
        /*046c*/ 	.word	index@(_ZN7cutlass13device_kernelIN5flash11enable_sm90INS1_16FlashAttnFwdSm90INS1_25CollectiveMainloopFwdSm90ILi2EN4cute5tupleIJNS5_1CILi1EEES8_S8_EEENS6_IJNS7_ILi128EEESA_NS7_ILi256EEEEEELi256ENS_12float_e4m3_tEfNS_4arch4Sm90ELb0ELb0ELb1ELb1ELb0ELb1ELb0ELb1ELb1ELb1ELb0ELb0EEENS1_21CollectiveEpilogueFwdINS6_IJSA_SB_SA_EEES9_NS_10bfloat16_tESF_Li256ELb1ELb1ELb0ELb1EEENS1_36VarlenDynamicPersistentTileSchedulerILi128ELi128ELi256ELi128ELb0ELb1ELb1ELb0ELb1ELb1EEEEEEEEEvNT_6ParamsE)
        /*0470*/ 	.word	0x00000000


	//----- nvinfo : EIATTR_MIN_STACK_SIZE
	.align		4
.L_200:
        /*0474*/ 	.byte	0x04, 0x12
        /*0476*/ 	.short	(.L_202 - .L_201)
	.align		4
.L_201:
        /*0478*/ 	.word	index@(_ZN7cutlass13device_kernelIN5flash11enable_sm90INS1_16FlashAttnFwdSm90INS1_25CollectiveMainloopFwdSm90ILi2EN4cute5tupleIJNS5_1CILi1EEES8_S8_EEENS6_IJNS7_ILi128EEENS7_ILi64EEENS7_ILi256EEEEEELi256ENS_12float_e4m3_tEfNS_4arch4Sm90ELb0ELb1ELb1ELb0ELb0ELb0ELb0ELb1ELb1ELb1ELb0ELb0EEENS1_21CollectiveEpilogueFwdINS6_IJSA_SC_SB_EEES9_NS_10bfloat16_tESG_Li256ELb0ELb1ELb0ELb1EEENS1_30DynamicPersistentTileSchedulerILi256ELi128ELb0ELb1ELb1EEEEEEEEEvNT_6ParamsE)
        /*047c*/ 	.word	0x00000000


	//----- nvinfo : EIATTR_MIN_STACK_SIZE
	.align		4
.L_202:
        /*0480*/ 	.byte	0x04, 0x12
        /*0482*/ 	.short	(.L_204 - .L_203)
	.align		4
.L_203:
        /*0484*/ 	.word	index@(_ZN7cutlass13device_kernelIN5flash11enable_sm90INS1_16FlashAttnFwdSm90INS1_25CollectiveMainloopFwdSm90ILi2EN4cute5tupleIJNS5_1CILi1EEES8_S8_EEENS6_IJNS7_ILi128EEENS7_ILi64EEENS7_ILi256EEEEEELi256ENS_12float_e4m3_tEfNS_4arch4Sm90ELb0ELb1ELb1ELb1ELb0ELb0ELb0ELb1ELb1ELb1ELb0ELb0EEENS1_21CollectiveEpilogueFwdINS6_IJSA_SC_SB_EEES9_NS_10bfloat16_tESG_Li256ELb1ELb1ELb0ELb1EEENS1_36VarlenDynamicPersistentTileSchedulerILi128ELi64ELi256ELi128ELb0ELb1ELb1ELb1ELb0ELb1EEEEEEEEEvNT_6ParamsE)
        /*0488*/ 	.word	0x00000000


	//----- nvinfo : EIATTR_MIN_STACK_SIZE
	.align		4
.L_204:
        /*048c*/ 	.byte	0x04, 0x12
        /*048e*/ 	.short	(.L_206 - .L_205)
	.align		4
.L_205:
        /*0490*/ 	.word	index@(_ZN7cutlass13device_kernelIN5flash11enable_sm90INS1_16FlashAttnFwdSm90INS1_25CollectiveMainloopFwdSm90ILi2EN4cute5tupleIJNS5_1CILi1EEES8_S8_EEENS6_IJNS7_ILi128EEENS7_ILi64EEENS7_ILi256EEEEEELi256ENS_12float_e4m3_tEfNS_4arch4Sm90ELb0ELb1ELb1ELb1ELb0ELb1ELb0ELb1ELb1ELb1ELb0ELb0EEENS1_21CollectiveEpilogueFwdINS6_IJSA_SC_SB_EEES9_NS_10bfloat16_tESG_Li256ELb1ELb1ELb0ELb1EEENS1_36VarlenDynamicPersistentTileSchedulerILi128ELi64ELi256ELi128ELb0ELb1ELb1ELb1ELb0ELb1EEEEEEEEEvNT_6ParamsE)
        /*0494*/ 	.word	0x00000000


	//----- nvinfo : EIATTR_MIN_STACK_SIZE
	.align		4
.L_206:
        /*0498*/ 	.byte	0x04, 0x12
        /*049a*/ 	.short	(.L_208 - .L_207)
	.align		4
.L_207:
        /*049c*/ 	.word	index@(_ZN7cutlass13device_kernelIN5flash11enable_sm90INS1_16FlashAttnFwdSm90INS1_25CollectiveMainloopFwdSm90ILi2EN4cute5tupleIJNS5_1CILi1EEES8_S8_EEENS6_IJNS7_ILi128EEESA_NS7_ILi256EEEEEELi256ENS_12float_e4m3_tEfNS_4arch4Sm90ELb1ELb0ELb1ELb0ELb0ELb0ELb0ELb1ELb1ELb1ELb0ELb0EEENS1_21CollectiveEpilogueFwdINS6_IJSA_SB_SA_EEES9_NS_10bfloat16_tESF_Li256ELb0ELb1ELb0ELb1EEENS1_30DynamicPersistentTileSchedulerILi256ELi128ELb0ELb1ELb1EEEEEEEEEvNT_6ParamsE)
        /*04a0*/ 	.word	0x00000000


	//----- nvinfo : EIATTR_MIN_STACK_SIZE
	.align		4
.L_208:
        /*04a4*/ 	.byte	0x04, 0x12
        /*04a6*/ 	.short	(.L_210 - .L_209)
	.align		4
.L_209:
        /*04a8*/ 	.word	index@(_ZN7cutlass13device_kernelIN5flash11enable_sm90INS1_16FlashAttnFwdSm90INS1_25CollectiveMainloopFwdSm90ILi2EN4cute5tupleIJNS5_1CILi1EEES8_S8_EEENS6_IJNS7_ILi128EEESA_NS7_ILi256EEEEEELi256ENS_12float_e4m3_tEfNS_4arch4Sm90ELb1ELb0ELb1ELb1ELb0ELb0ELb0ELb1ELb1ELb1ELb0ELb0EEENS1_21CollectiveEpilogueFwdINS6_IJSA_SB_SA_EEES9_NS_10bfloat16_tESF_Li256ELb1ELb1ELb0ELb1EEENS1_36VarlenDynamicPersistentTileSchedulerILi128ELi128ELi256ELi128ELb0ELb1ELb1ELb1ELb1ELb1EEEEEEEEEvNT_6ParamsE)
        /*04ac*/ 	.word	0x00000000


	//----- nvinfo : EIATTR_MIN_STACK_SIZE
	.align		4
.L_210:
        /*04b0*/ 	.byte	0x04, 0x12
        /*04b2*/ 	.short	(.L_212 - .L_211)
	.align		4
.L_211:
        /*04b4*/ 	.word	index@(_ZN7cutlass13device_kernelIN5flash11enable_sm90INS1_16FlashAttnFwdSm90INS1_25CollectiveMainloopFwdSm90ILi2EN4cute5tupleIJNS5_1CILi1EEES8_S8_EEENS6_IJNS7_ILi128EEESA_NS7_ILi256EEEEEELi256ENS_12float_e4m3_tEfNS_4arch4Sm90ELb1ELb0ELb1ELb1ELb0ELb1ELb0ELb1ELb1ELb1ELb0ELb0EEENS1_21CollectiveEpilogueFwdINS6_IJSA_SB_SA_EEES9_NS_10bfloat16_tESF_Li256ELb1ELb1ELb0ELb1EEENS1_36VarlenDynamicPersistentTileSchedulerILi128ELi128ELi256ELi128ELb0ELb1ELb1ELb1ELb1ELb1EEEEEEEEEvNT_6ParamsE)
        /*04b8*/ 	.word	0x00000000


	//----- nvinfo : EIATTR_MIN_STACK_SIZE
	.align		4
.L_212:
        /*04bc*/ 	.byte	0x04, 0x12
        /*04be*/ 	.short	(.L_214 - .L_213)
	.align		4
.L_213:
        /*04c0*/ 	.word	index@(_ZN7cutlass13device_kernelIN5flash11enable_sm90INS1_16FlashAttnFwdSm90INS1_25CollectiveMainloopFwdSm90ILi2EN4cute5tupleIJNS5_1CILi1EEES8_S8_EEENS6_IJNS7_ILi128EEENS7_ILi160EEENS7_ILi192EEEEEELi192ENS_12float_e4m3_tEfNS_4arch4Sm90ELb0ELb0ELb1ELb0ELb0ELb0ELb0ELb1ELb1ELb1ELb0ELb0EEENS1_21CollectiveEpilogueFwdINS6_IJSA_SC_SB_EEES9_NS_10bfloat16_tESG_Li256ELb0ELb1ELb0ELb1EEENS1_29StaticPersistentTileSchedulerILb0EEEEEEEEEvNT_6ParamsE)
        /*04c4*/ 	.word	0x00000000


	//----- nvinfo : EIATTR_MIN_STACK_SIZE
	.align		4
.L_214:
        /*04c8*/ 	.byte	0x04, 0x12
        /*04ca*/ 	.short	(.L_216 - .L_215)
	.align		4
.L_215:
        /*04cc*/ 	.word	index@(_ZN7cutlass13device_kernelIN5flash11enable_sm90INS1_16FlashAttnFwdSm90INS1_25CollectiveMainloopFwdSm90ILi2EN4cute5tupleIJNS5_1CILi2EEENS7_ILi1EEES9_EEENS6_IJNS7_ILi128EEENS7_ILi160EEENS7_ILi192EEEEEELi192ENS_12float_e4m3_tEfNS_4arch4Sm90ELb0ELb0ELb1ELb0ELb0ELb0ELb0ELb1ELb1ELb1ELb0ELb0EEENS1_21CollectiveEpilogueFwdINS6_IJSB_SD_SC_EEESA_NS_10bfloat16_tESH_Li256ELb0ELb1ELb0ELb1EEENS1_29StaticPersistentTileSchedulerILb0EEEEEEEEEvNT_6ParamsE)
        /*04d0*/ 	.word	0x00000000


	//----- nvinfo : EIATTR_MIN_STACK_SIZE
	.align		4
.L_216:
        /*04d4*/ 	.byte	0x04, 0x12
        /*04d6*/ 	.short	(.L_218 - .L_217)
	.align		4
.L_217:
        /*04d8*/ 	.word	index@(_ZN7cutlass13device_kernelIN5flash11enable_sm90INS1_16FlashAttnFwdSm90INS1_25CollectiveMainloopFwdSm90ILi2EN4cute5tupleIJNS5_1CILi1EEES8_S8_EEENS6_IJNS7_ILi128EEENS7_ILi160EEENS7_ILi192EEEEEELi192ENS_12float_e4m3_tEfNS_4arch4Sm90ELb0ELb0ELb1ELb1ELb0ELb0ELb0ELb1ELb1ELb1ELb0ELb0EEENS1_21CollectiveEpilogueFwdINS6_IJSA_SC_SB_EEES9_NS_10bfloat16_tESG_Li256ELb1ELb1ELb0ELb1EEENS1_36VarlenDynamicPersistentTileSchedulerILi128ELi160ELi256ELi128ELb0ELb1ELb1ELb0ELb1ELb1EEEEEEEEEvNT_6ParamsE)
        /*04dc*/ 	.word	0x00000000


	//----- nvinfo : EIATTR_MIN_STACK_SIZE
	.align		4
.L_218:
        /*04e0*/ 	.byte	0x04, 0x12
        /*04e2*/ 	.short	(.L_220 - .L_219)
	.align		4
.L_219:
        /*04e4*/ 	.word	index@(_ZN7cutlass13device_kernelIN5flash11enable_sm90INS1_16FlashAttnFwdSm90INS1_25CollectiveMainloopFwdSm90ILi2EN4cute5tupleIJNS5_1CILi1EEES8_S8_EEENS6_IJNS7_ILi128EEENS7_ILi160EEENS7_ILi192EEEEEELi192ENS_12float_e4m3_tEfNS_4arch4Sm90ELb0ELb0ELb1ELb1ELb0ELb1ELb0ELb1ELb1ELb1ELb0ELb0EEENS1_21CollectiveEpilogueFwdINS6_IJSA_SC_SB_EEES9_NS_10bfloat16_tESG_Li256ELb1ELb1ELb0ELb1EEENS1_36VarlenDynamicPersistentTileSchedulerILi128ELi160ELi256ELi128ELb0ELb1ELb1ELb0ELb1ELb1EEEEEEEEEvNT_6ParamsE)
        /*04e8*/ 	.word	0x00000000


	//----- nvinfo : EIATTR_MIN_STACK_SIZE
	.align		4
.L_220:
        /*04ec*/ 	.byte	0x04, 0x12
        /*04ee*/ 	.short	(.L_222 - .L_221)
	.align		4
.L_221:
        /*04f0*/ 	.word	index@(_ZN7cutlass13device_kernelIN5flash11enable_sm90INS1_16FlashAttnFwdSm90INS1_25CollectiveMainloopFwdSm90ILi2EN4cute5tupleIJNS5_1CILi1EEES8_S8_EEENS6_IJNS7_ILi128EEESA_NS7_ILi192EEEEEELi192ENS_12float_e4m3_tEfNS_4arch4Sm90ELb0ELb1ELb1ELb0ELb0ELb0ELb0ELb1ELb1ELb1ELb0ELb0EEENS1_21CollectiveEpilogueFwdINS6_IJSA_SB_SA_EEES9_NS_10bfloat16_tESF_Li256ELb0ELb1ELb0ELb1EEENS1_30DynamicPersistentTileSchedulerILi256ELi128ELb0ELb1ELb1EEEEEEEEEvNT_6ParamsE)
        /*04f4*/ 	.word	0x00000000


	//----- nvinfo : EIATTR_MIN_STACK_SIZE
	.align		4
.L_222:
        /*04f8*/ 	.byte	0x04, 0x12
        /*04fa*/ 	.short	(.L_224 - .L_223)
	.align		4
.L_223:
        /*04fc*/ 	.word	index@(_ZN7cutlass13device_kernelIN5flash11enable_sm90INS1_16FlashAttnFwdSm90INS1_25CollectiveMainloopFwdSm90ILi2EN4cute5tupleIJNS5_1CILi1EEES8_S8_EEENS6_IJNS7_ILi128EEESA_NS7_ILi192EEEEEELi192ENS_12float_e4m3_tEfNS_4arch4Sm90ELb0ELb1ELb1ELb1ELb0ELb0ELb0ELb1ELb1ELb1ELb0ELb0EEENS1_21CollectiveEpilogueFwdINS6_IJSA_SB_SA_EEES9_NS_10bfloat16_tESF_Li256ELb1ELb1ELb0ELb1EEENS1_36VarlenDynamicPersistentTileSchedulerILi128ELi128ELi256ELi128ELb0ELb1ELb1ELb1ELb0ELb1EEEEEEEEEvNT_6ParamsE)
        /*0500*/ 	.word	0x00000000


	//----- nvinfo : EIATTR_MIN_STACK_SIZE
	.align		4
.L_224:
        /*0504*/ 	.byte	0x04, 0x12
        /*0506*/ 	.short	(.L_226 - .L_225)
	.align		4
.L_225:
        /*0508*/ 	.word	index@(_ZN7cutlass13device_kernelIN5flash11enable_sm90INS1_16FlashAttnFwdSm90INS1_25CollectiveMainloopFwdSm90ILi2EN4cute5tupleIJNS5_1CILi1EEES8_S8_EEENS6_IJNS7_ILi128EEESA_NS7_ILi192EEEEEELi192ENS_12float_e4m3_tEfNS_4arch4Sm90ELb0ELb1ELb1ELb1ELb0ELb1ELb0ELb1ELb1ELb1ELb0ELb0EEENS1_21CollectiveEpilogueFwdINS6_IJSA_SB_SA_EEES9_NS_10bfloat16_tESF_Li256ELb1ELb1ELb0ELb1EEENS1_36VarlenDynamicPersistentTileSchedulerILi128ELi128ELi256ELi128ELb0ELb1ELb1ELb1ELb0ELb1EEEEEEEEEvNT_6ParamsE)
        /*050c*/ 	.word	0x00000000


	//----- nvinfo : EIATTR_MIN_STACK_SIZE
	.align		4
.L_226:
        /*0510*/ 	.byte	0x04, 0x12
        /*0512*/ 	.short	(.L_228 - .L_227)
	.align		4
.L_227:
        /*0514*/ 	.word	index@(_ZN7cutlass13device_kernelIN5flash11enable_sm90INS1_16FlashAttnFwdSm90INS1_25CollectiveMainloopFwdSm90ILi2EN4cute5tupleIJNS5_1CILi1EEES8_S8_EEENS6_IJNS7_ILi128EEENS7_ILi160EEENS7_ILi192EEEEEELi192ENS_12float_e4m3_tEfNS_4arch4Sm90ELb1ELb0ELb1ELb0ELb0ELb0ELb0ELb1ELb1ELb1ELb0ELb0EEENS1_21CollectiveEpilogueFwdINS6_IJSA_SC_SB_EEES9_NS_10bfloat16_tESG_Li256ELb0ELb1ELb0ELb1EEENS1_30DynamicPersistentTileSchedulerILi256ELi128ELb0ELb1ELb1EEEEEEEEEvNT_6ParamsE)
        /*0518*/ 	.word	0x00000000


	//----- nvinfo : EIATTR_MIN_STACK_SIZE
	.align		4
.L_228:
        /*051c*/ 	.byte	0x04, 0x12
        /*051e*/ 	.short	(.L_230 - .L_229)
	.align		4
.L_229:
        /*0520*/ 	.word	index@(_ZN7cutlass13device_kernelIN5flash11enable_sm90INS1_16FlashAttnFwdSm90INS1_25CollectiveMainloopFwdSm90ILi2EN4cute5tupleIJNS5_1CILi1EEES8_S8_EEENS6_IJNS7_ILi128EEENS7_ILi160EEENS7_ILi192EEEEEELi192ENS_12float_e4m3_tEfNS_4arch4Sm90ELb1ELb0ELb1ELb1ELb0ELb0ELb0ELb1ELb1ELb1ELb0ELb0EEENS1_21CollectiveEpilogueFwdINS6_IJSA_SC_SB_EEES9_NS_10bfloat16_tESG_Li256ELb1ELb1ELb0ELb1EEENS1_36VarlenDynamicPersistentTileSchedulerILi128ELi160ELi256ELi128ELb0ELb1ELb1ELb1ELb1ELb1EEEEEEEEEvNT_6ParamsE)
        /*0524*/ 	.word	0x00000000


	//----- nvinfo : EIATTR_MIN_STACK_SIZE
	.align		4
.L_230:
        /*0528*/ 	.byte	0x04, 0x12
        /*052a*/ 	.short	(.L_232 - .L_231)
	.align		4
.L_231:
        /*052c*/ 	.word	index@(_ZN7cutlass13device_kernelIN5flash11enable_sm90INS1_16FlashAttnFwdSm90INS1_25CollectiveMainloopFwdSm90ILi2EN4cute5tupleIJNS5_1CILi1EEES8_S8_EEENS6_IJNS7_ILi128EEENS7_ILi160EEENS7_ILi192EEEEEELi192ENS_12float_e4m3_tEfNS_4arch4Sm90ELb1ELb0ELb1ELb1ELb0ELb1ELb0ELb1ELb1ELb1ELb0ELb0EEENS1_21CollectiveEpilogueFwdINS6_IJSA_SC_SB_EEES9_NS_10bfloat16_tESG_Li256ELb1ELb1ELb0ELb1EEENS1_36VarlenDynamicPersistentTileSchedulerILi128ELi160ELi256ELi128ELb0ELb1ELb1ELb1ELb1ELb1EEEEEEEEEvNT_6ParamsE)
        /*0530*/ 	.word	0x00000000


	//----- nvinfo : EIATTR_MIN_STACK_SIZE
	.align		4
.L_232:
        /*0534*/ 	.byte	0x04, 0x12
        /*0536*/ 	.short	(.L_234 - .L_233)
	.align		4
.L_233:
        /*0538*/ 	.word	index@(_ZN7cutlass13device_kernelIN5flash11enable_sm90INS1_16FlashAttnFwdSm90INS1_25CollectiveMainloopFwdSm90ILi2EN4cute5tupleIJNS5_1CILi1EEES8_S8_EEENS6_IJNS7_ILi128EEENS7_ILi224EEESA_EEELi128ENS_12float_e4m3_tEfNS_4arch4Sm90ELb0ELb0ELb1ELb0ELb0ELb0ELb0ELb1ELb1ELb1ELb0ELb0EEENS1_21CollectiveEpilogueFwdINS6_IJSA_SA_SB_EEES9_NS_10bfloat16_tESF_Li256ELb0ELb1ELb0ELb1EEENS1_29StaticPersistentTileSchedulerILb0EEEEEEEEEvNT_6ParamsE)
        /*053c*/ 	.word	0x00000000


	//----- nvinfo : EIATTR_MIN_STACK_SIZE
	.align		4
.L_234:
        /*0540*/ 	.byte	0x04, 0x12
        /*0542*/ 	.short	(.L_236 - .L_235)
	.align		4
.L_235:
        /*0544*/ 	.word	index@(_ZN7cutlass13device_kernelIN5flash11enable_sm90INS1_16FlashAttnFwdSm90INS1_25CollectiveMainloopFwdSm90ILi2EN4cute5tupleIJNS5_1CILi1EEES8_S8_EEENS6_IJNS7_ILi128EEENS7_ILi224EEESA_EEELi128ENS_12float_e4m3_tEfNS_4arch4Sm90ELb0ELb0ELb1ELb1ELb0ELb0ELb0ELb1ELb1ELb1ELb0ELb0EEENS1_21CollectiveEpilogueFwdINS6_IJSA_SA_SB_EEES9_NS_10bfloat16_tESF_Li256ELb1ELb1ELb0ELb1EEENS1_36VarlenDynamicPersistentTileSchedulerILi128ELi224ELi256ELi128ELb0ELb1ELb1ELb0ELb1ELb1EEEEEEEEEvNT_6ParamsE)
        /*0548*/ 	.word	0x00000000


	//----- nvinfo : EIATTR_MIN_STACK_SIZE
	.align		4
.L_236:
        /*054c*/ 	.byte	0x04, 0x12
        /*054e*/ 	.short	(.L_238 - .L_237)
	.align		4
.L_237:
        /*0550*/ 	.word	index@(_ZN7cutlass13device_kernelIN5flash11enable_sm90INS1_16FlashAttnFwdSm90INS1_25CollectiveMainloopFwdSm90ILi2EN4cute5tupleIJNS5_1CILi1EEES8_S8_EEENS6_IJNS7_ILi128EEENS7_ILi224EEESA_EEELi128ENS_12float_e4m3_tEfNS_4arch4Sm90ELb0ELb0ELb1ELb1ELb0ELb1ELb0ELb1ELb1ELb1ELb0ELb0EEENS1_21CollectiveEpilogueFwdINS6_IJSA_SA_SB_EEES9_NS_10bfloat16_tESF_Li256ELb1ELb1ELb0ELb1EEENS1_36VarlenDynamicPersistentTileSchedulerILi128ELi224ELi256ELi128ELb0ELb1ELb1ELb0ELb1ELb1EEEEEEEEEvNT_6ParamsE)
        /*0554*/ 	.word	0x00000000


	//----- nvinfo : EIATTR_MIN_STACK_SIZE
	.align		4
.L_238:
        /*0558*/ 	.byte	0x04, 0x12
        /*055a*/ 	.short	(.L_240 - .L_239)
	.align		4
.L_239:
        /*055c*/ 	.word	index@(_ZN7cutlass13device_kernelIN5flash11enable_sm90INS1_16FlashAttnFwdSm90INS1_25CollectiveMainloopFwdSm90ILi2EN4cute5tupleIJNS5_1CILi1EEES8_S8_EEENS6_IJNS7_ILi128EEENS7_ILi192EEESA_EEELi128ENS_12float_e4m3_tEfNS_4arch4Sm90ELb0ELb1ELb1ELb0ELb0ELb0ELb0ELb1ELb1ELb1ELb0ELb0EEENS1_21CollectiveEpilogueFwdINS6_IJSA_SA_SB_EEES9_NS_10bfloat16_tESF_Li256ELb0ELb1ELb0ELb1EEENS1_30DynamicPersistentTileSchedulerILi256ELi128ELb0ELb1ELb1EEEEEEEEEvNT_6ParamsE)
        /*0560*/ 	.word	0x00000000


	//----- nvinfo : EIATTR_MIN_STACK_SIZE
	.align		4
.L_240:
        /*0564*/ 	.byte	0x04, 0x12
        /*0566*/ 	.short	(.L_242 - .L_241)
	.align		4
.L_241:
        /*0568*/ 	.word	index@(_ZN7cutlass13device_kernelIN5flash11enable_sm90INS1_16FlashAttnFwdSm90INS1_25CollectiveMainloopFwdSm90ILi2EN4cute5tupleIJNS5_1CILi1EEES8_S8_EEENS6_IJNS7_ILi128EEENS7_ILi192EEESA_EEELi128ENS_12float_e4m3_tEfNS_4arch4Sm90ELb0ELb1ELb1ELb1ELb0ELb0ELb0ELb1ELb1ELb1ELb0ELb0EEENS1_21CollectiveEpilogueFwdINS6_IJSA_SA_SB_EEES9_NS_10bfloat16_tESF_Li256ELb1ELb1ELb0ELb1EEENS1_36VarlenDynamicPersistentTileSchedulerILi128ELi192ELi256ELi128ELb0ELb1ELb1ELb1ELb0ELb1EEEEEEEEEvNT_6ParamsE)
        /*056c*/ 	.word	0x00000000


	//----- nvinfo : EIATTR_MIN_STACK_SIZE
	.align		4
.L_242:
        /*0570*/ 	.byte	0x04, 0x12
        /*0572*/ 	.short	(.L_244 - .L_243)
	.align		4
.L_243:
        /*0574*/ 	.word	index@(_ZN7cutlass13device_kernelIN5flash11enable_sm90INS1_16FlashAttnFwdSm90INS1_25CollectiveMainloopFwdSm90ILi2EN4cute5tupleIJNS5_1CILi1EEES8_S8_EEENS6_IJNS7_ILi128EEENS7_ILi192EEESA_EEELi128ENS_12float_e4m3_tEfNS_4arch4Sm90ELb0ELb1ELb1ELb1ELb0ELb1ELb0ELb1ELb1ELb1ELb0ELb0EEENS1_21CollectiveEpilogueFwdINS6_IJSA_SA_SB_EEES9_NS_10bfloat16_tESF_Li256ELb1ELb1ELb0ELb1EEENS1_36VarlenDynamicPersistentTileSchedulerILi128ELi192ELi256ELi128ELb0ELb1ELb1ELb1ELb0ELb1EEEEEEEEEvNT_6ParamsE)
        /*0578*/ 	.word	0x00000000


	//----- nvinfo : EIATTR_MIN_STACK_SIZE
	.align		4
.L_244:
        /*057c*/ 	.byte	0x04, 0x12
        /*057e*/ 	.short	(.L_246 - .L_245)
	.align		4
.L_245:
        /*0580*/ 	.word	index@(_ZN7cutlass13device_kernelIN5flash11enable_sm90INS1_16FlashAttnFwdSm90INS1_25CollectiveMainloopFwdSm90ILi2EN4cute5tupleIJNS5_1CILi1EEES8_S8_EEENS6_IJNS7_ILi128EEENS7_ILi224EEESA_EEELi128ENS_12float_e4m3_tEfNS_4arch4Sm90ELb1ELb0ELb1ELb0ELb0ELb0ELb0ELb1ELb1ELb1ELb0ELb0EEENS1_21CollectiveEpilogueFwdINS6_IJSA_SA_SB_EEES9_NS_10bfloat16_tESF_Li256ELb0ELb1ELb0ELb1EEENS1_30DynamicPersistentTileSchedulerILi256ELi128ELb0ELb1ELb1EEEEEEEEEvNT_6ParamsE)
        /*0584*/ 	.word	0x00000000


	//----- nvinfo : EIATTR_MIN_STACK_SIZE
	.align		4
.L_246:
        /*0588*/ 	.byte	0x04, 0x12
        /*058a*/ 	.short	(.L_248 - .L_247)
	.align		4
.L_247:
        /*058c*/ 	.word	index@(_ZN7cutlass13device_kernelIN5flash11enable_sm90INS1_16FlashAttnFwdSm90INS1_25CollectiveMainloopFwdSm90ILi2EN4cute5tupleIJNS5_1CILi1EEES8_S8_EEENS6_IJNS7_ILi128EEENS7_ILi224EEESA_EEELi128ENS_12float_e4m3_tEfNS_4arch4Sm90ELb1ELb0ELb1ELb1ELb0ELb0ELb0ELb1ELb1ELb1ELb0ELb0EEENS1_21CollectiveEpilogueFwdINS6_IJSA_SA_SB_EEES9_NS_10bfloat16_tESF_Li256ELb1ELb1ELb0ELb1EEENS1_36VarlenDynamicPersistentTileSchedulerILi128ELi224ELi256ELi128ELb0ELb1ELb1ELb1ELb1ELb1EEEEEEEEEvNT_6ParamsE)
        /*0590*/ 	.word	0x00000000


	//----- nvinfo : EIATTR_MIN_STACK_SIZE
	.align		4
.L_248:
        /*0594*/ 	.byte	0x04, 0x12
        /*0596*/ 	.short	(.L_250 - .L_249)
	.align		4
.L_249:
        /*0598*/ 	.word	index@(_ZN7cutlass13device_kernelIN5flash11enable_sm90INS1_16FlashAttnFwdSm90INS1_25CollectiveMainloopFwdSm90ILi2EN4cute5tupleIJNS5_1CILi1EEES8_S8_EEENS6_IJNS7_ILi128EEENS7_ILi224EEESA_EEELi128ENS_12float_e4m3_tEfNS_4arch4Sm90ELb1ELb0ELb1ELb1ELb0ELb1ELb0ELb1ELb1ELb1ELb0ELb0EEENS1_21CollectiveEpilogueFwdINS6_IJSA_SA_SB_EEES9_NS_10bfloat16_tESF_Li256ELb1ELb1ELb0ELb1EEENS1_36VarlenDynamicPersistentTileSchedulerILi128ELi224ELi256ELi128ELb0ELb1ELb1ELb1ELb1ELb1EEEEEEEEEvNT_6ParamsE)
        /*059c*/ 	.word	0x00000000


	//----- nvinfo : EIATTR_MIN_STACK_SIZE
	.align		4
.L_250:
        /*05a0*/ 	.byte	0x04, 0x12
        /*05a2*/ 	.short	(.L_252 - .L_251)
	.align		4
.L_251:
        /*05a4*/ 	.word	index@(_ZN7cutlass13device_kernelIN5flash11enable_sm90INS1_16FlashAttnFwdSm90INS1_25CollectiveMainloopFwdSm90ILi2EN4cute5tupleIJNS5_1CILi1EEES8_S8_EEENS6_IJNS7_ILi192EEENS7_ILi128EEENS7_ILi96EEEEEELi96ENS_12float_e4m3_tEfNS_4arch4Sm90ELb0ELb0ELb1ELb0ELb0ELb0ELb0ELb1ELb1ELb1ELb0ELb0EEENS1_21CollectiveEpilogueFwdINS6_IJSA_SC_SB_EEES9_NS_10bfloat16_tESG_Li384ELb0ELb1ELb0ELb1EEENS1_29StaticPersistentTileSchedulerILb0EEEEEEEEEvNT_6ParamsE)
        /*05a8*/ 	.word	0x00000000


	//----- nvinfo : EIATTR_MIN_STACK_SIZE
	.align		4
.L_252:
        /*05ac*/ 	.byte	0x04, 0x12
        /*05ae*/ 	.short	(.L_254 - .L_253)
	.align		4
.L_253:
        /*05b0*/ 	.word	index@(_ZN7cutlass13device_kernelIN5flash11enable_sm90INS1_16FlashAttnFwdSm90INS1_25CollectiveMainloopFwdSm90ILi2EN4cute5tupleIJNS5_1CILi1EEES8_S8_EEENS6_IJNS7_ILi192EEENS7_ILi128EEENS7_ILi96EEEEEELi96ENS_12float_e4m3_tEfNS_4arch4Sm90ELb0ELb0ELb1ELb1ELb0ELb0ELb0ELb1ELb1ELb1ELb0ELb0EEENS1_21CollectiveEpilogueFwdINS6_IJSA_SC_SB_EEES9_NS_10bfloat16_tESG_Li384ELb1ELb1ELb0ELb1EEENS1_36VarlenDynamicPersistentTileSchedulerILi192ELi128ELi384ELi128ELb0ELb1ELb1ELb0ELb1ELb1EEEEEEEEEvNT_6ParamsE)
        /*05b4*/ 	.word	0x00000000


	//----- nvinfo : EIATTR_MIN_STACK_SIZE
	.align		4
.L_254:
        /*05b8*/ 	.byte	0x04, 0x12
        /*05ba*/ 	.short	(.L_256 - .L_255)
	.align		4
.L_255:
        /*05bc*/ 	.word	index@(_ZN7cutlass13device_kernelIN5flash11enable_sm90INS1_16FlashAttnFwdSm90INS1_25CollectiveMainloopFwdSm90ILi2EN4cute5tupleIJNS5_1CILi1EEES8_S8_EEENS6_IJNS7_ILi192EEENS7_ILi128EEENS7_ILi96EEEEEELi96ENS_12float_e4m3_tEfNS_4arch4Sm90ELb0ELb0ELb1ELb1ELb0ELb1ELb0ELb1ELb1ELb1ELb0ELb0EEENS1_21CollectiveEpilogueFwdINS6_IJSA_SC_SB_EEES9_NS_10bfloat16_tESG_Li384ELb1ELb1ELb0ELb1EEENS1_36VarlenDynamicPersistentTileSchedulerILi192ELi128ELi384ELi128ELb0ELb1ELb1ELb0ELb1ELb1EEEEEEEEEvNT_6ParamsE)
        /*05c0*/ 	.word	0x00000000


	//----- nvinfo : EIATTR_MIN_STACK_SIZE
	.align		4
.L_256:
        /*05c4*/ 	.byte	0x04, 0x12
        /*05c6*/ 	.short	(.L_258 - .L_257)
	.align		4
.L_257:
        /*05c8*/ 	.word	index@(_ZN7cutlass13device_kernelIN5flash11enable_sm90INS1_16FlashAttnFwdSm90INS1_25CollectiveMainloopFwdSm90ILi2EN4cute5tupleIJNS5_1CILi1EEES8_S8_EEENS6_IJNS7_ILi192EEENS7_ILi128EEENS7_ILi96EEEEEELi96ENS_12float_e4m3_tEfNS_4arch4Sm90ELb0ELb1ELb1ELb0ELb0ELb0ELb0ELb1ELb1ELb1ELb0ELb0EEENS1_21CollectiveEpilogueFwdINS6_IJSA_SC_SB_EEES9_NS_10bfloat16_tESG_Li384ELb0ELb1ELb0ELb1EEENS1_30DynamicPersistentTileSchedulerILi384ELi128ELb0ELb1ELb1EEEEEEEEEvNT_6ParamsE)
        /*05cc*/ 	.word	0x00000000


	//----- nvinfo : EIATTR_MIN_STACK_SIZE
	.align		4
.L_258:
        /*05d0*/ 	.byte	0x04, 0x12
        /*05d2*/ 	.short	(.L_260 - .L_259)
	.align		4
.L_259:
        /*05d4*/ 	.word	index@(_ZN7cutlass13device_kernelIN5flash11enable_sm90INS1_16FlashAttnFwdSm90INS1_25CollectiveMainloopFwdSm90ILi2EN4cute5tupleIJNS5_1CILi1EEES8_S8_EEENS6_IJNS7_ILi192EEENS7_ILi128EEENS7_ILi96EEEEEELi96ENS_12float_e4m3_tEfNS_4arch4Sm90ELb0ELb1ELb1ELb1ELb0ELb0ELb0ELb1ELb1ELb1ELb0ELb0EEENS1_21CollectiveEpilogueFwdINS6_IJSA_SC_SB_EEES9_NS_10bfloat16_tESG_Li384ELb1ELb1ELb0ELb1EEENS1_36VarlenDynamicPersistentTileSchedulerILi192ELi128ELi384ELi128ELb0ELb1ELb1ELb1ELb0ELb1EEEEEEEEEvNT_6ParamsE)
        /*05d8*/ 	.word	0x00000000


	//----- nvinfo : EIATTR_MIN_STACK_SIZE
	.align		4
.L_260:
        /*05dc*/ 	.byte	0x04, 0x12
        /*05de*/ 	.short	(.L_262 - .L_261)
	.align		4
.L_261:
        /*05e0*/ 	.word	index@(_ZN7cutlass13device_kernelIN5flash11enable_sm90INS1_16FlashAttnFwdSm90INS1_25CollectiveMainloopFwdSm90ILi2EN4cute5tupleIJNS5_1CILi1EEES8_S8_EEENS6_IJNS7_ILi192EEENS7_ILi128EEENS7_ILi96EEEEEELi96ENS_12float_e4m3_tEfNS_4arch4Sm90ELb0ELb1ELb1ELb1ELb0ELb1ELb0ELb1ELb1ELb1ELb0ELb0EEENS1_21CollectiveEpilogueFwdINS6_IJSA_SC_SB_EEES9_NS_10bfloat16_tESG_Li384ELb1ELb1ELb0ELb1EEENS1_36VarlenDynamicPersistentTileSchedulerILi192ELi128ELi384ELi128ELb0ELb1ELb1ELb1ELb0ELb1EEEEEEEEEvNT_6ParamsE)
        /*05e4*/ 	.word	0x00000000


	//----- nvinfo : EIATTR_MIN_STACK_SIZE
	.align		4
.L_262:
        /*05e8*/ 	.byte	0x04, 0x12
        /*05ea*/ 	.short	(.L_264 - .L_263)
	.align		4
.L_263:
        /*05ec*/ 	.word	index@(_ZN7cutlass13device_kernelIN5flash11enable_sm90INS1_16FlashAttnFwdSm90INS1_25CollectiveMainloopFwdSm90ILi2EN4cute5tupleIJNS5_1CILi1EEES8_S8_EEENS6_IJNS7_ILi192EEENS7_ILi128EEENS7_ILi96EEEEEELi96ENS_12float_e4m3_tEfNS_4arch4Sm90ELb1ELb0ELb1ELb0ELb0ELb0ELb0ELb1ELb1ELb1ELb0ELb0EEENS1_21CollectiveEpilogueFwdINS6_IJSA_SC_SB_EEES9_NS_10bfloat16_tESG_Li384ELb0ELb1ELb0ELb1EEENS1_30DynamicPersistentTileSchedulerILi384ELi128ELb0ELb1ELb1EEEEEEEEEvNT_6ParamsE)
        /*05f0*/ 	.word	0x00000000


	//----- nvinfo : EIATTR_MIN_STACK_SIZE
	.align		4
.L_264:
        /*05f4*/ 	.byte	0x04, 0x12
        /*05f6*/ 	.short	(.L_266 - .L_265)
	.align		4
.L_265:
        /*05f8*/ 	.word	index@(_ZN7cutlass13device_kernelIN5flash11enable_sm90INS1_16FlashAttnFwdSm90INS1_25CollectiveMainloopFwdSm90ILi2EN4cute5tupleIJNS5_1CILi1EEES8_S8_EEENS6_IJNS7_ILi192EEENS7_ILi128EEENS7_ILi96EEEEEELi96ENS_12float_e4m3_tEfNS_4arch4Sm90ELb1ELb0ELb1ELb1ELb0ELb0ELb0ELb1ELb1ELb1ELb0ELb0EEENS1_21CollectiveEpilogueFwdINS6_IJSA_SC_SB_EEES9_NS_10bfloat16_tESG_Li384ELb1ELb1ELb0ELb1EEENS1_36VarlenDynamicPersistentTileSchedulerILi192ELi128ELi384ELi128ELb0ELb1ELb1ELb1ELb1ELb1EEEEEEEEEvNT_6ParamsE)
        /*05fc*/ 	.word	0x00000000


	//----- nvinfo : EIATTR_MIN_STACK_SIZE
	.align		4
.L_266:
        /*0600*/ 	.byte	0x04, 0x12
        /*0602*/ 	.short	(.L_268 - .L_267)
	.align		4
.L_267:
        /*0604*/ 	.word	index@(_ZN7cutlass13device_kernelIN5flash11enable_sm90INS1_16FlashAttnFwdSm90INS1_25CollectiveMainloopFwdSm90ILi2EN4cute5tupleIJNS5_1CILi1EEES8_S8_EEENS6_IJNS7_ILi192EEENS7_ILi128EEENS7_ILi96EEEEEELi96ENS_12float_e4m3_tEfNS_4arch4Sm90ELb1ELb0ELb1ELb1ELb0ELb1ELb0ELb1ELb1ELb1ELb0ELb0EEENS1_21CollectiveEpilogueFwdINS6_IJSA_SC_SB_EEES9_NS_10bfloat16_tESG_Li384ELb1ELb1ELb0ELb1EEENS1_36VarlenDynamicPersistentTileSchedulerILi192ELi128ELi384ELi128ELb0ELb1ELb1ELb1ELb1ELb1EEEEEEEEEvNT_6ParamsE)
        /*0608*/ 	.word	0x00000000


	//----- nvinfo : EIATTR_MIN_STACK_SIZE
	.align		4
.L_268:
        /*060c*/ 	.byte	0x04, 0x12
        /*060e*/ 	.short	(.L_270 - .L_269)
	.align		4
.L_269:
        /*0610*/ 	.word	index@(_ZN7cutlass13device_kernelIN5flash11enable_sm90INS1_16FlashAttnFwdSm90INS1_25CollectiveMainloopFwdSm90ILi2EN4cute5tupleIJNS5_1CILi1EEES8_S8_EEENS6_IJNS7_ILi192EEENS7_ILi160EEENS7_ILi64EEEEEELi64ENS_12float_e4m3_tEfNS_4arch4Sm90ELb0ELb0ELb1ELb0ELb0ELb0ELb0ELb1ELb1ELb1ELb0ELb0EEENS1_21CollectiveEpilogueFwdINS6_IJSA_SC_SB_EEES9_NS_10bfloat16_tESG_Li384ELb0ELb1ELb0ELb1EEENS1_29StaticPersistentTileSchedulerILb0EEEEEEEEEvNT_6ParamsE)
        /*0614*/ 	.word	0x00000000


	//----- nvinfo : EIATTR_MIN_STACK_SIZE
	.align		4
.L_270:
        /*0618*/ 	.byte	0x04, 0x12
        /*061a*/ 	.short	(.L_272 - .L_271)
	.align		4
.L_271:
        /*061c*/ 	.word	index@(_ZN7cutlass13device_kernelIN5flash11enable_sm90INS1_16FlashAttnFwdSm90INS1_25CollectiveMainloopFwdSm90ILi2EN4cute5tupleIJNS5_1CILi1EEES8_S8_EEENS6_IJNS7_ILi192EEENS7_ILi160EEENS7_ILi64EEEEEELi64ENS_12float_e4m3_tEfNS_4arch4Sm90ELb0ELb0ELb1ELb1ELb0ELb0ELb0ELb1ELb1ELb1ELb0ELb0EEENS1_21CollectiveEpilogueFwdINS6_IJSA_SC_SB_EEES9_NS_10bfloat16_tESG_Li384ELb1ELb1ELb0ELb1EEENS1_36VarlenDynamicPersistentTileSchedulerILi192ELi160ELi384ELi128ELb0ELb1ELb1ELb0ELb1ELb1EEEEEEEEEvNT_6ParamsE)
        /*0620*/ 	.word	0x00000000


	//----- nvinfo : EIATTR_MIN_STACK_SIZE
	.align		4
.L_272:
        /*0624*/ 	.byte	0x04, 0x12
        /*0626*/ 	.short	(.L_274 - .L_273)
	.align		4
.L_273:
        /*0628*/ 	.word	index@(_ZN7cutlass13device_kernelIN5flash11enable_sm90INS1_16FlashAttnFwdSm90INS1_25CollectiveMainloopFwdSm90ILi2EN4cute5tupleIJNS5_1CILi1EEES8_S8_EEENS6_IJNS7_ILi192EEENS7_ILi160EEENS7_ILi64EEEEEELi64ENS_12float_e4m3_tEfNS_4arch4Sm90ELb0ELb0ELb1ELb1ELb0ELb1ELb0ELb1ELb1ELb1ELb0ELb0EEENS1_21CollectiveEpilogueFwdINS6_IJSA_SC_SB_EEES9_NS_10bfloat16_tESG_Li384ELb1ELb1ELb0ELb1EEENS1_36VarlenDynamicPersistentTileSchedulerILi192ELi160ELi384ELi128ELb0ELb1ELb1ELb0ELb1ELb1EEEEEEEEEvNT_6ParamsE)
        /*062c*/ 	.word	0x00000000


	//----- nvinfo : EIATTR_MIN_STACK_SIZE
	.align		4
.L_274:
        /*0630*/ 	.byte	0x04, 0x12
        /*0632*/ 	.short	(.L_276 - .L_275)
	.align		4
.L_275:
        /*0634*/ 	.word	index@(_ZN7cutlass13device_kernelIN5flash11enable_sm90INS1_16FlashAttnFwdSm90INS1_25CollectiveMainloopFwdSm90ILi2EN4cute5tupleIJNS5_1CILi1EEES8_S8_EEENS6_IJNS7_ILi192EEENS7_ILi160EEENS7_ILi64EEEEEELi64ENS_12float_e4m3_tEfNS_4arch4Sm90ELb0ELb1ELb1ELb0ELb0ELb0ELb0ELb1ELb1ELb1ELb0ELb0EEENS1_21CollectiveEpilogueFwdINS6_IJSA_SC_SB_EEES9_NS_10bfloat16_tESG_Li384ELb0ELb1ELb0ELb1EEENS1_30DynamicPersistentTileSchedulerILi384ELi128ELb0ELb1ELb1EEEEEEEEEvNT_6ParamsE)
        /*0638*/ 	.word	0x00000000


	//----- nvinfo : EIATTR_MIN_STACK_SIZE
	.align		4
.L_276:
        /*063c*/ 	.byte	0x04, 0x12
        /*063e*/ 	.short	(.L_278 - .L_277)
	.align		4
.L_277:
        /*0640*/ 	.word	index@(_ZN7cutlass13device_kernelIN5flash11enable_sm90INS1_16FlashAttnFwdSm90INS1_25CollectiveMainloopFwdSm90ILi2EN4cute5tupleIJNS5_1CILi1EEES8_S8_EEENS6_IJNS7_ILi192EEENS7_ILi160EEENS7_ILi64EEEEEELi64ENS_12float_e4m3_tEfNS_4arch4Sm90ELb0ELb1ELb1ELb1ELb0ELb0ELb0ELb1ELb1ELb1ELb0ELb0EEENS1_21CollectiveEpilogueFwdINS6_IJSA_SC_SB_EEES9_NS_10bfloat16_tESG_Li384ELb1ELb1ELb0ELb1EEENS1_36VarlenDynamicPersistentTileSchedulerILi192ELi160ELi384ELi128ELb0ELb1ELb1ELb1ELb0ELb1EEEEEEEEEvNT_6ParamsE)
        /*0644*/ 	.word	0x00000000


	//----- nvinfo : EIATTR_MIN_STACK_SIZE
	.align		4
.L_278:
        /*0648*/ 	.byte	0x04, 0x12
        /*064a*/ 	.short	(.L_280 - .L_279)
	.align		4
.L_279:
        /*064c*/ 	.word	index@(_ZN7cutlass13device_kernelIN5flash11enable_sm90INS1_16FlashAttnFwdSm90INS1_25CollectiveMainloopFwdSm90ILi2EN4cute5tupleIJNS5_1CILi1EEES8_S8_EEENS6_IJNS7_ILi192EEENS7_ILi160EEENS7_ILi64EEEEEELi64ENS_12float_e4m3_tEfNS_4arch4Sm90ELb0ELb1ELb1ELb1ELb0ELb1ELb0ELb1ELb1ELb1ELb0ELb0EEENS1_21CollectiveEpilogueFwdINS6_IJSA_SC_SB_EEES9_NS_10bfloat16_tESG_Li384ELb1ELb1ELb0ELb1EEENS1_36VarlenDynamicPersistentTileSchedulerILi192ELi160ELi384ELi128ELb0ELb1ELb1ELb1ELb0ELb1EEEEEEEEEvNT_6ParamsE)
        /*0650*/ 	.word	0x00000000


	//----- nvinfo : EIATTR_MIN_STACK_SIZE
	.align		4
.L_280:
        /*0654*/ 	.byte	0x04, 0x12
        /*0656*/ 	.short	(.L_282 - .L_281)
	.align		4
.L_281:
        /*0658*/ 	.word	index@(_ZN7cutlass13device_kernelIN5flash11enable_sm90INS1_16FlashAttnFwdSm90INS1_25CollectiveMainloopFwdSm90ILi2EN4cute5tupleIJNS5_1CILi1EEES8_S8_EEENS6_IJNS7_ILi192EEENS7_ILi160EEENS7_ILi64EEEEEELi64ENS_12float_e4m3_tEfNS_4arch4Sm90ELb1ELb0ELb1ELb0ELb0ELb0ELb0ELb1ELb1ELb1ELb0ELb0EEENS1_21CollectiveEpilogueFwdINS6_IJSA_SC_SB_EEES9_NS_10bfloat16_tESG_Li384ELb0ELb1ELb0ELb1EEENS1_30DynamicPersistentTileSchedulerILi384ELi128ELb0ELb1ELb1EEEEEEEEEvNT_6ParamsE)
        /*065c*/ 	.word	0x00000000


	//----- nvinfo : EIATTR_MIN_STACK_SIZE
	.align		4
.L_282:
        /*0660*/ 	.byte	0x04, 0x12
        /*0662*/ 	.short	(.L_284 - .L_283)
	.align		4
.L_283:
        /*0664*/ 	.word	index@(_ZN7cutlass13device_kernelIN5flash11enable_sm90INS1_16FlashAttnFwdSm90INS1_25CollectiveMainloopFwdSm90ILi2EN4cute5tupleIJNS5_1CILi1EEES8_S8_EEENS6_IJNS7_ILi192EEENS7_ILi160EEENS7_ILi64EEEEEELi64ENS_12float_e4m3_tEfNS_4arch4Sm90ELb1ELb0ELb1ELb1ELb0ELb0ELb0ELb1ELb1ELb1ELb0ELb0EEENS1_21CollectiveEpilogueFwdINS6_IJSA_SC_SB_EEES9_NS_10bfloat16_tESG_Li384ELb1ELb1ELb0ELb1EEENS1_36VarlenDynamicPersistentTileSchedulerILi192ELi160ELi384ELi128ELb0ELb1ELb1ELb1ELb1ELb1EEEEEEEEEvNT_6ParamsE)
        /*0668*/ 	.word	0x00000000


	//----- nvinfo : EIATTR_MIN_STACK_SIZE
	.align		4
.L_284:
        /*066c*/ 	.byte	0x04, 0x12
        /*066e*/ 	.short	(.L_286 - .L_285)
	.align		4
.L_285:
        /*0670*/ 	.word	index@(_ZN7cutlass13device_kernelIN5flash11enable_sm90INS1_16FlashAttnFwdSm90INS1_25CollectiveMainloopFwdSm90ILi2EN4cute5tupleIJNS5_1CILi1EEES8_S8_EEENS6_IJNS7_ILi192EEENS7_ILi160EEENS7_ILi64EEEEEELi64ENS_12float_e4m3_tEfNS_4arch4Sm90ELb1ELb0ELb1ELb1ELb0ELb1ELb0ELb1ELb1ELb1ELb0ELb0EEENS1_21CollectiveEpilogueFwdINS6_IJSA_SC_SB_EEES9_NS_10bfloat16_tESG_Li384ELb1ELb1ELb0ELb1EEENS1_36VarlenDynamicPersistentTileSchedulerILi192ELi160ELi384ELi128ELb0ELb1ELb1ELb1ELb1ELb1EEEEEEEEEvNT_6ParamsE)
        /*0674*/ 	.word	0x00000000
.L_286:


//--------------------- .nv.compat                --------------------------
	.section	.nv.compat,"",@"SHT_CUDA_COMPAT_INFO"
	.align	4
        /*0000*/ 	.byte	0x02, 0x09, 0x01, 0x00, 0x02, 0x02, 0x01, 0x00, 0x02, 0x05, 0x05, 0x00, 0x03, 0x07, 0x01, 0x01
        /*0010*/ 	.byte	0x02, 0x03, 0x00, 0x00, 0x02, 0x06, 0x01, 0x00, 0x04, 0x0b, 0x08, 0x00, 0x00, 0x00, 0x00, 0x00
        /*0020*/ 	.byte	0x00, 0x00, 0x00, 0x00


//--------------------- .nv.info._ZN7cutlass13device_kernelIN5flash11enable_sm90INS1_16FlashAttnFwdSm90INS1_25CollectiveMainloopFwdSm90ILi2EN4cute5tupleIJNS5_1CILi1EEES8_S8_EEENS6_IJNS7_ILi128EEESA_NS7_ILi256EEEEEELi256ENS_12float_e4m3_tEfNS_4arch4Sm90ELb0ELb0ELb1ELb0ELb0ELb0ELb0ELb1ELb1ELb1ELb0ELb0EEENS1_21CollectiveEpilogueFwdINS6_IJSA_SB_SA_EEES9_NS_10bfloat16_tESF_Li256ELb0ELb1ELb0ELb1EEENS1_29StaticPersistentTileSchedulerILb0EEEEEEEEEvNT_6ParamsE --------------------------
	.section	.nv.info._ZN7cutlass13device_kernelIN5flash11enable_sm90INS1_16FlashAttnFwdSm90INS1_25CollectiveMainloopFwdSm90ILi2EN4cute5tupleIJNS5_1CILi1EEES8_S8_EEENS6_IJNS7_ILi128EEESA_NS7_ILi256EEEEEELi256ENS_12float_e4m3_tEfNS_4arch4Sm90ELb0ELb0ELb1ELb0ELb0ELb0ELb0ELb1ELb1ELb1ELb0ELb0EEENS1_21CollectiveEpilogueFwdINS6_IJSA_SB_SA_EEES9_NS_10bfloat16_tESF_Li256ELb0ELb1ELb0ELb1EEENS1_29StaticPersistentTileSchedulerILb0EEEEEEEEEvNT_6ParamsE,"",@"SHT_CUDA_INFO"
	.sectionflags	@""
	.align	4


	//----- nvinfo : EIATTR_CUDA_API_VERSION
	.align		4
        /*0000*/ 	.byte	0x04, 0x37
        /*0002*/ 	.short	(.L_288 - .L_287)
.L_287:
        /*0004*/ 	.word	0x00000082


	//----- nvinfo : EIATTR_KPARAM_INFO
	.align		4
.L_288:
        /*0008*/ 	.byte	0x04, 0x17
        /*000a*/ 	.short	(.L_290 - .L_289)
.L_289:
        /*000c*/ 	.word	0x00000000
        /*0010*/ 	.short	0x0000
        /*0012*/ 	.short	0x0000
        /*0014*/ 	.byte	0x00, 0xf0, 0x01, 0x28


	//----- nvinfo : EIATTR_SPARSE_MMA_MASK
	.align		4
.L_290:
        /*0018*/ 	.byte	0x03, 0x50
        /*001a*/ 	.short	0x0000


	//----- nvinfo : EIATTR_MAXREG_COUNT
	.align		4
        /*001c*/ 	.byte	0x03, 0x1b
        /*001e*/ 	.short	0x00a8


	//----- nvinfo : EIATTR_MERCURY_ISA_VERSION
	.align		4
        /*0020*/ 	.byte	0x03, 0x5f
        /*0022*/ 	.short	0x0101


	//----- nvinfo : EIATTR_VRC_CTA_INIT_COUNT
	.align		4
        /*0024*/ 	.byte	0x02, 0x4a
	.zero		1
	.zero		1


	//----- nvinfo : EIATTR_EXIT_INSTR_OFFSETS
	.align		4
        /*0028*/ 	.byte	0x04, 0x1c
        /*002a*/ 	.short	(.L_292 - .L_291)


	//   ....[0]....
.L_291:
        /*002c*/ 	.word	0x00000010


	//----- nvinfo : EIATTR_MAX_THREADS
	.align		4
.L_292:
        /*0030*/ 	.byte	0x04, 0x05
        /*0032*/ 	.short	(.L_294 - .L_293)
.L_293:
        /*0034*/ 	.word	0x00000180
        /*0038*/ 	.word	0x00000001
        /*003c*/ 	.word	0x00000001


	//----- nvinfo : EIATTR_CBANK_PARAM_SIZE
	.align		4
.L_294:
        /*0040*/ 	.byte	0x03, 0x19
        /*0042*/ 	.short	0x0a00


	//----- nvinfo : EIATTR_PARAM_CBANK
	.align		4
        /*0044*/ 	.byte	0x04, 0x0a
        /*0046*/ 	.short	(.L_296 - .L_295)
	.align		4
.L_295:
        /*0048*/ 	.word	index@(.nv.constant0._ZN7cutlass13device_kernelIN5flash11enable_sm90INS1_16FlashAttnFwdSm90INS1_25CollectiveMainloopFwdSm90ILi2EN4cute5tupleIJNS5_1CILi1EEES8_S8_EEENS6_IJNS7_ILi128EEESA_NS7_ILi256EEEEEELi256ENS_12float_e4m3_tEfNS_4arch4Sm90ELb0ELb0ELb1ELb0ELb0ELb0ELb0ELb1ELb1ELb1ELb0ELb0EEENS1_21CollectiveEpilogueFwdINS6_IJSA_SB_SA_EEES9_NS_10bfloat16_tESF_Li256ELb0ELb1ELb0ELb1EEENS1_29StaticPersistentTileSchedulerILb0EEEEEEEEEvNT_6ParamsE)
        /*004c*/ 	.short	0x0380
        /*004e*/ 	.short	0x0a00


	//----- nvinfo : EIATTR_SW_WAR
	.align		4
.L_296:
        /*0050*/ 	.byte	0x04, 0x36
        /*0052*/ 	.short	(.L_298 - .L_297)
.L_297:
        /*0054*/ 	.word	0x00000008
.L_298:


//--------------------- .nv.info._ZN7cutlass13device_kernelIN5flash11enable_sm90INS1_16FlashAttnFwdSm90INS1_25CollectiveMainloopFwdSm90ILi2EN4cute5tupleIJNS5_1CILi1EEES8_S8_EEENS6_IJNS7_ILi128EEESA_NS7_ILi256EEEEEELi256ENS_12float_e4m3_tEfNS_4arch4Sm90ELb0ELb0ELb1ELb1ELb0ELb0ELb0ELb1ELb1ELb1ELb0ELb0EEENS1_21CollectiveEpilogueFwdINS6_IJSA_SB_SA_EEES9_NS_10bfloat16_tESF_Li256ELb1ELb1ELb0ELb1EEENS1_36VarlenDynamicPersistentTileSchedulerILi128ELi128ELi256ELi128ELb0ELb1ELb1ELb0ELb1ELb1EEEEEEEEEvNT_6ParamsE --------------------------
	.section	.nv.info._ZN7cutlass13device_kernelIN5flash11enable_sm90INS1_16FlashAttnFwdSm90INS1_25CollectiveMainloopFwdSm90ILi2EN4cute5tupleIJNS5_1CILi1EEES8_S8_EEENS6_IJNS7_ILi128EEESA_NS7_ILi256EEEEEELi256ENS_12float_e4m3_tEfNS_4arch4Sm90ELb0ELb0ELb1ELb1ELb0ELb0ELb0ELb1ELb1ELb1ELb0ELb0EEENS1_21CollectiveEpilogueFwdINS6_IJSA_SB_SA_EEES9_NS_10bfloat16_tESF_Li256ELb1ELb1ELb0ELb1EEENS1_36VarlenDynamicPersistentTileSchedulerILi128ELi128ELi256ELi128ELb0ELb1ELb1ELb0ELb1ELb1EEEEEEEEEvNT_6ParamsE,"",@"SHT_CUDA_INFO"
	.sectionflags	@""
	.align	4


	//----- nvinfo : EIATTR_CUDA_API_VERSION
	.align		4
        /*0000*/ 	.byte	0x04, 0x37
        /*0002*/ 	.short	(.L_300 - .L_299)
.L_299:
        /*0004*/ 	.word	0x00000082


	//----- nvinfo : EIATTR_KPARAM_INFO
	.align		4
.L_300:
        /*0008*/ 	.byte	0x04, 0x17
        /*000a*/ 	.short	(.L_302 - .L_301)
.L_301:
        /*000c*/ 	.word	0x00000000
        /*0010*/ 	.short	0x0000
        /*0012*/ 	.short	0x0000
        /*0014*/ 	.byte	0x00, 0xf0, 0x01, 0x2a


	//----- nvinfo : EIATTR_SPARSE_MMA_MASK
	.align		4
.L_302:
        /*0018*/ 	.byte	0x03, 0x50
        /*001a*/ 	.short	0x0000


	//----- nvinfo : EIATTR_MAXREG_COUNT
	.align		4
        /*001c*/ 	.byte	0x03, 0x1b
        /*001e*/ 	.short	0x00a8


	//----- nvinfo : EIATTR_MERCURY_ISA_VERSION
	.align		4
        /*0020*/ 	.byte	0x03, 0x5f
        /*0022*/ 	.short	0x0101


	//----- nvinfo : EIATTR_VRC_CTA_INIT_COUNT
	.align		4
        /*0024*/ 	.byte	0x02, 0x4a
	.zero		1
	.zero		1


	//----- nvinfo : EIATTR_EXIT_INSTR_OFFSETS
	.align		4
        /*0028*/ 	.byte	0x04, 0x1c
        /*002a*/ 	.short	(.L_304 - .L_303)


	//   ....[0]....
.L_303:
        /*002c*/ 	.word	0x00000010


	//----- nvinfo : EIATTR_MAX_THREADS
	.align		4
.L_304:
        /*0030*/ 	.byte	0x04, 0x05
        /*0032*/ 	.short	(.L_306 - .L_305)
.L_305:
        /*0034*/ 	.word	0x00000180
        /*0038*/ 	.word	0x00000001
        /*003c*/ 	.word	0x00000001


	//----- nvinfo : EIATTR_CBANK_PARAM_SIZE
	.align		4
.L_306:
        /*0040*/ 	.byte	0x03, 0x19
        /*0042*/ 	.short	0x0a80


	//----- nvinfo : EIATTR_PARAM_CBANK
	.align		4
        /*0044*/ 	.byte	0x04, 0x0a
        /*0046*/ 	.short	(.L_308 - .L_307)
	.align		4
.L_307:
        /*0048*/ 	.word	index@(.nv.constant0._ZN7cutlass13device_kernelIN5flash11enable_sm90INS1_16FlashAttnFwdSm90INS1_25CollectiveMainloopFwdSm90ILi2EN4cute5tupleIJNS5_1CILi1EEES8_S8_EEENS6_IJNS7_ILi128EEESA_NS7_ILi256EEEEEELi256ENS_12float_e4m3_tEfNS_4arch4Sm90ELb0ELb0ELb1ELb1ELb0ELb0ELb0ELb1ELb1ELb1ELb0ELb0EEENS1_21CollectiveEpilogueFwdINS6_IJSA_SB_SA_EEES9_NS_10bfloat16_tESF_Li256ELb1ELb1ELb0ELb1EEENS1_36VarlenDynamicPersistentTileSchedulerILi128ELi128ELi256ELi128ELb0ELb1ELb1ELb0ELb1ELb1EEEEEEEEEvNT_6ParamsE)
        /*004c*/ 	.short	0x0380
        /*004e*/ 	.short	0x0a80


	//----- nvinfo : EIATTR_SW_WAR
	.align		4
.L_308:
        /*0050*/ 	.byte	0x04, 0x36
        /*0052*/ 	.short	(.L_310 - .L_309)
.L_309:
        /*0054*/ 	.word	0x00000008
.L_310:


//--------------------- .nv.info._ZN7cutlass13device_kernelIN5flash11enable_sm90INS1_16FlashAttnFwdSm90INS1_25CollectiveMainloopFwdSm90ILi2EN4cute5tupleIJNS5_1CILi1EEES8_S8_EEENS6_IJNS7_ILi128EEESA_NS7_ILi256EEEEEELi256ENS_12float_e4m3_tEfNS_4arch4Sm90ELb0ELb0ELb1ELb1ELb0ELb1ELb0ELb1ELb1ELb1ELb0ELb0EEENS1_21CollectiveEpilogueFwdINS6_IJSA_SB_SA_EEES9_NS_10bfloat16_tESF_Li256ELb1ELb1ELb0ELb1EEENS1_36VarlenDynamicPersistentTileSchedulerILi128ELi128ELi256ELi128ELb0ELb1ELb1ELb0ELb1ELb1EEEEEEEEEvNT_6ParamsE --------------------------
	.section	.nv.info._ZN7cutlass13device_kernelIN5flash11enable_sm90INS1_16FlashAttnFwdSm90INS1_25CollectiveMainloopFwdSm90ILi2EN4cute5tupleIJNS5_1CILi1EEES8_S8_EEENS6_IJNS7_ILi128EEESA_NS7_ILi256EEEEEELi256ENS_12float_e4m3_tEfNS_4arch4Sm90ELb0ELb0ELb1ELb1ELb0ELb1ELb0ELb1ELb1ELb1ELb0ELb0EEENS1_21CollectiveEpilogueFwdINS6_IJSA_SB_SA_EEES9_NS_10bfloat16_tESF_Li256ELb1ELb1ELb0ELb1EEENS1_36VarlenDynamicPersistentTileSchedulerILi128ELi128ELi256ELi128ELb0ELb1ELb1ELb0ELb1ELb1EEEEEEEEEvNT_6ParamsE,"",@"SHT_CUDA_INFO"
	.sectionflags	@""
	.align	4


	//----- nvinfo : EIATTR_CUDA_API_VERSION
	.align		4
        /*0000*/ 	.byte	0x04, 0x37
        /*0002*/ 	.short	(.L_312 - .L_311)
.L_311:
        /*0004*/ 	.word	0x00000082


	//----- nvinfo : EIATTR_KPARAM_INFO
	.align		4
.L_312:
        /*0008*/ 	.byte	0x04, 0x17
        /*000a*/ 	.short	(.L_314 - .L_313)
.L_313:
        /*000c*/ 	.word	0x00000000
        /*0010*/ 	.short	0x0000
        /*0012*/ 	.short	0x0000
        /*0014*/ 	.byte	0x00, 0xf0, 0x01, 0x2a


	//----- nvinfo : EIATTR_SPARSE_MMA_MASK
	.align		4
.L_314:
        /*0018*/ 	.byte	0x03, 0x50
        /*001a*/ 	.short	0x0000


	//----- nvinfo : EIATTR_MAXREG_COUNT
	.align		4
        /*001c*/ 	.byte	0x03, 0x1b
        /*001e*/ 	.short	0x00a8


	//----- nvinfo : EIATTR_MERCURY_ISA_VERSION
	.align		4
        /*0020*/ 	.byte	0x03, 0x5f
        /*0022*/ 	.short	0x0101


	//----- nvinfo : EIATTR_VRC_CTA_INIT_COUNT
	.align		4
        /*0024*/ 	.byte	0x02, 0x4a
	.zero		1
	.zero		1


	//----- nvinfo : EIATTR_EXIT_INSTR_OFFSETS
	.align		4
        /*0028*/ 	.byte	0x04, 0x1c
        /*002a*/ 	.short	(.L_316 - .L_315)


	//   ....[0]....
.L_315:
        /*002c*/ 	.word	0x00000010


	//----- nvinfo : EIATTR_MAX_THREADS
	.align		4
.L_316:
        /*0030*/ 	.byte	0x04, 0x05
        /*0032*/ 	.short	(.L_318 - .L_317)
.L_317:
        /*0034*/ 	.word	0x00000180
        /*0038*/ 	.word	0x00000001
        /*003c*/ 	.word	0x00000001


	//----- nvinfo : EIATTR_CBANK_PARAM_SIZE
	.align		4
.L_318:
        /*0040*/ 	.byte	0x03, 0x19
        /*0042*/ 	.short	0x0a80


	//----- nvinfo : EIATTR_PARAM_CBANK
	.align		4
        /*0044*/ 	.byte	0x04, 0x0a
        /*0046*/ 	.short	(.L_320 - .L_319)
	.align		4
.L_319:
        /*0048*/ 	.word	index@(.nv.constant0._ZN7cutlass13device_kernelIN5flash11enable_sm90INS1_16FlashAttnFwdSm90INS1_25CollectiveMainloopFwdSm90ILi2EN4cute5tupleIJNS5_1CILi1EEES8_S8_EEENS6_IJNS7_ILi128EEESA_NS7_ILi256EEEEEELi256ENS_12float_e4m3_tEfNS_4arch4Sm90ELb0ELb0ELb1ELb1ELb0ELb1ELb0ELb1ELb1ELb1ELb0ELb0EEENS1_21CollectiveEpilogueFwdINS6_IJSA_SB_SA_EEES9_NS_10bfloat16_tESF_Li256ELb1ELb1ELb0ELb1EEENS1_36VarlenDynamicPersistentTileSchedulerILi128ELi128ELi256ELi128ELb0ELb1ELb1ELb0ELb1ELb1EEEEEEEEEvNT_6ParamsE)
        /*004c*/ 	.short	0x0380
        /*004e*/ 	.short	0x0a80


	//----- nvinfo : EIATTR_SW_WAR
	.align		4
.L_320:
        /*0050*/ 	.byte	0x04, 0x36
        /*0052*/ 	.short	(.L_322 - .L_321)
.L_321:
        /*0054*/ 	.word	0x00000008
.L_322:


//--------------------- .nv.info._ZN7cutlass13device_kernelIN5flash11enable_sm90INS1_16FlashAttnFwdSm90INS1_25CollectiveMainloopFwdSm90ILi2EN4cute5tupleIJNS5_1CILi1EEES8_S8_EEENS6_IJNS7_ILi128EEENS7_ILi64EEENS7_ILi256EEEEEELi256ENS_12float_e4m3_tEfNS_4arch4Sm90ELb0ELb1ELb1ELb0ELb0ELb0ELb0ELb1ELb1ELb1ELb0ELb0EEENS1_21CollectiveEpilogueFwdINS6_IJSA_SC_SB_EEES9_NS_10bfloat16_tESG_Li256ELb0ELb1ELb0ELb1EEENS1_30DynamicPersistentTileSchedulerILi256ELi128ELb0ELb1ELb1EEEEEEEEEvNT_6ParamsE --------------------------
	.section	.nv.info._ZN7cutlass13device_kernelIN5flash11enable_sm90INS1_16FlashAttnFwdSm90INS1_25CollectiveMainloopFwdSm90ILi2EN4cute5tupleIJNS5_1CILi1EEES8_S8_EEENS6_IJNS7_ILi128EEENS7_ILi64EEENS7_ILi256EEEEEELi256ENS_12float_e4m3_tEfNS_4arch4Sm90ELb0ELb1ELb1ELb0ELb0ELb0ELb0ELb1ELb1ELb1ELb0ELb0EEENS1_21CollectiveEpilogueFwdINS6_IJSA_SC_SB_EEES9_NS_10bfloat16_tESG_Li256ELb0ELb1ELb0ELb1EEENS1_30DynamicPersistentTileSchedulerILi256ELi128ELb0ELb1ELb1EEEEEEEEEvNT_6ParamsE,"",@"SHT_CUDA_INFO"
	.sectionflags	@""
	.align	4


	//----- nvinfo : EIATTR_CUDA_API_VERSION
	.align		4
        /*0000*/ 	.byte	0x04, 0x37
        /*0002*/ 	.short	(.L_324 - .L_323)
.L_323:
        /*0004*/ 	.word	0x00000082


	//----- nvinfo : EIATTR_KPARAM_INFO
	.align		4
.L_324:
        /*0008*/ 	.byte	0x04, 0x17
        /*000a*/ 	.short	(.L_326 - .L_325)
.L_325:
        /*000c*/ 	.word	0x00000000
        /*0010*/ 	.short	0x0000
        /*0012*/ 	.short	0x0000
        /*0014*/ 	.byte	0x00, 0xf0, 0x01, 0x2a


	//----- nvinfo : EIATTR_SPARSE_MMA_MASK
	.align		4
.L_326:
        /*0018*/ 	.byte	0x03, 0x50
        /*001a*/ 	.short	0x0000


	//----- nvinfo : EIATTR_MAXREG_COUNT
	.align		4
        /*001c*/ 	.byte	0x03, 0x1b
        /*001e*/ 	.short	0x00a8


	//----- nvinfo : EIATTR_MERCURY_ISA_VERSION
	.align		4
        /*0020*/ 	.byte	0x03, 0x5f
        /*0022*/ 	.short	0x0101


	//----- nvinfo : EIATTR_VRC_CTA_INIT_COUNT
	.align		4
        /*0024*/ 	.byte	0x02, 0x4a
	.zero		1
	.zero		1


	//----- nvinfo : EIATTR_EXIT_INSTR_OFFSETS
	.align		4
        /*0028*/ 	.byte	0x04, 0x1c
        /*002a*/ 	.short	(.L_328 - .L_327)


	//   ....[0]....
.L_327:
        /*002c*/ 	.word	0x00000010


	//----- nvinfo : EIATTR_MAX_THREADS
	.align		4
.L_328:
        /*0030*/ 	.byte	0x04, 0x05
        /*0032*/ 	.short	(.L_330 - .L_329)
.L_329:
        /*0034*/ 	.word	0x00000180
        /*0038*/ 	.word	0x00000001
        /*003c*/ 	.word	0x00000001


	//----- nvinfo : EIATTR_CBANK_PARAM_SIZE
	.align		4
.L_330:
        /*0040*/ 	.byte	0x03, 0x19
        /*0042*/ 	.short	0x0a80


	//----- nvinfo : EIATTR_PARAM_CBANK
	.align		4
        /*0044*/ 	.byte	0x04, 0x0a
        /*0046*/ 	.short	(.L_332 - .L_331)
	.align		4
.L_331:
        /*0048*/ 	.word	index@(.nv.constant0._ZN7cutlass13device_kernelIN5flash11enable_sm90INS1_16FlashAttnFwdSm90INS1_25CollectiveMainloopFwdSm90ILi2EN4cute5tupleIJNS5_1CILi1EEES8_S8_EEENS6_IJNS7_ILi128EEENS7_ILi64EEENS7_ILi256EEEEEELi256ENS_12float_e4m3_tEfNS_4arch4Sm90ELb0ELb1ELb1ELb0ELb0ELb0ELb0ELb1ELb1ELb1ELb0ELb0EEENS1_21CollectiveEpilogueFwdINS6_IJSA_SC_SB_EEES9_NS_10bfloat16_tESG_Li256ELb0ELb1ELb0ELb1EEENS1_30DynamicPersistentTileSchedulerILi256ELi128ELb0ELb1ELb1EEEEEEEEEvNT_6ParamsE)
        /*004c*/ 	.short	0x0380
        /*004e*/ 	.short	0x0a80


	//----- nvinfo : EIATTR_SW_WAR
	.align		4
.L_332:
        /*0050*/ 	.byte	0x04, 0x36
        /*0052*/ 	.short	(.L_334 - .L_333)
.L_333:
        /*0054*/ 	.word	0x00000008
.L_334:


//--------------------- .nv.info._ZN7cutlass13device_kernelIN5flash11enable_sm90INS1_16FlashAttnFwdSm90INS1_25CollectiveMainloopFwdSm90ILi2EN4cute5tupleIJNS5_1CILi1EEES8_S8_EEENS6_IJNS7_ILi128EEENS7_ILi64EEENS7_ILi256EEEEEELi256ENS_12float_e4m3_tEfNS_4arch4Sm90ELb0ELb1ELb1ELb1ELb0ELb0ELb0ELb1ELb1ELb1ELb0ELb0EEENS1_21CollectiveEpilogueFwdINS6_IJSA_SC_SB_EEES9_NS_10bfloat16_tESG_Li256ELb1ELb1ELb0ELb1EEENS1_36VarlenDynamicPersistentTileSchedulerILi128ELi64ELi256ELi128ELb0ELb1ELb1ELb1ELb0ELb1EEEEEEEEEvNT_6ParamsE --------------------------
	.section	.nv.info._ZN7cutlass13device_kernelIN5flash11enable_sm90INS1_16FlashAttnFwdSm90INS1_25CollectiveMainloopFwdSm90ILi2EN4cute5tupleIJNS5_1CILi1EEES8_S8_EEENS6_IJNS7_ILi128EEENS7_ILi64EEENS7_ILi256EEEEEELi256ENS_12float_e4m3_tEfNS_4arch4Sm90ELb0ELb1ELb1ELb1ELb0ELb0ELb0ELb1ELb1ELb1ELb0ELb0EEENS1_21CollectiveEpilogueFwdINS6_IJSA_SC_SB_EEES9_NS_10bfloat16_tESG_Li256ELb1ELb1ELb0ELb1EEENS1_36VarlenDynamicPersistentTileSchedulerILi128ELi64ELi256ELi128ELb0ELb1ELb1ELb1ELb0ELb1EEEEEEEEEvNT_6ParamsE,"",@"SHT_CUDA_INFO"
	.sectionflags	@""
	.align	4


	//----- nvinfo : EIATTR_CUDA_API_VERSION
	.align		4
        /*0000*/ 	.byte	0x04, 0x37
        /*0002*/ 	.short	(.L_336 - .L_335)
.L_335:
        /*0004*/ 	.word	0x00000082


	//----- nvinfo : EIATTR_KPARAM_INFO
	.align		4
.L_336:
        /*0008*/ 	.byte	0x04, 0x17
        /*000a*/ 	.short	(.L_338 - .L_337)
.L_337:
        /*000c*/ 	.word	0x00000000
        /*0010*/ 	.short	0x0000
        /*0012*/ 	.short	0x0000
        /*0014*/ 	.byte	0x00, 0xf0, 0x01, 0x2a


	//----- nvinfo : EIATTR_SPARSE_MMA_MASK
	.align		4
.L_338:
        /*0018*/ 	.byte	0x03, 0x50
        /*001a*/ 	.short	0x0000


	//----- nvinfo : EIATTR_MAXREG_COUNT
	.align		4
        /*001c*/ 	.byte	0x03, 0x1b
        /*001e*/ 	.short	0x00a8


	//----- nvinfo : EIATTR_MERCURY_ISA_VERSION
	.align		4
        /*0020*/ 	.byte	0x03, 0x5f
        /*0022*/ 	.short	0x0101


	//----- nvinfo : EIATTR_VRC_CTA_INIT_COUNT
	.align		4
        /*0024*/ 	.byte	0x02, 0x4a
	.zero		1
	.zero		1


	//----- nvinfo : EIATTR_EXIT_INSTR_OFFSETS
	.align		4
        /*0028*/ 	.byte	0x04, 0x1c
        /*002a*/ 	.short	(.L_340 - .L_339)


	//   ....[0]....
.L_339:
        /*002c*/ 	.word	0x00000010


	//----- nvinfo : EIATTR_MAX_THREADS
	.align		4
.L_340:
        /*0030*/ 	.byte	0x04, 0x05
        /*0032*/ 	.short	(.L_342 - .L_341)
.L_341:
        /*0034*/ 	.word	0x00000180
        /*0038*/ 	.word	0x00000001
        /*003c*/ 	.word	0x00000001


	//----- nvinfo : EIATTR_CBANK_PARAM_SIZE
	.align		4
.L_342:
        /*0040*/ 	.byte	0x03, 0x19
        /*0042*/ 	.short	0x0a80


	//----- nvinfo : EIATTR_PARAM_CBANK
	.align		4
        /*0044*/ 	.byte	0x04, 0x0a
        /*0046*/ 	.short	(.L_344 - .L_343)
	.align		4
.L_343:
        /*0048*/ 	.word	index@(.nv.constant0._ZN7cutlass13device_kernelIN5flash11enable_sm90INS1_16FlashAttnFwdSm90INS1_25CollectiveMainloopFwdSm90ILi2EN4cute5tupleIJNS5_1CILi1EEES8_S8_EEENS6_IJNS7_ILi128EEENS7_ILi64EEENS7_ILi256EEEEEELi256ENS_12float_e4m3_tEfNS_4arch4Sm90ELb0ELb1ELb1ELb1ELb0ELb0ELb0ELb1ELb1ELb1ELb0ELb0EEENS1_21CollectiveEpilogueFwdINS6_IJSA_SC_SB_EEES9_NS_10bfloat16_tESG_Li256ELb1ELb1ELb0ELb1EEENS1_36VarlenDynamicPersistentTileSchedulerILi128ELi64ELi256ELi128ELb0ELb1ELb1ELb1ELb0ELb1EEEEEEEEEvNT_6ParamsE)
        /*004c*/ 	.short	0x0380
        /*004e*/ 	.short	0x0a80


	//----- nvinfo : EIATTR_SW_WAR
	.align		4
.L_344:
        /*0050*/ 	.byte	0x04, 0x36
        /*0052*/ 	.short	(.L_346 - .L_345)
.L_345:
        /*0054*/ 	.word	0x00000008
.L_346:


//--------------------- .nv.info._ZN7cutlass13device_kernelIN5flash11enable_sm90INS1_16FlashAttnFwdSm90INS1_25CollectiveMainloopFwdSm90ILi2EN4cute5tupleIJNS5_1CILi1EEES8_S8_EEENS6_IJNS7_ILi128EEENS7_ILi64EEENS7_ILi256EEEEEELi256ENS_12float_e4m3_tEfNS_4arch4Sm90ELb0ELb1ELb1ELb1ELb0ELb1ELb0ELb1ELb1ELb1ELb0ELb0EEENS1_21CollectiveEpilogueFwdINS6_IJSA_SC_SB_EEES9_NS_10bfloat16_tESG_Li256ELb1ELb1ELb0ELb1EEENS1_36VarlenDynamicPersistentTileSchedulerILi128ELi64ELi256ELi128ELb0ELb1ELb1ELb1ELb0ELb1EEEEEEEEEvNT_6ParamsE --------------------------
	.section	.nv.info._ZN7cutlass13device_kernelIN5flash11enable_sm90INS1_16FlashAttnFwdSm90INS1_25CollectiveMainloopFwdSm90ILi2EN4cute5tupleIJNS5_1CILi1EEES8_S8_EEENS6_IJNS7_ILi128EEENS7_ILi64EEENS7_ILi256EEEEEELi256ENS_12float_e4m3_tEfNS_4arch4Sm90ELb0ELb1ELb1ELb1ELb0ELb1ELb0ELb1ELb1ELb1ELb0ELb0EEENS1_21CollectiveEpilogueFwdINS6_IJSA_SC_SB_EEES9_NS_10bfloat16_tESG_Li256ELb1ELb1ELb0ELb1EEENS1_36VarlenDynamicPersistentTileSchedulerILi128ELi64ELi256ELi128ELb0ELb1ELb1ELb1ELb0ELb1EEEEEEEEEvNT_6ParamsE,"",@"SHT_CUDA_INFO"
	.sectionflags	@""
	.align	4


	//----- nvinfo : EIATTR_CUDA_API_VERSION
	.align		4
        /*0000*/ 	.byte	0x04, 0x37
        /*0002*/ 	.short	(.L_348 - .L_347)
.L_347:
        /*0004*/ 	.word	0x00000082


	//----- nvinfo : EIATTR_KPARAM_INFO
	.align		4
.L_348:
        /*0008*/ 	.byte	0x04, 0x17
        /*000a*/ 	.short	(.L_350 - .L_349)
.L_349:
        /*000c*/ 	.word	0x00000000
        /*0010*/ 	.short	0x0000
        /*0012*/ 	.short	0x0000
        /*0014*/ 	.byte	0x00, 0xf0, 0x01, 0x2a


	//----- nvinfo : EIATTR_SPARSE_MMA_MASK
	.align		4
.L_350:
        /*0018*/ 	.byte	0x03, 0x50
        /*001a*/ 	.short	0x0000


	//----- nvinfo : EIATTR_MAXREG_COUNT
	.align		4
        /*001c*/ 	.byte	0x03, 0x1b
        /*001e*/ 	.short	0x00a8


	//----- nvinfo : EIATTR_MERCURY_ISA_VERSION
	.align		4
        /*0020*/ 	.byte	0x03, 0x5f
        /*0022*/ 	.short	0x0101


	//----- nvinfo : EIATTR_VRC_CTA_INIT_COUNT
	.align		4
        /*0024*/ 	.byte	0x02, 0x4a
	.zero		1
	.zero		1


	//----- nvinfo : EIATTR_EXIT_INSTR_OFFSETS
	.align		4
        /*0028*/ 	.byte	0x04, 0x1c
        /*002a*/ 	.short	(.L_352 - .L_351)


	//   ....[0]....
.L_351:
        /*002c*/ 	.word	0x00000010


	//----- nvinfo : EIATTR_MAX_THREADS
	.align		4
.L_352:
        /*0030*/ 	.byte	0x04, 0x05
        /*0032*/ 	.short	(.L_354 - .L_353)
.L_353:
        /*0034*/ 	.word	0x00000180
        /*0038*/ 	.word	0x00000001
        /*003c*/ 	.word	0x00000001


	//----- nvinfo : EIATTR_CBANK_PARAM_SIZE
	.align		4
.L_354:
        /*0040*/ 	.byte	0x03, 0x19
        /*0042*/ 	.short	0x0a80


	//----- nvinfo : EIATTR_PARAM_CBANK
	.align		4
        /*0044*/ 	.byte	0x04, 0x0a
        /*0046*/ 	.short	(.L_356 - .L_355)
	.align		4
.L_355:
        /*0048*/ 	.word	index@(.nv.constant0._ZN7cutlass13device_kernelIN5flash11enable_sm90INS1_16FlashAttnFwdSm90INS1_25CollectiveMainloopFwdSm90ILi2EN4cute5tupleIJNS5_1CILi1EEES8_S8_EEENS6_IJNS7_ILi128EEENS7_ILi64EEENS7_ILi256EEEEEELi256ENS_12float_e4m3_tEfNS_4arch4Sm90ELb0ELb1ELb1ELb1ELb0ELb1ELb0ELb1ELb1ELb1ELb0ELb0EEENS1_21CollectiveEpilogueFwdINS6_IJSA_SC_SB_EEES9_NS_10bfloat16_tESG_Li256ELb1ELb1ELb0ELb1EEENS1_36VarlenDynamicPersistentTileSchedulerILi128ELi64ELi256ELi128ELb0ELb1ELb1ELb1ELb0ELb1EEEEEEEEEvNT_6ParamsE)
        /*004c*/ 	.short	0x0380
        /*004e*/ 	.short	0x0a80


	//----- nvinfo : EIATTR_SW_WAR
	.align		4
.L_356:
        /*0050*/ 	.byte	0x04, 0x36
        /*0052*/ 	.short	(.L_358 - .L_357)
.L_357:
        /*0054*/ 	.word	0x00000008
.L_358:


//--------------------- .nv.info._ZN7cutlass13device_kernelIN5flash11enable_sm90INS1_16FlashAttnFwdSm90INS1_25CollectiveMainloopFwdSm90ILi2EN4cute5tupleIJNS5_1CILi1EEES8_S8_EEENS6_IJNS7_ILi128EEESA_NS7_ILi256EEEEEELi256ENS_12float_e4m3_tEfNS_4arch4Sm90ELb1ELb0ELb1ELb0ELb0ELb0ELb0ELb1ELb1ELb1ELb0ELb0EEENS1_21CollectiveEpilogueFwdINS6_IJSA_SB_SA_EEES9_NS_10bfloat16_tESF_Li256ELb0ELb1ELb0ELb1EEENS1_30DynamicPersistentTileSchedulerILi256ELi128ELb0ELb1ELb1EEEEEEEEEvNT_6ParamsE --------------------------
	.section	.nv.info._ZN7cutlass13device_kernelIN5flash11enable_sm90INS1_16FlashAttnFwdSm90INS1_25CollectiveMainloopFwdSm90ILi2EN4cute5tupleIJNS5_1CILi1EEES8_S8_EEENS6_IJNS7_ILi128EEESA_NS7_ILi256EEEEEELi256ENS_12float_e4m3_tEfNS_4arch4Sm90ELb1ELb0ELb1ELb0ELb0ELb0ELb0ELb1ELb1ELb1ELb0ELb0EEENS1_21CollectiveEpilogueFwdINS6_IJSA_SB_SA_EEES9_NS_10bfloat16_tESF_Li256ELb0ELb1ELb0ELb1EEENS1_30DynamicPersistentTileSchedulerILi256ELi128ELb0ELb1ELb1EEEEEEEEEvNT_6ParamsE,"",@"SHT_CUDA_INFO"
	.sectionflags	@""
	.align	4


	//----- nvinfo : EIATTR_CUDA_API_VERSION
	.align		4
        /*0000*/ 	.byte	0x04, 0x37
        /*0002*/ 	.short	(.L_360 - .L_359)
.L_359:
        /*0004*/ 	.word	0x00000082


	//----- nvinfo : EIATTR_KPARAM_INFO
	.align		4
.L_360:
        /*0008*/ 	.byte	0x04, 0x17
        /*000a*/ 	.short	(.L_362 - .L_361)
.L_361:
        /*000c*/ 	.word	0x00000000
        /*0010*/ 	.short	0x0000
        /*0012*/ 	.short	0x0000
        /*0014*/ 	.byte	0x00, 0xf0, 0x01, 0x2a


	//----- nvinfo : EIATTR_SPARSE_MMA_MASK
	.align		4
.L_362:
        /*0018*/ 	.byte	0x03, 0x50
        /*001a*/ 	.short	0x0000


	//----- nvinfo : EIATTR_MAXREG_COUNT
	.align		4
        /*001c*/ 	.byte	0x03, 0x1b
        /*001e*/ 	.short	0x00a8


	//----- nvinfo : EIATTR_MERCURY_ISA_VERSION
	.align		4
        /*0020*/ 	.byte	0x03, 0x5f
        /*0022*/ 	.short	0x0101


	//----- nvinfo : EIATTR_VRC_CTA_INIT_COUNT
	.align		4
        /*0024*/ 	.byte	0x02, 0x4a
	.zero		1
	.zero		1


	//----- nvinfo : EIATTR_EXIT_INSTR_OFFSETS
	.align		4
        /*0028*/ 	.byte	0x04, 0x1c
        /*002a*/ 	.short	(.L_364 - .L_363)


	//   ....[0]....
.L_363:
        /*002c*/ 	.word	0x00000010


	//----- nvinfo : EIATTR_MAX_THREADS
	.align		4
.L_364:
        /*0030*/ 	.byte	0x04, 0x05
        /*0032*/ 	.short	(.L_366 - .L_365)
.L_365:
        /*0034*/ 	.word	0x00000180
        /*0038*/ 	.word	0x00000001
        /*003c*/ 	.word	0x00000001


	//----- nvinfo : EIATTR_CBANK_PARAM_SIZE
	.align		4
.L_366:
        /*0040*/ 	.byte	0x03, 0x19
        /*0042*/ 	.short	0x0a80


	//----- nvinfo : EIATTR_PARAM_CBANK
	.align		4
        /*0044*/ 	.byte	0x04, 0x0a
        /*0046*/ 	.short	(.L_368 - .L_367)
	.align		4
.L_367:
        /*0048*/ 	.word	index@(.nv.constant0._ZN7cutlass13device_kernelIN5flash11enable_sm90INS1_16FlashAttnFwdSm90INS1_25CollectiveMainloopFwdSm90ILi2EN4cute5tupleIJNS5_1CILi1EEES8_S8_EEENS6_IJNS7_ILi128EEESA_NS7_ILi256EEEEEELi256ENS_12float_e4m3_tEfNS_4arch4Sm90ELb1ELb0ELb1ELb0ELb0ELb0ELb0ELb1ELb1ELb1ELb0ELb0EEENS1_21CollectiveEpilogueFwdINS6_IJSA_SB_SA_EEES9_NS_10bfloat16_tESF_Li256ELb0ELb1ELb0ELb1EEENS1_30DynamicPersistentTileSchedulerILi256ELi128ELb0ELb1ELb1EEEEEEEEEvNT_6ParamsE)
        /*004c*/ 	.short	0x0380
        /*004e*/ 	.short	0x0a80


	//----- nvinfo : EIATTR_SW_WAR
	.align		4
.L_368:
        /*0050*/ 	.byte	0x04, 0x36
        /*0052*/ 	.short	(.L_370 - .L_369)
.L_369:
        /*0054*/ 	.word	0x00000008
.L_370:


//--------------------- .nv.info._ZN7cutlass13device_kernelIN5flash11enable_sm90INS1_16FlashAttnFwdSm90INS1_25CollectiveMainloopFwdSm90ILi2EN4cute5tupleIJNS5_1CILi1EEES8_S8_EEENS6_IJNS7_ILi128EEESA_NS7_ILi256EEEEEELi256ENS_12float_e4m3_tEfNS_4arch4Sm90ELb1ELb0ELb1ELb1ELb0ELb0ELb0ELb1ELb1ELb1ELb0ELb0EEENS1_21CollectiveEpilogueFwdINS6_IJSA_SB_SA_EEES9_NS_10bfloat16_tESF_Li256ELb1ELb1ELb0ELb1EEENS1_36VarlenDynamicPersistentTileSchedulerILi128ELi128ELi256ELi128ELb0ELb1ELb1ELb1ELb1ELb1EEEEEEEEEvNT_6ParamsE --------------------------
	.section	.nv.info._ZN7cutlass13device_kernelIN5flash11enable_sm90INS1_16FlashAttnFwdSm90INS1_25CollectiveMainloopFwdSm90ILi2EN4cute5tupleIJNS5_1CILi1EEES8_S8_EEENS6_IJNS7_ILi128EEESA_NS7_ILi256EEEEEELi256ENS_12float_e4m3_tEfNS_4arch4Sm90ELb1ELb0ELb1ELb1ELb0ELb0ELb0ELb1ELb1ELb1ELb0ELb0EEENS1_21CollectiveEpilogueFwdINS6_IJSA_SB_SA_EEES9_NS_10bfloat16_tESF_Li256ELb1ELb1ELb0ELb1EEENS1_36VarlenDynamicPersistentTileSchedulerILi128ELi128ELi256ELi128ELb0ELb1ELb1ELb1ELb1ELb1EEEEEEEEEvNT_6ParamsE,"",@"SHT_CUDA_INFO"
	.sectionflags	@""
	.align	4


	//----- nvinfo : EIATTR_CUDA_API_VERSION
	.align		4
        /*0000*/ 	.byte	0x04, 0x37
        /*0002*/ 	.short	(.L_372 - .L_371)
.L_371:
        /*0004*/ 	.word	0x00000082


	//----- nvinfo : EIATTR_KPARAM_INFO
	.align		4
.L_372:
        /*0008*/ 	.byte	0x04, 0x17
        /*000a*/ 	.short	(.L_374 - .L_373)
.L_373:
        /*000c*/ 	.word	0x00000000
        /*0010*/ 	.short	0x0000
        /*0012*/ 	.short	0x0000
        /*0014*/ 	.byte	0x00, 0xf0, 0x01, 0x2a


	//----- nvinfo : EIATTR_SPARSE_MMA_MASK
	.align		4
.L_374:
        /*0018*/ 	.byte	0x03, 0x50
        /*001a*/ 	.short	0x0000


	//----- nvinfo : EIATTR_MAXREG_COUNT
	.align		4
        /*001c*/ 	.byte	0x03, 0x1b
        /*001e*/ 	.short	0x00a8


	//----- nvinfo : EIATTR_MERCURY_ISA_VERSION
	.align		4
        /*0020*/ 	.byte	0x03, 0x5f
        /*0022*/ 	.short	0x0101


	//----- nvinfo : EIATTR_VRC_CTA_INIT_COUNT
	.align		4
        /*0024*/ 	.byte	0x02, 0x4a
	.zero		1
	.zero		1


	//----- nvinfo : EIATTR_EXIT_INSTR_OFFSETS
	.align		4
        /*0028*/ 	.byte	0x04, 0x1c
        /*002a*/ 	.short	(.L_376 - .L_375)


	//   ....[0]....
.L_375:
        /*002c*/ 	.word	0x00000010


	//----- nvinfo : EIATTR_MAX_THREADS
	.align		4
.L_376:
        /*0030*/ 	.byte	0x04, 0x05
        /*0032*/ 	.short	(.L_378 - .L_377)
.L_377:
        /*0034*/ 	.word	0x00000180
        /*0038*/ 	.word	0x00000001
        /*003c*/ 	.word	0x00000001


	//----- nvinfo : EIATTR_CBANK_PARAM_SIZE
	.align		4
.L_378:
        /*0040*/ 	.byte	0x03, 0x19
        /*0042*/ 	.short	0x0a80


	//----- nvinfo : EIATTR_PARAM_CBANK
	.align		4
        /*0044*/ 	.byte	0x04, 0x0a
        /*0046*/ 	.short	(.L_380 - .L_379)
	.align		4
.L_379:
        /*0048*/ 	.word	index@(.nv.constant0._ZN7cutlass13device_kernelIN5flash11enable_sm90INS1_16FlashAttnFwdSm90INS1_25CollectiveMainloopFwdSm90ILi2EN4cute5tupleIJNS5_1CILi1EEES8_S8_EEENS6_IJNS7_ILi128EEESA_NS7_ILi256EEEEEELi256ENS_12float_e4m3_tEfNS_4arch4Sm90ELb1ELb0ELb1ELb1ELb0ELb0ELb0ELb1ELb1ELb1ELb0ELb0EEENS1_21CollectiveEpilogueFwdINS6_IJSA_SB_SA_EEES9_NS_10bfloat16_tESF_Li256ELb1ELb1ELb0ELb1EEENS1_36VarlenDynamicPersistentTileSchedulerILi128ELi128ELi256ELi128ELb0ELb1ELb1ELb1ELb1ELb1EEEEEEEEEvNT_6ParamsE)
        /*004c*/ 	.short	0x0380
        /*004e*/ 	.short	0x0a80


	//----- nvinfo : EIATTR_SW_WAR
	.align		4
.L_380:
        /*0050*/ 	.byte	0x04, 0x36
        /*0052*/ 	.short	(.L_382 - .L_381)
.L_381:
        /*0054*/ 	.word	0x00000008
.L_382:


//--------------------- .nv.info._ZN7cutlass13device_kernelIN5flash11enable_sm90INS1_16FlashAttnFwdSm90INS1_25CollectiveMainloopFwdSm90ILi2EN4cute5tupleIJNS5_1CILi1EEES8_S8_EEENS6_IJNS7_ILi128EEESA_NS7_ILi256EEEEEELi256ENS_12float_e4m3_tEfNS_4arch4Sm90ELb1ELb0ELb1ELb1ELb0ELb1ELb0ELb1ELb1ELb1ELb0ELb0EEENS1_21CollectiveEpilogueFwdINS6_IJSA_SB_SA_EEES9_NS_10bfloat16_tESF_Li256ELb1ELb1ELb0ELb1EEENS1_36VarlenDynamicPersistentTileSchedulerILi128ELi128ELi256ELi128ELb0ELb1ELb1ELb1ELb1ELb1EEEEEEEEEvNT_6ParamsE --------------------------
	.section	.nv.info._ZN7cutlass13device_kernelIN5flash11enable_sm90INS1_16FlashAttnFwdSm90INS1_25CollectiveMainloopFwdSm90ILi2EN4cute5tupleIJNS5_1CILi1EEES8_S8_EEENS6_IJNS7_ILi128EEESA_NS7_ILi256EEEEEELi256ENS_12float_e4m3_tEfNS_4arch4Sm90ELb1ELb0ELb1ELb1ELb0ELb1ELb0ELb1ELb1ELb1ELb0ELb0EEENS1_21CollectiveEpilogueFwdINS6_IJSA_SB_SA_EEES9_NS_10bfloat16_tESF_Li256ELb1ELb1ELb0ELb1EEENS1_36VarlenDynamicPersistentTileSchedulerILi128ELi128ELi256ELi128ELb0ELb1ELb1ELb1ELb1ELb1EEEEEEEEEvNT_6ParamsE,"",@"SHT_CUDA_INFO"
	.sectionflags	@""
	.align	4


	//----- nvinfo : EIATTR_CUDA_API_VERSION
	.align		4
        /*0000*/ 	.byte	0x04, 0x37
        /*0002*/ 	.short	(.L_384 - .L_383)
.L_383:
        /*0004*/ 	.word	0x00000082


	//----- nvinfo : EIATTR_KPARAM_INFO
	.align		4
.L_384:
        /*0008*/ 	.byte	0x04, 0x17
        /*000a*/ 	.short	(.L_386 - .L_385)
.L_385:
        /*000c*/ 	.word	0x00000000
        /*0010*/ 	.short	0x0000
        /*0012*/ 	.short	0x0000
        /*0014*/ 	.byte	0x00, 0xf0, 0x01, 0x2a


	//----- nvinfo : EIATTR_SPARSE_MMA_MASK
	.align		4
.L_386:
        /*0018*/ 	.byte	0x03, 0x50
        /*001a*/ 	.short	0x0000


	//----- nvinfo : EIATTR_MAXREG_COUNT
	.align		4
        /*001c*/ 	.byte	0x03, 0x1b
        /*001e*/ 	.short	0x00a8


	//----- nvinfo : EIATTR_MERCURY_ISA_VERSION
	.align		4
        /*0020*/ 	.byte	0x03, 0x5f
        /*0022*/ 	.short	0x0101


	//----- nvinfo : EIATTR_VRC_CTA_INIT_COUNT
	.align		4
        /*0024*/ 	.byte	0x02, 0x4a
	.zero		1
	.zero		1


	//----- nvinfo : EIATTR_EXIT_INSTR_OFFSETS
	.align		4
        /*0028*/ 	.byte	0x04, 0x1c
        /*002a*/ 	.short	(.L_388 - .L_387)


	//   ....[0]....
.L_387:
        /*002c*/ 	.word	0x00000010


	//----- nvinfo : EIATTR_MAX_THREADS
	.align		4
.L_388:
        /*0030*/ 	.byte	0x04, 0x05
        /*0032*/ 	.short	(.L_390 - .L_389)
.L_389:
        /*0034*/ 	.word	0x00000180
        /*0038*/ 	.word	0x00000001
        /*003c*/ 	.word	0x00000001


	//----- nvinfo : EIATTR_CBANK_PARAM_SIZE
	.align		4
.L_390:
        /*0040*/ 	.byte	0x03, 0x19
        /*0042*/ 	.short	0x0a80


	//----- nvinfo : EIATTR_PARAM_CBANK
	.align		4
        /*0044*/ 	.byte	0x04, 0x0a
        /*0046*/ 	.short	(.L_392 - .L_391)
	.align		4
.L_391:
        /*0048*/ 	.word	index@(.nv.constant0._ZN7cutlass13device_kernelIN5flash11enable_sm90INS1_16FlashAttnFwdSm90INS1_25CollectiveMainloopFwdSm90ILi2EN4cute5tupleIJNS5_1CILi1EEES8_S8_EEENS6_IJNS7_ILi128EEESA_NS7_ILi256EEEEEELi256ENS_12float_e4m3_tEfNS_4arch4Sm90ELb1ELb0ELb1ELb1ELb0ELb1ELb0ELb1ELb1ELb1ELb0ELb0EEENS1_21CollectiveEpilogueFwdINS6_IJSA_SB_SA_EEES9_NS_10bfloat16_tESF_Li256ELb1ELb1ELb0ELb1EEENS1_36VarlenDynamicPersistentTileSchedulerILi128ELi128ELi256ELi128ELb0ELb1ELb1ELb1ELb1ELb1EEEEEEEEEvNT_6ParamsE)
        /*004c*/ 	.short	0x0380
        /*004e*/ 	.short	0x0a80


	//----- nvinfo : EIATTR_SW_WAR
	.align		4
.L_392:
        /*0050*/ 	.byte	0x04, 0x36
        /*0052*/ 	.short	(.L_394 - .L_393)
.L_393:
        /*0054*/ 	.word	0x00000008
.L_394:


//--------------------- .nv.info._ZN7cutlass13device_kernelIN5flash11enable_sm90INS1_16FlashAttnFwdSm90INS1_25CollectiveMainloopFwdSm90ILi2EN4cute5tupleIJNS5_1CILi1EEES8_S8_EEENS6_IJNS7_ILi128EEENS7_ILi160EEENS7_ILi192EEEEEELi192ENS_12float_e4m3_tEfNS_4arch4Sm90ELb0ELb0ELb1ELb0ELb0ELb0ELb0ELb1ELb1ELb1ELb0ELb0EEENS1_21CollectiveEpilogueFwdINS6_IJSA_SC_SB_EEES9_NS_10bfloat16_tESG_Li256ELb0ELb1ELb0ELb1EEENS1_29StaticPersistentTileSchedulerILb0EEEEEEEEEvNT_6ParamsE --------------------------
	.section	.nv.info._ZN7cutlass13device_kernelIN5flash11enable_sm90INS1_16FlashAttnFwdSm90INS1_25CollectiveMainloopFwdSm90ILi2EN4cute5tupleIJNS5_1CILi1EEES8_S8_EEENS6_IJNS7_ILi128EEENS7_ILi160EEENS7_ILi192EEEEEELi192ENS_12float_e4m3_tEfNS_4arch4Sm90ELb0ELb0ELb1ELb0ELb0ELb0ELb0ELb1ELb1ELb1ELb0ELb0EEENS1_21CollectiveEpilogueFwdINS6_IJSA_SC_SB_EEES9_NS_10bfloat16_tESG_Li256ELb0ELb1ELb0ELb1EEENS1_29StaticPersistentTileSchedulerILb0EEEEEEEEEvNT_6ParamsE,"",@"SHT_CUDA_INFO"
	.sectionflags	@""
	.align	4


	//----- nvinfo : EIATTR_CUDA_API_VERSION
	.align		4
        /*0000*/ 	.byte	0x04, 0x37
        /*0002*/ 	.short	(.L_396 - .L_395)
.L_395:
        /*0004*/ 	.word	0x00000082


	//----- nvinfo : EIATTR_KPARAM_INFO
	.align		4
.L_396:
        /*0008*/ 	.byte	0x04, 0x17
        /*000a*/ 	.short	(.L_398 - .L_397)
.L_397:
        /*000c*/ 	.word	0x00000000
        /*0010*/ 	.short	0x0000
        /*0012*/ 	.short	0x0000
        /*0014*/ 	.byte	0x00, 0xf0, 0x01, 0x28


	//----- nvinfo : EIATTR_SPARSE_MMA_MASK
	.align		4
.L_398:
        /*0018*/ 	.byte	0x03, 0x50
        /*001a*/ 	.short	0x0000


	//----- nvinfo : EIATTR_MAXREG_COUNT
	.align		4
        /*001c*/ 	.byte	0x03, 0x1b
        /*001e*/ 	.short	0x00a8


	//----- nvinfo : EIATTR_MERCURY_ISA_VERSION
	.align		4
        /*0020*/ 	.byte	0x03, 0x5f
        /*0022*/ 	.short	0x0101


	//----- nvinfo : EIATTR_VRC_CTA_INIT_COUNT
	.align		4
        /*0024*/ 	.byte	0x02, 0x4a
	.zero		1
	.zero		1


	//----- nvinfo : EIATTR_EXIT_INSTR_OFFSETS
	.align		4
        /*0028*/ 	.byte	0x04, 0x1c
        /*002a*/ 	.short	(.L_400 - .L_399)


	//   ....[0]....
.L_399:
        /*002c*/ 	.word	0x00000010


	//----- nvinfo : EIATTR_MAX_THREADS
	.align		4
.L_400:
        /*0030*/ 	.byte	0x04, 0x05
        /*0032*/ 	.short	(.L_402 - .L_401)
.L_401:
        /*0034*/ 	.word	0x00000180
        /*0038*/ 	.word	0x00000001
        /*003c*/ 	.word	0x00000001


	//----- nvinfo : EIATTR_CBANK_PARAM_SIZE
	.align		4
.L_402:
        /*0040*/ 	.byte	0x03, 0x19
        /*0042*/ 	.short	0x0a00


	//----- nvinfo : EIATTR_PARAM_CBANK
	.align		4
        /*0044*/ 	.byte	0x04, 0x0a
        /*0046*/ 	.short	(.L_404 - .L_403)
	.align		4
.L_403:
        /*0048*/ 	.word	index@(.nv.constant0._ZN7cutlass13device_kernelIN5flash11enable_sm90INS1_16FlashAttnFwdSm90INS1_25CollectiveMainloopFwdSm90ILi2EN4cute5tupleIJNS5_1CILi1EEES8_S8_EEENS6_IJNS7_ILi128EEENS7_ILi160EEENS7_ILi192EEEEEELi192ENS_12float_e4m3_tEfNS_4arch4Sm90ELb0ELb0ELb1ELb0ELb0ELb0ELb0ELb1ELb1ELb1ELb0ELb0EEENS1_21CollectiveEpilogueFwdINS6_IJSA_SC_SB_EEES9_NS_10bfloat16_tESG_Li256ELb0ELb1ELb0ELb1EEENS1_29StaticPersistentTileSchedulerILb0EEEEEEEEEvNT_6ParamsE)
        /*004c*/ 	.short	0x0380
        /*004e*/ 	.short	0x0a00


	//----- nvinfo : EIATTR_SW_WAR
	.align		4
.L_404:
        /*0050*/ 	.byte	0x04, 0x36
        /*0052*/ 	.short	(.L_406 - .L_405)
.L_405:
        /*0054*/ 	.word	0x00000008
.L_406:


//--------------------- .nv.info._ZN7cutlass13device_kernelIN5flash11enable_sm90INS1_16FlashAttnFwdSm90INS1_25CollectiveMainloopFwdSm90ILi2EN4cute5tupleIJNS5_1CILi2EEENS7_ILi1EEES9_EEENS6_IJNS7_ILi128EEENS7_ILi160EEENS7_ILi192EEEEEELi192ENS_12float_e4m3_tEfNS_4arch4Sm90ELb0ELb0ELb1ELb0ELb0ELb0ELb0ELb1ELb1ELb1ELb0ELb0EEENS1_21CollectiveEpilogueFwdINS6_IJSB_SD_SC_EEESA_NS_10bfloat16_tESH_Li256ELb0ELb1ELb0ELb1EEENS1_29StaticPersistentTileSchedulerILb0EEEEEEEEEvNT_6ParamsE --------------------------
	.section	.nv.info._ZN7cutlass13device_kernelIN5flash11enable_sm90INS1_16FlashAttnFwdSm90INS1_25CollectiveMainloopFwdSm90ILi2EN4cute5tupleIJNS5_1CILi2EEENS7_ILi1EEES9_EEENS6_IJNS7_ILi128EEENS7_ILi160EEENS7_ILi192EEEEEELi192ENS_12float_e4m3_tEfNS_4arch4Sm90ELb0ELb0ELb1ELb0ELb0ELb0ELb0ELb1ELb1ELb1ELb0ELb0EEENS1_21CollectiveEpilogueFwdINS6_IJSB_SD_SC_EEESA_NS_10bfloat16_tESH_Li256ELb0ELb1ELb0ELb1EEENS1_29StaticPersistentTileSchedulerILb0EEEEEEEEEvNT_6ParamsE,"",@"SHT_CUDA_INFO"
	.sectionflags	@""
	.align	4


	//----- nvinfo : EIATTR_CUDA_API_VERSION
	.align		4
        /*0000*/ 	.byte	0x04, 0x37
        /*0002*/ 	.short	(.L_408 - .L_407)
.L_407:
        /*0004*/ 	.word	0x00000082


	//----- nvinfo : EIATTR_KPARAM_INFO
	.align		4
.L_408:
        /*0008*/ 	.byte	0x04, 0x17
        /*000a*/ 	.short	(.L_410 - .L_409)
.L_409:
        /*000c*/ 	.word	0x00000000
        /*0010*/ 	.short	0x0000
        /*0012*/ 	.short	0x0000
        /*0014*/ 	.byte	0x00, 0xf0, 0x01, 0x28


	//----- nvinfo : EIATTR_SPARSE_MMA_MASK
	.align		4
.L_410:
        /*0018*/ 	.byte	0x03, 0x50
        /*001a*/ 	.short	0x0000


	//----- nvinfo : EIATTR_MAXREG_COUNT
	.align		4
        /*001c*/ 	.byte	0x03, 0x1b
        /*001e*/ 	.short	0x00a8


	//----- nvinfo : EIATTR_MERCURY_ISA_VERSION
	.align		4
        /*0020*/ 	.byte	0x03, 0x5f
        /*0022*/ 	.short	0x0101


	//----- nvinfo : EIATTR_VRC_CTA_INIT_COUNT
	.align		4
        /*0024*/ 	.byte	0x02, 0x4a
	.zero		1
	.zero		1


	//----- nvinfo : EIATTR_EXIT_INSTR_OFFSETS
	.align		4
        /*0028*/ 	.byte	0x04, 0x1c
        /*002a*/ 	.short	(.L_412 - .L_411)


	//   ....[0]....
.L_411:
        /*002c*/ 	.word	0x00000010


	//----- nvinfo : EIATTR_MAX_THREADS
	.align		4
.L_412:
        /*0030*/ 	.byte	0x04, 0x05
        /*0032*/ 	.short	(.L_414 - .L_413)
.L_413:
        /*0034*/ 	.word	0x00000180
        /*0038*/ 	.word	0x00000001
        /*003c*/ 	.word	0x00000001


	//----- nvinfo : EIATTR_CBANK_PARAM_SIZE
	.align		4
.L_414:
        /*0040*/ 	.byte	0x03, 0x19
        /*0042*/ 	.short	0x0a00


	//----- nvinfo : EIATTR_PARAM_CBANK
	.align		4
        /*0044*/ 	.byte	0x04, 0x0a
        /*0046*/ 	.short	(.L_416 - .L_415)
	.align		4
.L_415:
        /*0048*/ 	.word	index@(.nv.constant0._ZN7cutlass13device_kernelIN5flash11enable_sm90INS1_16FlashAttnFwdSm90INS1_25CollectiveMainloopFwdSm90ILi2EN4cute5tupleIJNS5_1CILi2EEENS7_ILi1EEES9_EEENS6_IJNS7_ILi128EEENS7_ILi160EEENS7_ILi192EEEEEELi192ENS_12float_e4m3_tEfNS_4arch4Sm90ELb0ELb0ELb1ELb0ELb0ELb0ELb0ELb1ELb1ELb1ELb0ELb0EEENS1_21CollectiveEpilogueFwdINS6_IJSB_SD_SC_EEESA_NS_10bfloat16_tESH_Li256ELb0ELb1ELb0ELb1EEENS1_29StaticPersistentTileSchedulerILb0EEEEEEEEEvNT_6ParamsE)
        /*004c*/ 	.short	0x0380
        /*004e*/ 	.short	0x0a00


	//----- nvinfo : EIATTR_SW_WAR
	.align		4
.L_416:
        /*0050*/ 	.byte	0x04, 0x36
        /*0052*/ 	.short	(.L_418 - .L_417)
.L_417:
        /*0054*/ 	.word	0x00000008
.L_418:


//--------------------- .nv.info._ZN7cutlass13device_kernelIN5flash11enable_sm90INS1_16FlashAttnFwdSm90INS1_25CollectiveMainloopFwdSm90ILi2EN4cute5tupleIJNS5_1CILi1EEES8_S8_EEENS6_IJNS7_ILi128EEENS7_ILi160EEENS7_ILi192EEEEEELi192ENS_12float_e4m3_tEfNS_4arch4Sm90ELb0ELb0ELb1ELb1ELb0ELb0ELb0ELb1ELb1ELb1ELb0ELb0EEENS1_21CollectiveEpilogueFwdINS6_IJSA_SC_SB_EEES9_NS_10bfloat16_tESG_Li256ELb1ELb1ELb0ELb1EEENS1_36VarlenDynamicPersistentTileSchedulerILi128ELi160ELi256ELi128ELb0ELb1ELb1ELb0ELb1ELb1EEEEEEEEEvNT_6ParamsE --------------------------
	.section	.nv.info._ZN7cutlass13device_kernelIN5flash11enable_sm90INS1_16FlashAttnFwdSm90INS1_25CollectiveMainloopFwdSm90ILi2EN4cute5tupleIJNS5_1CILi1EEES8_S8_EEENS6_IJNS7_ILi128EEENS7_ILi160EEENS7_ILi192EEEEEELi192ENS_12float_e4m3_tEfNS_4arch4Sm90ELb0ELb0ELb1ELb1ELb0ELb0ELb0ELb1ELb1ELb1ELb0ELb0EEENS1_21CollectiveEpilogueFwdINS6_IJSA_SC_SB_EEES9_NS_10bfloat16_tESG_Li256ELb1ELb1ELb0ELb1EEENS1_36VarlenDynamicPersistentTileSchedulerILi128ELi160ELi256ELi128ELb0ELb1ELb1ELb0ELb1ELb1EEEEEEEEEvNT_6ParamsE,"",@"SHT_CUDA_INFO"
	.sectionflags	@""
	.align	4


	//----- nvinfo : EIATTR_CUDA_API_VERSION
	.align		4
        /*0000*/ 	.byte	0x04, 0x37
        /*0002*/ 	.short	(.L_420 - .L_419)
.L_419:
        /*0004*/ 	.word	0x00000082


	//----- nvinfo : EIATTR_KPARAM_INFO
	.align		4
.L_420:
        /*0008*/ 	.byte	0x04, 0x17
        /*000a*/ 	.short	(.L_422 - .L_421)
.L_421:
        /*000c*/ 	.word	0x00000000
        /*0010*/ 	.short	0x0000
        /*0012*/ 	.short	0x0000
        /*0014*/ 	.byte	0x00, 0xf0, 0x01, 0x2a


	//----- nvinfo : EIATTR_SPARSE_MMA_MASK
	.align		4
.L_422:
        /*0018*/ 	.byte	0x03, 0x50
        /*001a*/ 	.short	0x0000


	//----- nvinfo : EIATTR_MAXREG_COUNT
	.align		4
        /*001c*/ 	.byte	0x03, 0x1b
        /*001e*/ 	.short	0x00a8


	//----- nvinfo : EIATTR_MERCURY_ISA_VERSION
	.align		4
        /*0020*/ 	.byte	0x03, 0x5f
        /*0022*/ 	.short	0x0101


	//----- nvinfo : EIATTR_VRC_CTA_INIT_COUNT
	.align		4
        /*0024*/ 	.byte	0x02, 0x4a
	.zero		1
	.zero		1


	//----- nvinfo : EIATTR_EXIT_INSTR_OFFSETS
	.align		4
        /*0028*/ 	.byte	0x04, 0x1c
        /*002a*/ 	.short	(.L_424 - .L_423)


	//   ....[0]....
.L_423:
        /*002c*/ 	.word	0x00000010


	//----- nvinfo : EIATTR_MAX_THREADS
	.align		4
.L_424:
        /*0030*/ 	.byte	0x04, 0x05
        /*0032*/ 	.short	(.L_426 - .L_425)
.L_425:
        /*0034*/ 	.word	0x00000180
        /*0038*/ 	.word	0x00000001
        /*003c*/ 	.word	0x00000001


	//----- nvinfo : EIATTR_CBANK_PARAM_SIZE
	.align		4
.L_426:
        /*0040*/ 	.byte	0x03, 0x19
        /*0042*/ 	.short	0x0a80


	//----- nvinfo : EIATTR_PARAM_CBANK
	.align		4
        /*0044*/ 	.byte	0x04, 0x0a
        /*0046*/ 	.short	(.L_428 - .L_427)
	.align		4
.L_427:
        /*0048*/ 	.word	index@(.nv.constant0._ZN7cutlass13device_kernelIN5flash11enable_sm90INS1_16FlashAttnFwdSm90INS1_25CollectiveMainloopFwdSm90ILi2EN4cute5tupleIJNS5_1CILi1EEES8_S8_EEENS6_IJNS7_ILi128EEENS7_ILi160EEENS7_ILi192EEEEEELi192ENS_12float_e4m3_tEfNS_4arch4Sm90ELb0ELb0ELb1ELb1ELb0ELb0ELb0ELb1ELb1ELb1ELb0ELb0EEENS1_21CollectiveEpilogueFwdINS6_IJSA_SC_SB_EEES9_NS_10bfloat16_tESG_Li256ELb1ELb1ELb0ELb1EEENS1_36VarlenDynamicPersistentTileSchedulerILi128ELi160ELi256ELi128ELb0ELb1ELb1ELb0ELb1ELb1EEEEEEEEEvNT_6ParamsE)
        /*004c*/ 	.short	0x0380
        /*004e*/ 	.short	0x0a80


	//----- nvinfo : EIATTR_SW_WAR
	.align		4
.L_428:
        /*0050*/ 	.byte	0x04, 0x36
        /*0052*/ 	.short	(.L_430 - .L_429)
.L_429:
        /*0054*/ 	.word	0x00000008
.L_430:


//--------------------- .nv.info._ZN7cutlass13device_kernelIN5flash11enable_sm90INS1_16FlashAttnFwdSm90INS1_25CollectiveMainloopFwdSm90ILi2EN4cute5tupleIJNS5_1CILi1EEES8_S8_EEENS6_IJNS7_ILi128EEENS7_ILi160EEENS7_ILi192EEEEEELi192ENS_12float_e4m3_tEfNS_4arch4Sm90ELb0ELb0ELb1ELb1ELb0ELb1ELb0ELb1ELb1ELb1ELb0ELb0EEENS1_21CollectiveEpilogueFwdINS6_IJSA_SC_SB_EEES9_NS_10bfloat16_tESG_Li256ELb1ELb1ELb0ELb1EEENS1_36VarlenDynamicPersistentTileSchedulerILi128ELi160ELi256ELi128ELb0ELb1ELb1ELb0ELb1ELb1EEEEEEEEEvNT_6ParamsE --------------------------
	.section	.nv.info._ZN7cutlass13device_kernelIN5flash11enable_sm90INS1_16FlashAttnFwdSm90INS1_25CollectiveMainloopFwdSm90ILi2EN4cute5tupleIJNS5_1CILi1EEES8_S8_EEENS6_IJNS7_ILi128EEENS7_ILi160EEENS7_ILi192EEEEEELi192ENS_12float_e4m3_tEfNS_4arch4Sm90ELb0ELb0ELb1ELb1ELb0ELb1ELb0ELb1ELb1ELb1ELb0ELb0EEENS1_21CollectiveEpilogueFwdINS6_IJSA_SC_SB_EEES9_NS_10bfloat16_tESG_Li256ELb1ELb1ELb0ELb1EEENS1_36VarlenDynamicPersistentTileSchedulerILi128ELi160ELi256ELi128ELb0ELb1ELb1ELb0ELb1ELb1EEEEEEEEEvNT_6ParamsE,"",@"SHT_CUDA_INFO"
	.sectionflags	@""
	.align	4


	//----- nvinfo : EIATTR_CUDA_API_VERSION
	.align		4
        /*0000*/ 	.byte	0x04, 0x37
        /*0002*/ 	.short	(.L_432 - .L_431)
.L_431:
        /*0004*/ 	.word	0x00000082


	//----- nvinfo : EIATTR_KPARAM_INFO
	.align		4
.L_432:
        /*0008*/ 	.byte	0x04, 0x17
        /*000a*/ 	.short	(.L_434 - .L_433)
.L_433:
        /*000c*/ 	.word	0x00000000
        /*0010*/ 	.short	0x0000
        /*0012*/ 	.short	0x0000
        /*0014*/ 	.byte	0x00, 0xf0, 0x01, 0x2a


	//----- nvinfo : EIATTR_SPARSE_MMA_MASK
	.align		4
.L_434:
        /*0018*/ 	.byte	0x03, 0x50
        /*001a*/ 	.short	0x0000


	//----- nvinfo : EIATTR_MAXREG_COUNT
	.align		4
        /*001c*/ 	.byte	0x03, 0x1b
        /*001e*/ 	.short	0x00a8


	//----- nvinfo : EIATTR_MERCURY_ISA_VERSION
	.align		4
        /*0020*/ 	.byte	0x03, 0x5f
        /*0022*/ 	.short	0x0101


	//----- nvinfo : EIATTR_VRC_CTA_INIT_COUNT
	.align		4
        /*0024*/ 	.byte	0x02, 0x4a
	.zero		1
	.zero		1


	//----- nvinfo : EIATTR_EXIT_INSTR_OFFSETS
	.align		4
        /*0028*/ 	.byte	0x04, 0x1c
        /*002a*/ 	.short	(.L_436 - .L_435)


	//   ....[0]....
.L_435:
        /*002c*/ 	.word	0x00000010


	//----- nvinfo : EIATTR_MAX_THREADS
	.align		4
.L_436:
        /*0030*/ 	.byte	0x04, 0x05
        /*0032*/ 	.short	(.L_438 - .L_437)
.L_437:
        /*0034*/ 	.word	0x00000180
        /*0038*/ 	.word	0x00000001
        /*003c*/ 	.word	0x00000001


	//----- nvinfo : EIATTR_CBANK_PARAM_SIZE
	.align		4
.L_438:
        /*0040*/ 	.byte	0x03, 0x19
        /*0042*/ 	.short	0x0a80


	//----- nvinfo : EIATTR_PARAM_CBANK
	.align		4
        /*0044*/ 	.byte	0x04, 0x0a
        /*0046*/ 	.short	(.L_440 - .L_439)
	.align		4
.L_439:
        /*0048*/ 	.word	index@(.nv.constant0._ZN7cutlass13device_kernelIN5flash11enable_sm90INS1_16FlashAttnFwdSm90INS1_25CollectiveMainloopFwdSm90ILi2EN4cute5tupleIJNS5_1CILi1EEES8_S8_EEENS6_IJNS7_ILi128EEENS7_ILi160EEENS7_ILi192EEEEEELi192ENS_12float_e4m3_tEfNS_4arch4Sm90ELb0ELb0ELb1ELb1ELb0ELb1ELb0ELb1ELb1ELb1ELb0ELb0EEENS1_21CollectiveEpilogueFwdINS6_IJSA_SC_SB_EEES9_NS_10bfloat16_tESG_Li256ELb1ELb1ELb0ELb1EEENS1_36VarlenDynamicPersistentTileSchedulerILi128ELi160ELi256ELi128ELb0ELb1ELb1ELb0ELb1ELb1EEEEEEEEEvNT_6ParamsE)
        /*004c*/ 	.short	0x0380
        /*004e*/ 	.short	0x0a80


	//----- nvinfo : EIATTR_SW_WAR
	.align		4
.L_440:
        /*0050*/ 	.byte	0x04, 0x36
        /*0052*/ 	.short	(.L_442 - .L_441)
.L_441:
        /*0054*/ 	.word	0x00000008
.L_442:


//--------------------- .nv.info._ZN7cutlass13device_kernelIN5flash11enable_sm90INS1_16FlashAttnFwdSm90INS1_25CollectiveMainloopFwdSm90ILi2EN4cute5tupleIJNS5_1CILi1EEES8_S8_EEENS6_IJNS7_ILi128EEESA_NS7_ILi192EEEEEELi192ENS_12float_e4m3_tEfNS_4arch4Sm90ELb0ELb1ELb1ELb0ELb0ELb0ELb0ELb1ELb1ELb1ELb0ELb0EEENS1_21CollectiveEpilogueFwdINS6_IJSA_SB_SA_EEES9_NS_10bfloat16_tESF_Li256ELb0ELb1ELb0ELb1EEENS1_30DynamicPersistentTileSchedulerILi256ELi128ELb0ELb1ELb1EEEEEEEEEvNT_6ParamsE --------------------------
	.section	.nv.info._ZN7cutlass13device_kernelIN5flash11enable_sm90INS1_16FlashAttnFwdSm90INS1_25CollectiveMainloopFwdSm90ILi2EN4cute5tupleIJNS5_1CILi1EEES8_S8_EEENS6_IJNS7_ILi128EEESA_NS7_ILi192EEEEEELi192ENS_12float_e4m3_tEfNS_4arch4Sm90ELb0ELb1ELb1ELb0ELb0ELb0ELb0ELb1ELb1ELb1ELb0ELb0EEENS1_21CollectiveEpilogueFwdINS6_IJSA_SB_SA_EEES9_NS_10bfloat16_tESF_Li256ELb0ELb1ELb0ELb1EEENS1_30DynamicPersistentTileSchedulerILi256ELi128ELb0ELb1ELb1EEEEEEEEEvNT_6ParamsE,"",@"SHT_CUDA_INFO"
	.sectionflags	@""
	.align	4


	//----- nvinfo : EIATTR_CUDA_API_VERSION
	.align		4
        /*0000*/ 	.byte	0x04, 0x37
        /*0002*/ 	.short	(.L_444 - .L_443)
.L_443:
        /*0004*/ 	.word	0x00000082


	//----- nvinfo : EIATTR_KPARAM_INFO
	.align		4
.L_444:
        /*0008*/ 	.byte	0x04, 0x17
        /*000a*/ 	.short	(.L_446 - .L_445)
.L_445:
        /*000c*/ 	.word	0x00000000
        /*0010*/ 	.short	0x0000
        /*0012*/ 	.short	0x0000
        /*0014*/ 	.byte	0x00, 0xf0, 0x01, 0x2a


	//----- nvinfo : EIATTR_SPARSE_MMA_MASK
	.align		4
.L_446:
        /*0018*/ 	.byte	0x03, 0x50
        /*001a*/ 	.short	0x0000


	//----- nvinfo : EIATTR_MAXREG_COUNT
	.align		4
        /*001c*/ 	.byte	0x03, 0x1b
        /*001e*/ 	.short	0x00a8


	//----- nvinfo : EIATTR_MERCURY_ISA_VERSION
	.align		4
        /*0020*/ 	.byte	0x03, 0x5f
        /*0022*/ 	.short	0x0101


	//----- nvinfo : EIATTR_VRC_CTA_INIT_COUNT
	.align		4
        /*0024*/ 	.byte	0x02, 0x4a
	.zero		1
	.zero		1


	//----- nvinfo : EIATTR_EXIT_INSTR_OFFSETS
	.align		4
        /*0028*/ 	.byte	0x04, 0x1c
        /*002a*/ 	.short	(.L_448 - .L_447)


	//   ....[0]....
.L_447:
        /*002c*/ 	.word	0x00000010


	//----- nvinfo : EIATTR_MAX_THREADS
	.align		4
.L_448:
        /*0030*/ 	.byte	0x04, 0x05
        /*0032*/ 	.short	(.L_450 - .L_449)
.L_449:
        /*0034*/ 	.word	0x00000180
        /*0038*/ 	.word	0x00000001
        /*003c*/ 	.word	0x00000001


	//----- nvinfo : EIATTR_CBANK_PARAM_SIZE
	.align		4
.L_450:
        /*0040*/ 	.byte	0x03, 0x19
        /*0042*/ 	.short	0x0a80


	//----- nvinfo : EIATTR_PARAM_CBANK
	.align		4
        /*0044*/ 	.byte	0x04, 0x0a
        /*0046*/ 	.short	(.L_452 - .L_451)
	.align		4
.L_451:
        /*0048*/ 	.word	index@(.nv.constant0._ZN7cutlass13device_kernelIN5flash11enable_sm90INS1_16FlashAttnFwdSm90INS1_25CollectiveMainloopFwdSm90ILi2EN4cute5tupleIJNS5_1CILi1EEES8_S8_EEENS6_IJNS7_ILi128EEESA_NS7_ILi192EEEEEELi192ENS_12float_e4m3_tEfNS_4arch4Sm90ELb0ELb1ELb1ELb0ELb0ELb0ELb0ELb1ELb1ELb1ELb0ELb0EEENS1_21CollectiveEpilogueFwdINS6_IJSA_SB_SA_EEES9_NS_10bfloat16_tESF_Li256ELb0ELb1ELb0ELb1EEENS1_30DynamicPersistentTileSchedulerILi256ELi128ELb0ELb1ELb1EEEEEEEEEvNT_6ParamsE)
        /*004c*/ 	.short	0x0380
        /*004e*/ 	.short	0x0a80


	//----- nvinfo : EIATTR_SW_WAR
	.align		4
.L_452:
        /*0050*/ 	.byte	0x04, 0x36
        /*0052*/ 	.short	(.L_454 - .L_453)
.L_453:
        /*0054*/ 	.word	0x00000008
.L_454:


//--------------------- .nv.info._ZN7cutlass13device_kernelIN5flash11enable_sm90INS1_16FlashAttnFwdSm90INS1_25CollectiveMainloopFwdSm90ILi2EN4cute5tupleIJNS5_1CILi1EEES8_S8_EEENS6_IJNS7_ILi128EEESA_NS7_ILi192EEEEEELi192ENS_12float_e4m3_tEfNS_4arch4Sm90ELb0ELb1ELb1ELb1ELb0ELb0ELb0ELb1ELb1ELb1ELb0ELb0EEENS1_21CollectiveEpilogueFwdINS6_IJSA_SB_SA_EEES9_NS_10bfloat16_tESF_Li256ELb1ELb1ELb0ELb1EEENS1_36VarlenDynamicPersistentTileSchedulerILi128ELi128ELi256ELi128ELb0ELb1ELb1ELb1ELb0ELb1EEEEEEEEEvNT_6ParamsE --------------------------
	.section	.nv.info._ZN7cutlass13device_kernelIN5flash11enable_sm90INS1_16FlashAttnFwdSm90INS1_25CollectiveMainloopFwdSm90ILi2EN4cute5tupleIJNS5_1CILi1EEES8_S8_EEENS6_IJNS7_ILi128EEESA_NS7_ILi192EEEEEELi192ENS_12float_e4m3_tEfNS_4arch4Sm90ELb0ELb1ELb1ELb1ELb0ELb0ELb0ELb1ELb1ELb1ELb0ELb0EEENS1_21CollectiveEpilogueFwdINS6_IJSA_SB_SA_EEES9_NS_10bfloat16_tESF_Li256ELb1ELb1ELb0ELb1EEENS1_36VarlenDynamicPersistentTileSchedulerILi128ELi128ELi256ELi128ELb0ELb1ELb1ELb1ELb0ELb1EEEEEEEEEvNT_6ParamsE,"",@"SHT_CUDA_INFO"
	.sectionflags	@""
	.align	4


	//----- nvinfo : EIATTR_CUDA_API_VERSION
	.align		4
        /*0000*/ 	.byte	0x04, 0x37
        /*0002*/ 	.short	(.L_456 - .L_455)
.L_455:
        /*0004*/ 	.word	0x00000082


	//----- nvinfo : EIATTR_KPARAM_INFO
	.align		4
.L_456:
        /*0008*/ 	.byte	0x04, 0x17
        /*000a*/ 	.short	(.L_458 - .L_457)
.L_457:
        /*000c*/ 	.word	0x00000000
        /*0010*/ 	.short	0x0000
        /*0012*/ 	.short	0x0000
        /*0014*/ 	.byte	0x00, 0xf0, 0x01, 0x2a


	//----- nvinfo : EIATTR_SPARSE_MMA_MASK
	.align		4
.L_458:
        /*0018*/ 	.byte	0x03, 0x50
        /*001a*/ 	.short	0x0000


	//----- nvinfo : EIATTR_MAXREG_COUNT
	.align		4
        /*001c*/ 	.byte	0x03, 0x1b
        /*001e*/ 	.short	0x00a8


	//----- nvinfo : EIATTR_MERCURY_ISA_VERSION
	.align		4
        /*0020*/ 	.byte	0x03, 0x5f
        /*0022*/ 	.short	0x0101


	//----- nvinfo : EIATTR_VRC_CTA_INIT_COUNT
	.align		4
        /*0024*/ 	.byte	0x02, 0x4a
	.zero		1
	.zero		1


	//----- nvinfo : EIATTR_EXIT_INSTR_OFFSETS
	.align		4
        /*0028*/ 	.byte	0x04, 0x1c
        /*002a*/ 	.short	(.L_460 - .L_459)


	//   ....[0]....
.L_459:
        /*002c*/ 	.word	0x00000010


	//----- nvinfo : EIATTR_MAX_THREADS
	.align		4
.L_460:
        /*0030*/ 	.byte	0x04, 0x05
        /*0032*/ 	.short	(.L_462 - .L_461)
.L_461:
        /*0034*/ 	.word	0x00000180
        /*0038*/ 	.word	0x00000001
        /*003c*/ 	.word	0x00000001


	//----- nvinfo : EIATTR_CBANK_PARAM_SIZE
	.align		4
.L_462:
        /*0040*/ 	.byte	0x03, 0x19
        /*0042*/ 	.short	0x0a80


	//----- nvinfo : EIATTR_PARAM_CBANK
	.align		4
        /*0044*/ 	.byte	0x04, 0x0a
        /*0046*/ 	.short	(.L_464 - .L_463)
	.align		4
.L_463:
        /*0048*/ 	.word	index@(.nv.constant0._ZN7cutlass13device_kernelIN5flash11enable_sm90INS1_16FlashAttnFwdSm90INS1_25CollectiveMainloopFwdSm90ILi2EN4cute5tupleIJNS5_1CILi1EEES8_S8_EEENS6_IJNS7_ILi128EEESA_NS7_ILi192EEEEEELi192ENS_12float_e4m3_tEfNS_4arch4Sm90ELb0ELb1ELb1ELb1ELb0ELb0ELb0ELb1ELb1ELb1ELb0ELb0EEENS1_21CollectiveEpilogueFwdINS6_IJSA_SB_SA_EEES9_NS_10bfloat16_tESF_Li256ELb1ELb1ELb0ELb1EEENS1_36VarlenDynamicPersistentTileSchedulerILi128ELi128ELi256ELi128ELb0ELb1ELb1ELb1ELb0ELb1EEEEEEEEEvNT_6ParamsE)
        /*004c*/ 	.short	0x0380
        /*004e*/ 	.short	0x0a80


	//----- nvinfo : EIATTR_SW_WAR
	.align		4
.L_464:
        /*0050*/ 	.byte	0x04, 0x36
        /*0052*/ 	.short	(.L_466 - .L_465)
.L_465:
        /*0054*/ 	.word	0x00000008
.L_466:


//--------------------- .nv.info._ZN7cutlass13device_kernelIN5flash11enable_sm90INS1_16FlashAttnFwdSm90INS1_25CollectiveMainloopFwdSm90ILi2EN4cute5tupleIJNS5_1CILi1EEES8_S8_EEENS6_IJNS7_ILi128EEESA_NS7_ILi192EEEEEELi192ENS_12float_e4m3_tEfNS_4arch4Sm90ELb0ELb1ELb1ELb1ELb0ELb1ELb0ELb1ELb1ELb1ELb0ELb0EEENS1_21CollectiveEpilogueFwdINS6_IJSA_SB_SA_EEES9_NS_10bfloat16_tESF_Li256ELb1ELb1ELb0ELb1EEENS1_36VarlenDynamicPersistentTileSchedulerILi128ELi128ELi256ELi128ELb0ELb1ELb1ELb1ELb0ELb1EEEEEEEEEvNT_6ParamsE --------------------------
	.section	.nv.info._ZN7cutlass13device_kernelIN5flash11enable_sm90INS1_16FlashAttnFwdSm90INS1_25CollectiveMainloopFwdSm90ILi2EN4cute5tupleIJNS5_1CILi1EEES8_S8_EEENS6_IJNS7_ILi128EEESA_NS7_ILi192EEEEEELi192ENS_12float_e4m3_tEfNS_4arch4Sm90ELb0ELb1ELb1ELb1ELb0ELb1ELb0ELb1ELb1ELb1ELb0ELb0EEENS1_21CollectiveEpilogueFwdINS6_IJSA_SB_SA_EEES9_NS_10bfloat16_tESF_Li256ELb1ELb1ELb0ELb1EEENS1_36VarlenDynamicPersistentTileSchedulerILi128ELi128ELi256ELi128ELb0ELb1ELb1ELb1ELb0ELb1EEEEEEEEEvNT_6ParamsE,"",@"SHT_CUDA_INFO"
	.sectionflags	@""
	.align	4


	//----- nvinfo : EIATTR_CUDA_API_VERSION
	.align		4
        /*0000*/ 	.byte	0x04, 0x37
        /*0002*/ 	.short	(.L_468 - .L_467)
.L_467:
        /*0004*/ 	.word	0x00000082


	//----- nvinfo : EIATTR_KPARAM_INFO
	.align		4
.L_468:
        /*0008*/ 	.byte	0x04, 0x17
        /*000a*/ 	.short	(.L_470 - .L_469)
.L_469:
        /*000c*/ 	.word	0x00000000
        /*0010*/ 	.short	0x0000
        /*0012*/ 	.short	0x0000
        /*0014*/ 	.byte	0x00, 0xf0, 0x01, 0x2a


	//----- nvinfo : EIATTR_SPARSE_MMA_MASK
	.align		4
.L_470:
        /*0018*/ 	.byte	0x03, 0x50
        /*001a*/ 	.short	0x0000


	//----- nvinfo : EIATTR_MAXREG_COUNT
	.align		4
        /*001c*/ 	.byte	0x03, 0x1b
        /*001e*/ 	.short	0x00a8


	//----- nvinfo : EIATTR_MERCURY_ISA_VERSION
	.align		4
        /*0020*/ 	.byte	0x03, 0x5f
        /*0022*/ 	.short	0x0101


	//----- nvinfo : EIATTR_VRC_CTA_INIT_COUNT
	.align		4
        /*0024*/ 	.byte	0x02, 0x4a
	.zero		1
	.zero		1


	//----- nvinfo : EIATTR_EXIT_INSTR_OFFSETS
	.align		4
        /*0028*/ 	.byte	0x04, 0x1c
        /*002a*/ 	.short	(.L_472 - .L_471)


	//   ....[0]....
.L_471:
        /*002c*/ 	.word	0x00000010


	//----- nvinfo : EIATTR_MAX_THREADS
	.align		4
.L_472:
        /*0030*/ 	.byte	0x04, 0x05
        /*0032*/ 	.short	(.L_474 - .L_473)
.L_473:
        /*0034*/ 	.word	0x00000180
        /*0038*/ 	.word	0x00000001
        /*003c*/ 	.word	0x00000001


	//----- nvinfo : EIATTR_CBANK_PARAM_SIZE
	.align		4
.L_474:
        /*0040*/ 	.byte	0x03, 0x19
        /*0042*/ 	.short	0x0a80


	//----- nvinfo : EIATTR_PARAM_CBANK
	.align		4
        /*0044*/ 	.byte	0x04, 0x0a
        /*0046*/ 	.short	(.L_476 - .L_475)
	.align		4
.L_475:
        /*0048*/ 	.word	index@(.nv.constant0._ZN7cutlass13device_kernelIN5flash11enable_sm90INS1_16FlashAttnFwdSm90INS1_25CollectiveMainloopFwdSm90ILi2EN4cute5tupleIJNS5_1CILi1EEES8_S8_EEENS6_IJNS7_ILi128EEESA_NS7_ILi192EEEEEELi192ENS_12float_e4m3_tEfNS_4arch4Sm90ELb0ELb1ELb1ELb1ELb0ELb1ELb0ELb1ELb1ELb1ELb0ELb0EEENS1_21CollectiveEpilogueFwdINS6_IJSA_SB_SA_EEES9_NS_10bfloat16_tESF_Li256ELb1ELb1ELb0ELb1EEENS1_36VarlenDynamicPersistentTileSchedulerILi128ELi128ELi256ELi128ELb0ELb1ELb1ELb1ELb0ELb1EEEEEEEEEvNT_6ParamsE)
        /*004c*/ 	.short	0x0380
        /*004e*/ 	.short	0x0a80


	//----- nvinfo : EIATTR_SW_WAR
	.align		4
.L_476:
        /*0050*/ 	.byte	0x04, 0x36
        /*0052*/ 	.short	(.L_478 - .L_477)
.L_477:
        /*0054*/ 	.word	0x00000008
.L_478:


//--------------------- .nv.info._ZN7cutlass13device_kernelIN5flash11enable_sm90INS1_16FlashAttnFwdSm90INS1_25CollectiveMainloopFwdSm90ILi2EN4cute5tupleIJNS5_1CILi1EEES8_S8_EEENS6_IJNS7_ILi128EEENS7_ILi160EEENS7_ILi192EEEEEELi192ENS_12float_e4m3_tEfNS_4arch4Sm90ELb1ELb0ELb1ELb0ELb0ELb0ELb0ELb1ELb1ELb1ELb0ELb0EEENS1_21CollectiveEpilogueFwdINS6_IJSA_SC_SB_EEES9_NS_10bfloat16_tESG_Li256ELb0ELb1ELb0ELb1EEENS1_30DynamicPersistentTileSchedulerILi256ELi128ELb0ELb1ELb1EEEEEEEEEvNT_6ParamsE --------------------------
	.section	.nv.info._ZN7cutlass13device_kernelIN5flash11enable_sm90INS1_16FlashAttnFwdSm90INS1_25CollectiveMainloopFwdSm90ILi2EN4cute5tupleIJNS5_1CILi1EEES8_S8_EEENS6_IJNS7_ILi128EEENS7_ILi160EEENS7_ILi192EEEEEELi192ENS_12float_e4m3_tEfNS_4arch4Sm90ELb1ELb0ELb1ELb0ELb0ELb0ELb0ELb1ELb1ELb1ELb0ELb0EEENS1_21CollectiveEpilogueFwdINS6_IJSA_SC_SB_EEES9_NS_10bfloat16_tESG_Li256ELb0ELb1ELb0ELb1EEENS1_30DynamicPersistentTileSchedulerILi256ELi128ELb0ELb1ELb1EEEEEEEEEvNT_6ParamsE,"",@"SHT_CUDA_INFO"
	.sectionflags	@""
	.align	4


	//----- nvinfo : EIATTR_CUDA_API_VERSION
	.align		4
        /*0000*/ 	.byte	0x04, 0x37
        /*0002*/ 	.short	(.L_480 - .L_479)
.L_479:
        /*0004*/ 	.word	0x00000082


	//----- nvinfo : EIATTR_KPARAM_INFO
	.align		4
.L_480:
        /*0008*/ 	.byte	0x04, 0x17
        /*000a*/ 	.short	(.L_482 - .L_481)
.L_481:
        /*000c*/ 	.word	0x00000000
        /*0010*/ 	.short	0x0000
        /*0012*/ 	.short	0x0000
        /*0014*/ 	.byte	0x00, 0xf0, 0x01, 0x2a


	//----- nvinfo : EIATTR_SPARSE_MMA_MASK
	.align		4
.L_482:
        /*0018*/ 	.byte	0x03, 0x50
        /*001a*/ 	.short	0x0000


	//----- nvinfo : EIATTR_MAXREG_COUNT
	.align		4
        /*001c*/ 	.byte	0x03, 0x1b
        /*001e*/ 	.short	0x00a8


	//----- nvinfo : EIATTR_MERCURY_ISA_VERSION
	.align		4
        /*0020*/ 	.byte	0x03, 0x5f
        /*0022*/ 	.short	0x0101


	//----- nvinfo : EIATTR_VRC_CTA_INIT_COUNT
	.align		4
        /*0024*/ 	.byte	0x02, 0x4a
	.zero		1
	.zero		1


	//----- nvinfo : EIATTR_EXIT_INSTR_OFFSETS
	.align		4
        /*0028*/ 	.byte	0x04, 0x1c
        /*002a*/ 	.short	(.L_484 - .L_483)


	//   ....[0]....
.L_483:
        /*002c*/ 	.word	0x00000010


	//----- nvinfo : EIATTR_MAX_THREADS
	.align		4
.L_484:
        /*0030*/ 	.byte	0x04, 0x05
        /*0032*/ 	.short	(.L_486 - .L_485)
.L_485:
        /*0034*/ 	.word	0x00000180
        /*0038*/ 	.word	0x00000001
        /*003c*/ 	.word	0x00000001


	//----- nvinfo : EIATTR_CBANK_PARAM_SIZE
	.align		4
.L_486:
        /*0040*/ 	.byte	0x03, 0x19
        /*0042*/ 	.short	0x0a80


	//----- nvinfo : EIATTR_PARAM_CBANK
	.align		4
        /*0044*/ 	.byte	0x04, 0x0a
        /*0046*/ 	.short	(.L_488 - .L_487)
	.align		4
.L_487:
        /*0048*/ 	.word	index@(.nv.constant0._ZN7cutlass13device_kernelIN5flash11enable_sm90INS1_16FlashAttnFwdSm90INS1_25CollectiveMainloopFwdSm90ILi2EN4cute5tupleIJNS5_1CILi1EEES8_S8_EEENS6_IJNS7_ILi128EEENS7_ILi160EEENS7_ILi192EEEEEELi192ENS_12float_e4m3_tEfNS_4arch4Sm90ELb1ELb0ELb1ELb0ELb0ELb0ELb0ELb1ELb1ELb1ELb0ELb0EEENS1_21CollectiveEpilogueFwdINS6_IJSA_SC_SB_EEES9_NS_10bfloat16_tESG_Li256ELb0ELb1ELb0ELb1EEENS1_30DynamicPersistentTileSchedulerILi256ELi128ELb0ELb1ELb1EEEEEEEEEvNT_6ParamsE)
        /*004c*/ 	.short	0x0380
        /*004e*/ 	.short	0x0a80


	//----- nvinfo : EIATTR_SW_WAR
	.align		4
.L_488:
        /*0050*/ 	.byte	0x04, 0x36
        /*0052*/ 	.short	(.L_490 - .L_489)
.L_489:
        /*0054*/ 	.word	0x00000008
.L_490:


//--------------------- .nv.info._ZN7cutlass13device_kernelIN5flash11enable_sm90INS1_16FlashAttnFwdSm90INS1_25CollectiveMainloopFwdSm90ILi2EN4cute5tupleIJNS5_1CILi1EEES8_S8_EEENS6_IJNS7_ILi128EEENS7_ILi160EEENS7_ILi192EEEEEELi192ENS_12float_e4m3_tEfNS_4arch4Sm90ELb1ELb0ELb1ELb1ELb0ELb0ELb0ELb1ELb1ELb1ELb0ELb0EEENS1_21CollectiveEpilogueFwdINS6_IJSA_SC_SB_EEES9_NS_10bfloat16_tESG_Li256ELb1ELb1ELb0ELb1EEENS1_36VarlenDynamicPersistentTileSchedulerILi128ELi160ELi256ELi128ELb0ELb1ELb1ELb1ELb1ELb1EEEEEEEEEvNT_6ParamsE --------------------------
	.section	.nv.info._ZN7cutlass13device_kernelIN5flash11enable_sm90INS1_16FlashAttnFwdSm90INS1_25CollectiveMainloopFwdSm90ILi2EN4cute5tupleIJNS5_1CILi1EEES8_S8_EEENS6_IJNS7_ILi128EEENS7_ILi160EEENS7_ILi192EEEEEELi192ENS_12float_e4m3_tEfNS_4arch4Sm90ELb1ELb0ELb1ELb1ELb0ELb0ELb0ELb1ELb1ELb1ELb0ELb0EEENS1_21CollectiveEpilogueFwdINS6_IJSA_SC_SB_EEES9_NS_10bfloat16_tESG_Li256ELb1ELb1ELb0ELb1EEENS1_36VarlenDynamicPersistentTileSchedulerILi128ELi160ELi256ELi128ELb0ELb1ELb1ELb1ELb1ELb1EEEEEEEEEvNT_6ParamsE,"",@"SHT_CUDA_INFO"
	.sectionflags	@""
	.align	4


	//----- nvinfo : EIATTR_CUDA_API_VERSION
	.align		4
        /*0000*/ 	.byte	0x04, 0x37
        /*0002*/ 	.short	(.L_492 - .L_491)
.L_491:
        /*0004*/ 	.word	0x00000082


	//----- nvinfo : EIATTR_KPARAM_INFO
	.align		4
.L_492:
        /*0008*/ 	.byte	0x04, 0x17
        /*000a*/ 	.short	(.L_494 - .L_493)
.L_493:
        /*000c*/ 	.word	0x00000000
        /*0010*/ 	.short	0x0000
        /*0012*/ 	.short	0x0000
        /*0014*/ 	.byte	0x00, 0xf0, 0x01, 0x2a


	//----- nvinfo : EIATTR_SPARSE_MMA_MASK
	.align		4
.L_494:
        /*0018*/ 	.byte	0x03, 0x50
        /*001a*/ 	.short	0x0000


	//----- nvinfo : EIATTR_MAXREG_COUNT
	.align		4
        /*001c*/ 	.byte	0x03, 0x1b
        /*001e*/ 	.short	0x00a8


	//----- nvinfo : EIATTR_MERCURY_ISA_VERSION
	.align		4
        /*0020*/ 	.byte	0x03, 0x5f
        /*0022*/ 	.short	0x0101


	//----- nvinfo : EIATTR_VRC_CTA_INIT_COUNT
	.align		4
        /*0024*/ 	.byte	0x02, 0x4a
	.zero		1
	.zero		1


	//----- nvinfo : EIATTR_EXIT_INSTR_OFFSETS
	.align		4
        /*0028*/ 	.byte	0x04, 0x1c
        /*002a*/ 	.short	(.L_496 - .L_495)


	//   ....[0]....
.L_495:
        /*002c*/ 	.word	0x00000010


	//----- nvinfo : EIATTR_MAX_THREADS
	.align		4
.L_496:
        /*0030*/ 	.byte	0x04, 0x05
        /*0032*/ 	.short	(.L_498 - .L_497)
.L_497:
        /*0034*/ 	.word	0x00000180
        /*0038*/ 	.word	0x00000001
        /*003c*/ 	.word	0x00000001


	//----- nvinfo : EIATTR_CBANK_PARAM_SIZE
	.align		4
.L_498:
        /*0040*/ 	.byte	0x03, 0x19
        /*0042*/ 	.short	0x0a80


	//----- nvinfo : EIATTR_PARAM_CBANK
	.align		4
        /*0044*/ 	.byte	0x04, 0x0a
        /*0046*/ 	.short	(.L_500 - .L_499)
	.align		4
.L_499:
        /*0048*/ 	.word	index@(.nv.constant0._ZN7cutlass13device_kernelIN5flash11enable_sm90INS1_16FlashAttnFwdSm90INS1_25CollectiveMainloopFwdSm90ILi2EN4cute5tupleIJNS5_1CILi1EEES8_S8_EEENS6_IJNS7_ILi128EEENS7_ILi160EEENS7_ILi192EEEEEELi192ENS_12float_e4m3_tEfNS_4arch4Sm90ELb1ELb0ELb1ELb1ELb0ELb0ELb0ELb1ELb1ELb1ELb0ELb0EEENS1_21CollectiveEpilogueFwdINS6_IJSA_SC_SB_EEES9_NS_10bfloat16_tESG_Li256ELb1ELb1ELb0ELb1EEENS1_36VarlenDynamicPersistentTileSchedulerILi128ELi160ELi256ELi128ELb0ELb1ELb1ELb1ELb1ELb1EEEEEEEEEvNT_6ParamsE)
        /*004c*/ 	.short	0x0380
        /*004e*/ 	.short	0x0a80


	//----- nvinfo : EIATTR_SW_WAR
	.align		4
.L_500:
        /*0050*/ 	.byte	0x04, 0x36
        /*0052*/ 	.short	(.L_502 - .L_501)
.L_501:
        /*0054*/ 	.word	0x00000008
.L_502:


//--------------------- .nv.info._ZN7cutlass13device_kernelIN5flash11enable_sm90INS1_16FlashAttnFwdSm90INS1_25CollectiveMainloopFwdSm90ILi2EN4cute5tupleIJNS5_1CILi1EEES8_S8_EEENS6_IJNS7_ILi128EEENS7_ILi160EEENS7_ILi192EEEEEELi192ENS_12float_e4m3_tEfNS_4arch4Sm90ELb1ELb0ELb1ELb1ELb0ELb1ELb0ELb1ELb1ELb1ELb0ELb0EEENS1_21CollectiveEpilogueFwdINS6_IJSA_SC_SB_EEES9_NS_10bfloat16_tESG_Li256ELb1ELb1ELb0ELb1EEENS1_36VarlenDynamicPersistentTileSchedulerILi128ELi160ELi256ELi128ELb0ELb1ELb1ELb1ELb1ELb1EEEEEEEEEvNT_6ParamsE --------------------------
	.section	.nv.info._ZN7cutlass13device_kernelIN5flash11enable_sm90INS1_16FlashAttnFwdSm90INS1_25CollectiveMainloopFwdSm90ILi2EN4cute5tupleIJNS5_1CILi1EEES8_S8_EEENS6_IJNS7_ILi128EEENS7_ILi160EEENS7_ILi192EEEEEELi192ENS_12float_e4m3_tEfNS_4arch4Sm90ELb1ELb0ELb1ELb1ELb0ELb1ELb0ELb1ELb1ELb1ELb0ELb0EEENS1_21CollectiveEpilogueFwdINS6_IJSA_SC_SB_EEES9_NS_10bfloat16_tESG_Li256ELb1ELb1ELb0ELb1EEENS1_36VarlenDynamicPersistentTileSchedulerILi128ELi160ELi256ELi128ELb0ELb1ELb1ELb1ELb1ELb1EEEEEEEEEvNT_6ParamsE,"",@"SHT_CUDA_INFO"
	.sectionflags	@""
	.align	4


	//----- nvinfo : EIATTR_CUDA_API_VERSION
	.align		4
        /*0000*/ 	.byte	0x04, 0x37
        /*0002*/ 	.short	(.L_504 - .L_503)
.L_503:
        /*0004*/ 	.word	0x00000082


	//----- nvinfo : EIATTR_KPARAM_INFO
	.align		4
.L_504:
        /*0008*/ 	.byte	0x04, 0x17
        /*000a*/ 	.short	(.L_506 - .L_505)
.L_505:
        /*000c*/ 	.word	0x00000000
        /*0010*/ 	.short	0x0000
        /*0012*/ 	.short	0x0000
        /*0014*/ 	.byte	0x00, 0xf0, 0x01, 0x2a


	//----- nvinfo : EIATTR_SPARSE_MMA_MASK
	.align		4
.L_506:
        /*0018*/ 	.byte	0x03, 0x50
        /*001a*/ 	.short	0x0000


	//----- nvinfo : EIATTR_MAXREG_COUNT
	.align		4
        /*001c*/ 	.byte	0x03, 0x1b
        /*001e*/ 	.short	0x00a8


	//----- nvinfo : EIATTR_MERCURY_ISA_VERSION
	.align		4
        /*0020*/ 	.byte	0x03, 0x5f
        /*0022*/ 	.short	0x0101


	//----- nvinfo : EIATTR_VRC_CTA_INIT_COUNT
	.align		4
        /*0024*/ 	.byte	0x02, 0x4a
	.zero		1
	.zero		1


	//----- nvinfo : EIATTR_EXIT_INSTR_OFFSETS
	.align		4
        /*0028*/ 	.byte	0x04, 0x1c
        /*002a*/ 	.short	(.L_508 - .L_507)


	//   ....[0]....
.L_507:
        /*002c*/ 	.word	0x00000010


	//----- nvinfo : EIATTR_MAX_THREADS
	.align		4
.L_508:
        /*0030*/ 	.byte	0x04, 0x05
        /*0032*/ 	.short	(.L_510 - .L_509)
.L_509:
        /*0034*/ 	.word	0x00000180
        /*0038*/ 	.word	0x00000001
        /*003c*/ 	.word	0x00000001


	//----- nvinfo : EIATTR_CBANK_PARAM_SIZE
	.align		4
.L_510:
        /*0040*/ 	.byte	0x03, 0x19
        /*0042*/ 	.short	0x0a80


	//----- nvinfo : EIATTR_PARAM_CBANK
	.align		4
        /*0044*/ 	.byte	0x04, 0x0a
        /*0046*/ 	.short	(.L_512 - .L_511)
	.align		4
.L_511:
        /*0048*/ 	.word	index@(.nv.constant0._ZN7cutlass13device_kernelIN5flash11enable_sm90INS1_16FlashAttnFwdSm90INS1_25CollectiveMainloopFwdSm90ILi2EN4cute5tupleIJNS5_1CILi1EEES8_S8_EEENS6_IJNS7_ILi128EEENS7_ILi160EEENS7_ILi192EEEEEELi192ENS_12float_e4m3_tEfNS_4arch4Sm90ELb1ELb0ELb1ELb1ELb0ELb1ELb0ELb1ELb1ELb1ELb0ELb0EEENS1_21CollectiveEpilogueFwdINS6_IJSA_SC_SB_EEES9_NS_10bfloat16_tESG_Li256ELb1ELb1ELb0ELb1EEENS1_36VarlenDynamicPersistentTileSchedulerILi128ELi160ELi256ELi128ELb0ELb1ELb1ELb1ELb1ELb1EEEEEEEEEvNT_6ParamsE)
        /*004c*/ 	.short	0x0380
        /*004e*/ 	.short	0x0a80


	//----- nvinfo : EIATTR_SW_WAR
	.align		4
.L_512:
        /*0050*/ 	.byte	0x04, 0x36
        /*0052*/ 	.short	(.L_514 - .L_513)
.L_513:
        /*0054*/ 	.word	0x00000008
.L_514:


//--------------------- .nv.info._ZN7cutlass13device_kernelIN5flash11enable_sm90INS1_16FlashAttnFwdSm90INS1_25CollectiveMainloopFwdSm90ILi2EN4cute5tupleIJNS5_1CILi1EEES8_S8_EEENS6_IJNS7_ILi128EEENS7_ILi224EEESA_EEELi128ENS_12float_e4m3_tEfNS_4arch4Sm90ELb0ELb0ELb1ELb0ELb0ELb0ELb0ELb1ELb1ELb1ELb0ELb0EEENS1_21CollectiveEpilogueFwdINS6_IJSA_SA_SB_EEES9_NS_10bfloat16_tESF_Li256ELb0ELb1ELb0ELb1EEENS1_29StaticPersistentTileSchedulerILb0EEEEEEEEEvNT_6ParamsE --------------------------
	.section	.nv.info._ZN7cutlass13device_kernelIN5flash11enable_sm90INS1_16FlashAttnFwdSm90INS1_25CollectiveMainloopFwdSm90ILi2EN4cute5tupleIJNS5_1CILi1EEES8_S8_EEENS6_IJNS7_ILi128EEENS7_ILi224EEESA_EEELi128ENS_12float_e4m3_tEfNS_4arch4Sm90ELb0ELb0ELb1ELb0ELb0ELb0ELb0ELb1ELb1ELb1ELb0ELb0EEENS1_21CollectiveEpilogueFwdINS6_IJSA_SA_SB_EEES9_NS_10bfloat16_tESF_Li256ELb0ELb1ELb0ELb1EEENS1_29StaticPersistentTileSchedulerILb0EEEEEEEEEvNT_6ParamsE,"",@"SHT_CUDA_INFO"
	.sectionflags	@""
	.align	4


	//----- nvinfo : EIATTR_CUDA_API_VERSION
	.align		4
        /*0000*/ 	.byte	0x04, 0x37
        /*0002*/ 	.short	(.L_516 - .L_515)
.L_515:
        /*0004*/ 	.word	0x00000082


	//----- nvinfo : EIATTR_KPARAM_INFO
	.align		4
.L_516:
        /*0008*/ 	.byte	0x04, 0x17
        /*000a*/ 	.short	(.L_518 - .L_517)
.L_517:
        /*000c*/ 	.word	0x00000000
        /*0010*/ 	.short	0x0000
        /*0012*/ 	.short	0x0000
        /*0014*/ 	.byte	0x00, 0xf0, 0x01, 0x28


	//----- nvinfo : EIATTR_SPARSE_MMA_MASK
	.align		4
.L_518:
        /*0018*/ 	.byte	0x03, 0x50
        /*001a*/ 	.short	0x0000


	//----- nvinfo : EIATTR_MAXREG_COUNT
	.align		4
        /*001c*/ 	.byte	0x03, 0x1b
        /*001e*/ 	.short	0x00a8


	//----- nvinfo : EIATTR_MERCURY_ISA_VERSION
	.align		4
        /*0020*/ 	.byte	0x03, 0x5f
        /*0022*/ 	.short	0x0101


	//----- nvinfo : EIATTR_VRC_CTA_INIT_COUNT
	.align		4
        /*0024*/ 	.byte	0x02, 0x4a
	.zero		1
	.zero		1


	//----- nvinfo : EIATTR_EXIT_INSTR_OFFSETS
	.align		4
        /*0028*/ 	.byte	0x04, 0x1c
        /*002a*/ 	.short	(.L_520 - .L_519)


	//   ....[0]....
.L_519:
        /*002c*/ 	.word	0x00000010


	//----- nvinfo : EIATTR_MAX_THREADS
	.align		4
.L_520:
        /*0030*/ 	.byte	0x04, 0x05
        /*0032*/ 	.short	(.L_522 - .L_521)
.L_521:
        /*0034*/ 	.word	0x00000180
        /*0038*/ 	.word	0x00000001
        /*003c*/ 	.word	0x00000001


	//----- nvinfo : EIATTR_CBANK_PARAM_SIZE
	.align		4
.L_522:
        /*0040*/ 	.byte	0x03, 0x19
        /*0042*/ 	.short	0x0a00


	//----- nvinfo : EIATTR_PARAM_CBANK
	.align		4
        /*0044*/ 	.byte	0x04, 0x0a
        /*0046*/ 	.short	(.L_524 - .L_523)
	.align		4
.L_523:
        /*0048*/ 	.word	index@(.nv.constant0._ZN7cutlass13device_kernelIN5flash11enable_sm90INS1_16FlashAttnFwdSm90INS1_25CollectiveMainloopFwdSm90ILi2EN4cute5tupleIJNS5_1CILi1EEES8_S8_EEENS6_IJNS7_ILi128EEENS7_ILi224EEESA_EEELi128ENS_12float_e4m3_tEfNS_4arch4Sm90ELb0ELb0ELb1ELb0ELb0ELb0ELb0ELb1ELb1ELb1ELb0ELb0EEENS1_21CollectiveEpilogueFwdINS6_IJSA_SA_SB_EEES9_NS_10bfloat16_tESF_Li256ELb0ELb1ELb0ELb1EEENS1_29StaticPersistentTileSchedulerILb0EEEEEEEEEvNT_6ParamsE)
        /*004c*/ 	.short	0x0380
        /*004e*/ 	.short	0x0a00


	//----- nvinfo : EIATTR_SW_WAR
	.align		4
.L_524:
        /*0050*/ 	.byte	0x04, 0x36
        /*0052*/ 	.short	(.L_526 - .L_525)
.L_525:
        /*0054*/ 	.word	0x00000008
.L_526:


//--------------------- .nv.info._ZN7cutlass13device_kernelIN5flash11enable_sm90INS1_16FlashAttnFwdSm90INS1_25CollectiveMainloopFwdSm90ILi2EN4cute5tupleIJNS5_1CILi1EEES8_S8_EEENS6_IJNS7_ILi128EEENS7_ILi224EEESA_EEELi128ENS_12float_e4m3_tEfNS_4arch4Sm90ELb0ELb0ELb1ELb1ELb0ELb0ELb0ELb1ELb1ELb1ELb0ELb0EEENS1_21CollectiveEpilogueFwdINS6_IJSA_SA_SB_EEES9_NS_10bfloat16_tESF_Li256ELb1ELb1ELb0ELb1EEENS1_36VarlenDynamicPersistentTileSchedulerILi128ELi224ELi256ELi128ELb0ELb1ELb1ELb0ELb1ELb1EEEEEEEEEvNT_6ParamsE --------------------------
	.section	.nv.info._ZN7cutlass13device_kernelIN5flash11enable_sm90INS1_16FlashAttnFwdSm90INS1_25CollectiveMainloopFwdSm90ILi2EN4cute5tupleIJNS5_1CILi1EEES8_S8_EEENS6_IJNS7_ILi128EEENS7_ILi224EEESA_EEELi128ENS_12float_e4m3_tEfNS_4arch4Sm90ELb0ELb0ELb1ELb1ELb0ELb0ELb0ELb1ELb1ELb1ELb0ELb0EEENS1_21CollectiveEpilogueFwdINS6_IJSA_SA_SB_EEES9_NS_10bfloat16_tESF_Li256ELb1ELb1ELb0ELb1EEENS1_36VarlenDynamicPersistentTileSchedulerILi128ELi224ELi256ELi128ELb0ELb1ELb1ELb0ELb1ELb1EEEEEEEEEvNT_6ParamsE,"",@"SHT_CUDA_INFO"
	.sectionflags	@""
	.align	4


	//----- nvinfo : EIATTR_CUDA_API_VERSION
	.align		4
        /*0000*/ 	.byte	0x04, 0x37
        /*0002*/ 	.short	(.L_528 - .L_527)
.L_527:
        /*0004*/ 	.word	0x00000082


	//----- nvinfo : EIATTR_KPARAM_INFO
	.align		4
.L_528:
        /*0008*/ 	.byte	0x04, 0x17
        /*000a*/ 	.short	(.L_530 - .L_529)
.L_529:
        /*000c*/ 	.word	0x00000000
        /*0010*/ 	.short	0x0000
        /*0012*/ 	.short	0x0000
        /*0014*/ 	.byte	0x00, 0xf0, 0x01, 0x2a


	//----- nvinfo : EIATTR_SPARSE_MMA_MASK
	.align		4
.L_530:
        /*0018*/ 	.byte	0x03, 0x50
        /*001a*/ 	.short	0x0000


	//----- nvinfo : EIATTR_MAXREG_COUNT
	.align		4
        /*001c*/ 	.byte	0x03, 0x1b
        /*001e*/ 	.short	0x00a8


	//----- nvinfo : EIATTR_MERCURY_ISA_VERSION
	.align		4
        /*0020*/ 	.byte	0x03, 0x5f
        /*0022*/ 	.short	0x0101


	//----- nvinfo : EIATTR_VRC_CTA_INIT_COUNT
	.align		4
        /*0024*/ 	.byte	0x02, 0x4a
	.zero		1
	.zero		1


	//----- nvinfo : EIATTR_EXIT_INSTR_OFFSETS
	.align		4
        /*0028*/ 	.byte	0x04, 0x1c
        /*002a*/ 	.short	(.L_532 - .L_531)


	//   ....[0]....
.L_531:
        /*002c*/ 	.word	0x00000010


	//----- nvinfo : EIATTR_MAX_THREADS
	.align		4
.L_532:
        /*0030*/ 	.byte	0x04, 0x05
        /*0032*/ 	.short	(.L_534 - .L_533)
.L_533:
        /*0034*/ 	.word	0x00000180
        /*0038*/ 	.word	0x00000001
        /*003c*/ 	.word	0x00000001


	//----- nvinfo : EIATTR_CBANK_PARAM_SIZE
	.align		4
.L_534:
        /*0040*/ 	.byte	0x03, 0x19
        /*0042*/ 	.short	0x0a80


	//----- nvinfo : EIATTR_PARAM_CBANK
	.align		4
        /*0044*/ 	.byte	0x04, 0x0a
        /*0046*/ 	.short	(.L_536 - .L_535)
	.align		4
.L_535:
        /*0048*/ 	.word	index@(.nv.constant0._ZN7cutlass13device_kernelIN5flash11enable_sm90INS1_16FlashAttnFwdSm90INS1_25CollectiveMainloopFwdSm90ILi2EN4cute5tupleIJNS5_1CILi1EEES8_S8_EEENS6_IJNS7_ILi128EEENS7_ILi224EEESA_EEELi128ENS_12float_e4m3_tEfNS_4arch4Sm90ELb0ELb0ELb1ELb1ELb0ELb0ELb0ELb1ELb1ELb1ELb0ELb0EEENS1_21CollectiveEpilogueFwdINS6_IJSA_SA_SB_EEES9_NS_10bfloat16_tESF_Li256ELb1ELb1ELb0ELb1EEENS1_36VarlenDynamicPersistentTileSchedulerILi128ELi224ELi256ELi128ELb0ELb1ELb1ELb0ELb1ELb1EEEEEEEEEvNT_6ParamsE)
        /*004c*/ 	.short	0x0380
        /*004e*/ 	.short	0x0a80


	//----- nvinfo : EIATTR_SW_WAR
	.align		4
.L_536:
        /*0050*/ 	.byte	0x04, 0x36
        /*0052*/ 	.short	(.L_538 - .L_537)
.L_537:
        /*0054*/ 	.word	0x00000008
.L_538:


//--------------------- .nv.info._ZN7cutlass13device_kernelIN5flash11enable_sm90INS1_16FlashAttnFwdSm90INS1_25CollectiveMainloopFwdSm90ILi2EN4cute5tupleIJNS5_1CILi1EEES8_S8_EEENS6_IJNS7_ILi128EEENS7_ILi224EEESA_EEELi128ENS_12float_e4m3_tEfNS_4arch4Sm90ELb0ELb0ELb1ELb1ELb0ELb1ELb0ELb1ELb1ELb1ELb0ELb0EEENS1_21CollectiveEpilogueFwdINS6_IJSA_SA_SB_EEES9_NS_10bfloat16_tESF_Li256ELb1ELb1ELb0ELb1EEENS1_36VarlenDynamicPersistentTileSchedulerILi128ELi224ELi256ELi128ELb0ELb1ELb1ELb0ELb1ELb1EEEEEEEEEvNT_6ParamsE --------------------------
	.section	.nv.info._ZN7cutlass13device_kernelIN5flash11enable_sm90INS1_16FlashAttnFwdSm90INS1_25CollectiveMainloopFwdSm90ILi2EN4cute5tupleIJNS5_1CILi1EEES8_S8_EEENS6_IJNS7_ILi128EEENS7_ILi224EEESA_EEELi128ENS_12float_e4m3_tEfNS_4arch4Sm90ELb0ELb0ELb1ELb1ELb0ELb1ELb0ELb1ELb1ELb1ELb0ELb0EEENS1_21CollectiveEpilogueFwdINS6_IJSA_SA_SB_EEES9_NS_10bfloat16_tESF_Li256ELb1ELb1ELb0ELb1EEENS1_36VarlenDynamicPersistentTileSchedulerILi128ELi224ELi256ELi128ELb0ELb1ELb1ELb0ELb1ELb1EEEEEEEEEvNT_6ParamsE,"",@"SHT_CUDA_INFO"
	.sectionflags	@""
	.align	4


	//----- nvinfo : EIATTR_CUDA_API_VERSION
	.align		4
        /*0000*/ 	.byte	0x04, 0x37
        /*0002*/ 	.short	(.L_540 - .L_539)
.L_539:
        /*0004*/ 	.word	0x00000082


	//----- nvinfo : EIATTR_KPARAM_INFO
	.align		4
.L_540:
        /*0008*/ 	.byte	0x04, 0x17
        /*000a*/ 	.short	(.L_542 - .L_541)
.L_541:
        /*000c*/ 	.word	0x00000000
        /*0010*/ 	.short	0x0000
        /*0012*/ 	.short	0x0000
        /*0014*/ 	.byte	0x00, 0xf0, 0x01, 0x2a


	//----- nvinfo : EIATTR_SPARSE_MMA_MASK
	.align		4
.L_542:
        /*0018*/ 	.byte	0x03, 0x50
        /*001a*/ 	.short	0x0000


	//----- nvinfo : EIATTR_MAXREG_COUNT
	.align		4
        /*001c*/ 	.byte	0x03, 0x1b
        /*001e*/ 	.short	0x00a8


	//----- nvinfo : EIATTR_MERCURY_ISA_VERSION
	.align		4
        /*0020*/ 	.byte	0x03, 0x5f
        /*0022*/ 	.short	0x0101


	//----- nvinfo : EIATTR_VRC_CTA_INIT_COUNT
	.align		4
        /*0024*/ 	.byte	0x02, 0x4a
	.zero		1
	.zero		1


	//----- nvinfo : EIATTR_EXIT_INSTR_OFFSETS
	.align		4
        /*0028*/ 	.byte	0x04, 0x1c
        /*002a*/ 	.short	(.L_544 - .L_543)


	//   ....[0]....
.L_543:
        /*002c*/ 	.word	0x00000010


	//----- nvinfo : EIATTR_MAX_THREADS
	.align		4
.L_544:
        /*0030*/ 	.byte	0x04, 0x05
        /*0032*/ 	.short	(.L_546 - .L_545)
.L_545:
        /*0034*/ 	.word	0x00000180
        /*0038*/ 	.word	0x00000001
        /*003c*/ 	.word	0x00000001


	//----- nvinfo : EIATTR_CBANK_PARAM_SIZE
	.align		4
.L_546:
        /*0040*/ 	.byte	0x03, 0x19
        /*0042*/ 	.short	0x0a80


	//----- nvinfo : EIATTR_PARAM_CBANK
	.align		4
        /*0044*/ 	.byte	0x04, 0x0a
        /*0046*/ 	.short	(.L_548 - .L_547)
	.align		4
.L_547:
        /*0048*/ 	.word	index@(.nv.constant0._ZN7cutlass13device_kernelIN5flash11enable_sm90INS1_16FlashAttnFwdSm90INS1_25CollectiveMainloopFwdSm90ILi2EN4cute5tupleIJNS5_1CILi1EEES8_S8_EEENS6_IJNS7_ILi128EEENS7_ILi224EEESA_EEELi128ENS_12float_e4m3_tEfNS_4arch4Sm90ELb0ELb0ELb1ELb1ELb0ELb1ELb0ELb1ELb1ELb1ELb0ELb0EEENS1_21CollectiveEpilogueFwdINS6_IJSA_SA_SB_EEES9_NS_10bfloat16_tESF_Li256ELb1ELb1ELb0ELb1EEENS1_36VarlenDynamicPersistentTileSchedulerILi128ELi224ELi256ELi128ELb0ELb1ELb1ELb0ELb1ELb1EEEEEEEEEvNT_6ParamsE)
        /*004c*/ 	.short	0x0380
        /*004e*/ 	.short	0x0a80


	//----- nvinfo : EIATTR_SW_WAR
	.align		4
.L_548:
        /*0050*/ 	.byte	0x04, 0x36
        /*0052*/ 	.short	(.L_550 - .L_549)
.L_549:
        /*0054*/ 	.word	0x00000008
.L_550:


//--------------------- .nv.info._ZN7cutlass13device_kernelIN5flash11enable_sm90INS1_16FlashAttnFwdSm90INS1_25CollectiveMainloopFwdSm90ILi2EN4cute5tupleIJNS5_1CILi1EEES8_S8_EEENS6_IJNS7_ILi128EEENS7_ILi192EEESA_EEELi128ENS_12float_e4m3_tEfNS_4arch4Sm90ELb0ELb1ELb1ELb0ELb0ELb0ELb0ELb1ELb1ELb1ELb0ELb0EEENS1_21CollectiveEpilogueFwdINS6_IJSA_SA_SB_EEES9_NS_10bfloat16_tESF_Li256ELb0ELb1ELb0ELb1EEENS1_30DynamicPersistentTileSchedulerILi256ELi128ELb0ELb1ELb1EEEEEEEEEvNT_6ParamsE --------------------------
	.section	.nv.info._ZN7cutlass13device_kernelIN5flash11enable_sm90INS1_16FlashAttnFwdSm90INS1_25CollectiveMainloopFwdSm90ILi2EN4cute5tupleIJNS5_1CILi1EEES8_S8_EEENS6_IJNS7_ILi128EEENS7_ILi192EEESA_EEELi128ENS_12float_e4m3_tEfNS_4arch4Sm90ELb0ELb1ELb1ELb0ELb0ELb0ELb0ELb1ELb1ELb1ELb0ELb0EEENS1_21CollectiveEpilogueFwdINS6_IJSA_SA_SB_EEES9_NS_10bfloat16_tESF_Li256ELb0ELb1ELb0ELb1EEENS1_30DynamicPersistentTileSchedulerILi256ELi128ELb0ELb1ELb1EEEEEEEEEvNT_6ParamsE,"",@"SHT_CUDA_INFO"
	.sectionflags	@""
	.align	4


	//----- nvinfo : EIATTR_CUDA_API_VERSION
	.align		4
        /*0000*/ 	.byte	0x04, 0x37
        /*0002*/ 	.short	(.L_552 - .L_551)
.L_551:
        /*0004*/ 	.word	0x00000082


	//----- nvinfo : EIATTR_KPARAM_INFO
	.align		4
.L_552:
        /*0008*/ 	.byte	0x04, 0x17
        /*000a*/ 	.short	(.L_554 - .L_553)
.L_553:
        /*000c*/ 	.word	0x00000000
        /*0010*/ 	.short	0x0000
        /*0012*/ 	.short	0x0000
        /*0014*/ 	.byte	0x00, 0xf0, 0x01, 0x2a


	//----- nvinfo : EIATTR_SPARSE_MMA_MASK
	.align		4
.L_554:
        /*0018*/ 	.byte	0x03, 0x50
        /*001a*/ 	.short	0x0000


	//----- nvinfo : EIATTR_MAXREG_COUNT
	.align		4
        /*001c*/ 	.byte	0x03, 0x1b
        /*001e*/ 	.short	0x00a8


	//----- nvinfo : EIATTR_MERCURY_ISA_VERSION
	.align		4
        /*0020*/ 	.byte	0x03, 0x5f
        /*0022*/ 	.short	0x0101


	//----- nvinfo : EIATTR_VRC_CTA_INIT_COUNT
	.align		4
        /*0024*/ 	.byte	0x02, 0x4a
	.zero		1
	.zero		1


	//----- nvinfo : EIATTR_EXIT_INSTR_OFFSETS
	.align		4
        /*0028*/ 	.byte	0x04, 0x1c
        /*002a*/ 	.short	(.L_556 - .L_555)


	//   ....[0]....
.L_555:
        /*002c*/ 	.word	0x00000010


	//----- nvinfo : EIATTR_MAX_THREADS
	.align		4
.L_556:
        /*0030*/ 	.byte	0x04, 0x05
        /*0032*/ 	.short	(.L_558 - .L_557)
.L_557:
        /*0034*/ 	.word	0x00000180
        /*0038*/ 	.word	0x00000001
        /*003c*/ 	.word	0x00000001


	//----- nvinfo : EIATTR_CBANK_PARAM_SIZE
	.align		4
.L_558:
        /*0040*/ 	.byte	0x03, 0x19
        /*0042*/ 	.short	0x0a80


	//----- nvinfo : EIATTR_PARAM_CBANK
	.align		4
        /*0044*/ 	.byte	0x04, 0x0a
        /*0046*/ 	.short	(.L_560 - .L_559)
	.align		4
.L_559:
        /*0048*/ 	.word	index@(.nv.constant0._ZN7cutlass13device_kernelIN5flash11enable_sm90INS1_16FlashAttnFwdSm90INS1_25CollectiveMainloopFwdSm90ILi2EN4cute5tupleIJNS5_1CILi1EEES8_S8_EEENS6_IJNS7_ILi128EEENS7_ILi192EEESA_EEELi128ENS_12float_e4m3_tEfNS_4arch4Sm90ELb0ELb1ELb1ELb0ELb0ELb0ELb0ELb1ELb1ELb1ELb0ELb0EEENS1_21CollectiveEpilogueFwdINS6_IJSA_SA_SB_EEES9_NS_10bfloat16_tESF_Li256ELb0ELb1ELb0ELb1EEENS1_30DynamicPersistentTileSchedulerILi256ELi128ELb0ELb1ELb1EEEEEEEEEvNT_6ParamsE)
        /*004c*/ 	.short	0x0380
        /*004e*/ 	.short	0x0a80


	//----- nvinfo : EIATTR_SW_WAR
	.align		4
.L_560:
        /*0050*/ 	.byte	0x04, 0x36
        /*0052*/ 	.short	(.L_562 - .L_561)
.L_561:
        /*0054*/ 	.word	0x00000008
.L_562:


//--------------------- .nv.info._ZN7cutlass13device_kernelIN5flash11enable_sm90INS1_16FlashAttnFwdSm90INS1_25CollectiveMainloopFwdSm90ILi2EN4cute5tupleIJNS5_1CILi1EEES8_S8_EEENS6_IJNS7_ILi128EEENS7_ILi192EEESA_EEELi128ENS_12float_e4m3_tEfNS_4arch4Sm90ELb0ELb1ELb1ELb1ELb0ELb0ELb0ELb1ELb1ELb1ELb0ELb0EEENS1_21CollectiveEpilogueFwdINS6_IJSA_SA_SB_EEES9_NS_10bfloat16_tESF_Li256ELb1ELb1ELb0ELb1EEENS1_36VarlenDynamicPersistentTileSchedulerILi128ELi192ELi256ELi128ELb0ELb1ELb1ELb1ELb0ELb1EEEEEEEEEvNT_6ParamsE --------------------------
	.section	.nv.info._ZN7cutlass13device_kernelIN5flash11enable_sm90INS1_16FlashAttnFwdSm90INS1_25CollectiveMainloopFwdSm90ILi2EN4cute5tupleIJNS5_1CILi1EEES8_S8_EEENS6_IJNS7_ILi128EEENS7_ILi192EEESA_EEELi128ENS_12float_e4m3_tEfNS_4arch4Sm90ELb0ELb1ELb1ELb1ELb0ELb0ELb0ELb1ELb1ELb1ELb0ELb0EEENS1_21CollectiveEpilogueFwdINS6_IJSA_SA_SB_EEES9_NS_10bfloat16_tESF_Li256ELb1ELb1ELb0ELb1EEENS1_36VarlenDynamicPersistentTileSchedulerILi128ELi192ELi256ELi128ELb0ELb1ELb1ELb1ELb0ELb1EEEEEEEEEvNT_6ParamsE,"",@"SHT_CUDA_INFO"
	.sectionflags	@""
	.align	4


	//----- nvinfo : EIATTR_CUDA_API_VERSION
	.align		4
        /*0000*/ 	.byte	0x04, 0x37
        /*0002*/ 	.short	(.L_564 - .L_563)
.L_563:
        /*0004*/ 	.word	0x00000082


	//----- nvinfo : EIATTR_KPARAM_INFO
	.align		4
.L_564:
        /*0008*/ 	.byte	0x04, 0x17
        /*000a*/ 	.short	(.L_566 - .L_565)
.L_565:
        /*000c*/ 	.word	0x00000000
        /*0010*/ 	.short	0x0000
        /*0012*/ 	.short	0x0000
        /*0014*/ 	.byte	0x00, 0xf0, 0x01, 0x2a


	//----- nvinfo : EIATTR_SPARSE_MMA_MASK
	.align		4
.L_566:
        /*0018*/ 	.byte	0x03, 0x50
        /*001a*/ 	.short	0x0000


	//----- nvinfo : EIATTR_MAXREG_COUNT
	.align		4
        /*001c*/ 	.byte	0x03, 0x1b
        /*001e*/ 	.short	0x00a8


	//----- nvinfo : EIATTR_MERCURY_ISA_VERSION
	.align		4
        /*0020*/ 	.byte	0x03, 0x5f
        /*0022*/ 	.short	0x0101


	//----- nvinfo : EIATTR_VRC_CTA_INIT_COUNT
	.align		4
        /*0024*/ 	.byte	0x02, 0x4a
	.zero		1
	.zero		1


	//----- nvinfo : EIATTR_EXIT_INSTR_OFFSETS
	.align		4
        /*0028*/ 	.byte	0x04, 0x1c
        /*002a*/ 	.short	(.L_568 - .L_567)


	//   ....[0]....
.L_567:
        /*002c*/ 	.word	0x00000010


	//----- nvinfo : EIATTR_MAX_THREADS
	.align		4
.L_568:
        /*0030*/ 	.byte	0x04, 0x05
        /*0032*/ 	.short	(.L_570 - .L_569)
.L_569:
        /*0034*/ 	.word	0x00000180
        /*0038*/ 	.word	0x00000001
        /*003c*/ 	.word	0x00000001


	//----- nvinfo : EIATTR_CBANK_PARAM_SIZE
	.align		4
.L_570:
        /*0040*/ 	.byte	0x03, 0x19
        /*0042*/ 	.short	0x0a80


	//----- nvinfo : EIATTR_PARAM_CBANK
	.align		4
        /*0044*/ 	.byte	0x04, 0x0a
        /*0046*/ 	.short	(.L_572 - .L_571)
	.align		4
.L_571:
        /*0048*/ 	.word	index@(.nv.constant0._ZN7cutlass13device_kernelIN5flash11enable_sm90INS1_16FlashAttnFwdSm90INS1_25CollectiveMainloopFwdSm90ILi2EN4cute5tupleIJNS5_1CILi1EEES8_S8_EEENS6_IJNS7_ILi128EEENS7_ILi192EEESA_EEELi128ENS_12float_e4m3_tEfNS_4arch4Sm90ELb0ELb1ELb1ELb1ELb0ELb0ELb0ELb1ELb1ELb1ELb0ELb0EEENS1_21CollectiveEpilogueFwdINS6_IJSA_SA_SB_EEES9_NS_10bfloat16_tESF_Li256ELb1ELb1ELb0ELb1EEENS1_36VarlenDynamicPersistentTileSchedulerILi128ELi192ELi256ELi128ELb0ELb1ELb1ELb1ELb0ELb1EEEEEEEEEvNT_6ParamsE)
        /*004c*/ 	.short	0x0380
        /*004e*/ 	.short	0x0a80


	//----- nvinfo : EIATTR_SW_WAR
	.align		4
.L_572:
        /*0050*/ 	.byte	0x04, 0x36
        /*0052*/ 	.short	(.L_574 - .L_573)
.L_573:
        /*0054*/ 	.word	0x00000008
.L_574:


//--------------------- .nv.info._ZN7cutlass13device_kernelIN5flash11enable_sm90INS1_16FlashAttnFwdSm90INS1_25CollectiveMainloopFwdSm90ILi2EN4cute5tupleIJNS5_1CILi1EEES8_S8_EEENS6_IJNS7_ILi128EEENS7_ILi192EEESA_EEELi128ENS_12float_e4m3_tEfNS_4arch4Sm90ELb0ELb1ELb1ELb1ELb0ELb1ELb0ELb1ELb1ELb1ELb0ELb0EEENS1_21CollectiveEpilogueFwdINS6_IJSA_SA_SB_EEES9_NS_10bfloat16_tESF_Li256ELb1ELb1ELb0ELb1EEENS1_36VarlenDynamicPersistentTileSchedulerILi128ELi192ELi256ELi128ELb0ELb1ELb1ELb1ELb0ELb1EEEEEEEEEvNT_6ParamsE --------------------------
	.section	.nv.info._ZN7cutlass13device_kernelIN5flash11enable_sm90INS1_16FlashAttnFwdSm90INS1_25CollectiveMainloopFwdSm90ILi2EN4cute5tupleIJNS5_1CILi1EEES8_S8_EEENS6_IJNS7_ILi128EEENS7_ILi192EEESA_EEELi128ENS_12float_e4m3_tEfNS_4arch4Sm90ELb0ELb1ELb1ELb1ELb0ELb1ELb0ELb1ELb1ELb1ELb0ELb0EEENS1_21CollectiveEpilogueFwdINS6_IJSA_SA_SB_EEES9_NS_10bfloat16_tESF_Li256ELb1ELb1ELb0ELb1EEENS1_36VarlenDynamicPersistentTileSchedulerILi128ELi192ELi256ELi128ELb0ELb1ELb1ELb1ELb0ELb1EEEEEEEEEvNT_6ParamsE,"",@"SHT_CUDA_INFO"
	.sectionflags	@""
	.align	4


	//----- nvinfo : EIATTR_CUDA_API_VERSION
	.align		4
        /*0000*/ 	.byte	0x04, 0x37
        /*0002*/ 	.short	(.L_576 - .L_575)
.L_575:
        /*0004*/ 	.word	0x00000082


	//----- nvinfo : EIATTR_KPARAM_INFO
	.align		4
.L_576:
        /*0008*/ 	.byte	0x04, 0x17
        /*000a*/ 	.short	(.L_578 - .L_577)
.L_577:
        /*000c*/ 	.word	0x00000000
        /*0010*/ 	.short	0x0000
        /*0012*/ 	.short	0x0000
        /*0014*/ 	.byte	0x00, 0xf0, 0x01, 0x2a


	//----- nvinfo : EIATTR_SPARSE_MMA_MASK
	.align		4
.L_578:
        /*0018*/ 	.byte	0x03, 0x50
        /*001a*/ 	.short	0x0000


	//----- nvinfo : EIATTR_MAXREG_COUNT
	.align		4
        /*001c*/ 	.byte	0x03, 0x1b
        /*001e*/ 	.short	0x00a8


	//----- nvinfo : EIATTR_MERCURY_ISA_VERSION
	.align		4
        /*0020*/ 	.byte	0x03, 0x5f
        /*0022*/ 	.short	0x0101


	//----- nvinfo : EIATTR_VRC_CTA_INIT_COUNT
	.align		4
        /*0024*/ 	.byte	0x02, 0x4a
	.zero		1
	.zero		1


	//----- nvinfo : EIATTR_EXIT_INSTR_OFFSETS
	.align		4
        /*0028*/ 	.byte	0x04, 0x1c
        /*002a*/ 	.short	(.L_580 - .L_579)


	//   ....[0]....
.L_579:
        /*002c*/ 	.word	0x00000010


	//----- nvinfo : EIATTR_MAX_THREADS
	.align		4
.L_580:
        /*0030*/ 	.byte	0x04, 0x05
        /*0032*/ 	.short	(.L_582 - .L_581)
.L_581:
        /*0034*/ 	.word	0x00000180
        /*0038*/ 	.word	0x00000001
        /*003c*/ 	.word	0x00000001


	//----- nvinfo : EIATTR_CBANK_PARAM_SIZE
	.align		4
.L_582:
        /*0040*/ 	.byte	0x03, 0x19
        /*0042*/ 	.short	0x0a80


	//----- nvinfo : EIATTR_PARAM_CBANK
	.align		4
        /*0044*/ 	.byte	0x04, 0x0a
        /*0046*/ 	.short	(.L_584 - .L_583)
	.align		4
.L_583:
        /*0048*/ 	.word	index@(.nv.constant0._ZN7cutlass13device_kernelIN5flash11enable_sm90INS1_16FlashAttnFwdSm90INS1_25CollectiveMainloopFwdSm90ILi2EN4cute5tupleIJNS5_1CILi1EEES8_S8_EEENS6_IJNS7_ILi128EEENS7_ILi192EEESA_EEELi128ENS_12float_e4m3_tEfNS_4arch4Sm90ELb0ELb1ELb1ELb1ELb0ELb1ELb0ELb1ELb1ELb1ELb0ELb0EEENS1_21CollectiveEpilogueFwdINS6_IJSA_SA_SB_EEES9_NS_10bfloat16_tESF_Li256ELb1ELb1ELb0ELb1EEENS1_36VarlenDynamicPersistentTileSchedulerILi128ELi192ELi256ELi128ELb0ELb1ELb1ELb1ELb0ELb1EEEEEEEEEvNT_6ParamsE)
        /*004c*/ 	.short	0x0380
        /*004e*/ 	.short	0x0a80


	//----- nvinfo : EIATTR_SW_WAR
	.align		4
.L_584:
        /*0050*/ 	.byte	0x04, 0x36
        /*0052*/ 	.short	(.L_586 - .L_585)
.L_585:
        /*0054*/ 	.word	0x00000008
.L_586:


//--------------------- .nv.info._ZN7cutlass13device_kernelIN5flash11enable_sm90INS1_16FlashAttnFwdSm90INS1_25CollectiveMainloopFwdSm90ILi2EN4cute5tupleIJNS5_1CILi1EEES8_S8_EEENS6_IJNS7_ILi128EEENS7_ILi224EEESA_EEELi128ENS_12float_e4m3_tEfNS_4arch4Sm90ELb1ELb0ELb1ELb0ELb0ELb0ELb0ELb1ELb1ELb1ELb0ELb0EEENS1_21CollectiveEpilogueFwdINS6_IJSA_SA_SB_EEES9_NS_10bfloat16_tESF_Li256ELb0ELb1ELb0ELb1EEENS1_30DynamicPersistentTileSchedulerILi256ELi128ELb0ELb1ELb1EEEEEEEEEvNT_6ParamsE --------------------------
	.section	.nv.info._ZN7cutlass13device_kernelIN5flash11enable_sm90INS1_16FlashAttnFwdSm90INS1_25CollectiveMainloopFwdSm90ILi2EN4cute5tupleIJNS5_1CILi1EEES8_S8_EEENS6_IJNS7_ILi128EEENS7_ILi224EEESA_EEELi128ENS_12float_e4m3_tEfNS_4arch4Sm90ELb1ELb0ELb1ELb0ELb0ELb0ELb0ELb1ELb1ELb1ELb0ELb0EEENS1_21CollectiveEpilogueFwdINS6_IJSA_SA_SB_EEES9_NS_10bfloat16_tESF_Li256ELb0ELb1ELb0ELb1EEENS1_30DynamicPersistentTileSchedulerILi256ELi128ELb0ELb1ELb1EEEEEEEEEvNT_6ParamsE,"",@"SHT_CUDA_INFO"
	.sectionflags	@""
	.align	4


	//----- nvinfo : EIATTR_CUDA_API_VERSION
	.align		4
        /*0000*/ 	.byte	0x04, 0x37
        /*0002*/ 	.short	(.L_588 - .L_587)
.L_587:
        /*0004*/ 	.word	0x00000082


	//----- nvinfo : EIATTR_KPARAM_INFO
	.align		4
.L_588:
        /*0008*/ 	.byte	0x04, 0x17
        /*000a*/ 	.short	(.L_590 - .L_589)
.L_589:
        /*000c*/ 	.word	0x00000000
        /*0010*/ 	.short	0x0000
        /*0012*/ 	.short	0x0000
        /*0014*/ 	.byte	0x00, 0xf0, 0x01, 0x2a


	//----- nvinfo : EIATTR_SPARSE_MMA_MASK
	.align		4
.L_590:
        /*0018*/ 	.byte	0x03, 0x50
        /*001a*/ 	.short	0x0000


	//----- nvinfo : EIATTR_MAXREG_COUNT
	.align		4
        /*001c*/ 	.byte	0x03, 0x1b
        /*001e*/ 	.short	0x00a8


	//----- nvinfo : EIATTR_MERCURY_ISA_VERSION
	.align		4
        /*0020*/ 	.byte	0x03, 0x5f
        /*0022*/ 	.short	0x0101


	//----- nvinfo : EIATTR_VRC_CTA_INIT_COUNT
	.align		4
        /*0024*/ 	.byte	0x02, 0x4a
	.zero		1
	.zero		1


	//----- nvinfo : EIATTR_EXIT_INSTR_OFFSETS
	.align		4
        /*0028*/ 	.byte	0x04, 0x1c
        /*002a*/ 	.short	(.L_592 - .L_591)


	//   ....[0]....
.L_591:
        /*002c*/ 	.word	0x00000010


	//----- nvinfo : EIATTR_MAX_THREADS
	.align		4
.L_592:
        /*0030*/ 	.byte	0x04, 0x05
        /*0032*/ 	.short	(.L_594 - .L_593)
.L_593:
        /*0034*/ 	.word	0x00000180
        /*0038*/ 	.word	0x00000001
        /*003c*/ 	.word	0x00000001


	//----- nvinfo : EIATTR_CBANK_PARAM_SIZE
	.align		4
.L_594:
        /*0040*/ 	.byte	0x03, 0x19
        /*0042*/ 	.short	0x0a80


	//----- nvinfo : EIATTR_PARAM_CBANK
	.align		4
        /*0044*/ 	.byte	0x04, 0x0a
        /*0046*/ 	.short	(.L_596 - .L_595)
	.align		4
.L_595:
        /*0048*/ 	.word	index@(.nv.constant0._ZN7cutlass13device_kernelIN5flash11enable_sm90INS1_16FlashAttnFwdSm90INS1_25CollectiveMainloopFwdSm90ILi2EN4cute5tupleIJNS5_1CILi1EEES8_S8_EEENS6_IJNS7_ILi128EEENS7_ILi224EEESA_EEELi128ENS_12float_e4m3_tEfNS_4arch4Sm90ELb1ELb0ELb1ELb0ELb0ELb0ELb0ELb1ELb1ELb1ELb0ELb0EEENS1_21CollectiveEpilogueFwdINS6_IJSA_SA_SB_EEES9_NS_10bfloat16_tESF_Li256ELb0ELb1ELb0ELb1EEENS1_30DynamicPersistentTileSchedulerILi256ELi128ELb0ELb1ELb1EEEEEEEEEvNT_6ParamsE)
        /*004c*/ 	.short	0x0380
        /*004e*/ 	.short	0x0a80


	//----- nvinfo : EIATTR_SW_WAR
	.align		4
.L_596:
        /*0050*/ 	.byte	0x04, 0x36
        /*0052*/ 	.short	(.L_598 - .L_597)
.L_597:
        /*0054*/ 	.word	0x00000008
.L_598:


//--------------------- .nv.info._ZN7cutlass13device_kernelIN5flash11enable_sm90INS1_16FlashAttnFwdSm90INS1_25CollectiveMainloopFwdSm90ILi2EN4cute5tupleIJNS5_1CILi1EEES8_S8_EEENS6_IJNS7_ILi128EEENS7_ILi224EEESA_EEELi128ENS_12float_e4m3_tEfNS_4arch4Sm90ELb1ELb0ELb1ELb1ELb0ELb0ELb0ELb1ELb1ELb1ELb0ELb0EEENS1_21CollectiveEpilogueFwdINS6_IJSA_SA_SB_EEES9_NS_10bfloat16_tESF_Li256ELb1ELb1ELb0ELb1EEENS1_36VarlenDynamicPersistentTileSchedulerILi128ELi224ELi256ELi128ELb0ELb1ELb1ELb1ELb1ELb1EEEEEEEEEvNT_6ParamsE --------------------------
	.section	.nv.info._ZN7cutlass13device_kernelIN5flash11enable_sm90INS1_16FlashAttnFwdSm90INS1_25CollectiveMainloopFwdSm90ILi2EN4cute5tupleIJNS5_1CILi1EEES8_S8_EEENS6_IJNS7_ILi128EEENS7_ILi224EEESA_EEELi128ENS_12float_e4m3_tEfNS_4arch4Sm90ELb1ELb0ELb1ELb1ELb0ELb0ELb0ELb1ELb1ELb1ELb0ELb0EEENS1_21CollectiveEpilogueFwdINS6_IJSA_SA_SB_EEES9_NS_10bfloat16_tESF_Li256ELb1ELb1ELb0ELb1EEENS1_36VarlenDynamicPersistentTileSchedulerILi128ELi224ELi256ELi128ELb0ELb1ELb1ELb1ELb1ELb1EEEEEEEEEvNT_6ParamsE,"",@"SHT_CUDA_INFO"
	.sectionflags	@""
	.align	4


	//----- nvinfo : EIATTR_CUDA_API_VERSION
	.align		4
        /*0000*/ 	.byte	0x04, 0x37
        /*0002*/ 	.short	(.L_600 - .L_599)
.L_599:
        /*0004*/ 	.word	0x00000082


	//----- nvinfo : EIATTR_KPARAM_INFO
	.align		4
.L_600:
        /*0008*/ 	.byte	0x04, 0x17
        /*000a*/ 	.short	(.L_602 - .L_601)
.L_601:
        /*000c*/ 	.word	0x00000000
        /*0010*/ 	.short	0x0000
        /*0012*/ 	.short	0x0000
        /*0014*/ 	.byte	0x00, 0xf0, 0x01, 0x2a


	//----- nvinfo : EIATTR_SPARSE_MMA_MASK
	.align		4
.L_602:
        /*0018*/ 	.byte	0x03, 0x50
        /*001a*/ 	.short	0x0000


	//----- nvinfo : EIATTR_MAXREG_COUNT
	.align		4
        /*001c*/ 	.byte	0x03, 0x1b
        /*001e*/ 	.short	0x00a8


	//----- nvinfo : EIATTR_MERCURY_ISA_VERSION
	.align		4
        /*0020*/ 	.byte	0x03, 0x5f
        /*0022*/ 	.short	0x0101


	//----- nvinfo : EIATTR_VRC_CTA_INIT_COUNT
	.align		4
        /*0024*/ 	.byte	0x02, 0x4a
	.zero		1
	.zero		1


	//----- nvinfo : EIATTR_EXIT_INSTR_OFFSETS
	.align		4
        /*0028*/ 	.byte	0x04, 0x1c
        /*002a*/ 	.short	(.L_604 - .L_603)


	//   ....[0]....
.L_603:
        /*002c*/ 	.word	0x00000010


	//----- nvinfo : EIATTR_MAX_THREADS
	.align		4
.L_604:
        /*0030*/ 	.byte	0x04, 0x05
        /*0032*/ 	.short	(.L_606 - .L_605)
.L_605:
        /*0034*/ 	.word	0x00000180
        /*0038*/ 	.word	0x00000001
        /*003c*/ 	.word	0x00000001


	//----- nvinfo : EIATTR_CBANK_PARAM_SIZE
	.align		4
.L_606:
        /*0040*/ 	.byte	0x03, 0x19
        /*0042*/ 	.short	0x0a80


	//----- nvinfo : EIATTR_PARAM_CBANK
	.align		4
        /*0044*/ 	.byte	0x04, 0x0a
        /*0046*/ 	.short	(.L_608 - .L_607)
	.align		4
.L_607:
        /*0048*/ 	.word	index@(.nv.constant0._ZN7cutlass13device_kernelIN5flash11enable_sm90INS1_16FlashAttnFwdSm90INS1_25CollectiveMainloopFwdSm90ILi2EN4cute5tupleIJNS5_1CILi1EEES8_S8_EEENS6_IJNS7_ILi128EEENS7_ILi224EEESA_EEELi128ENS_12float_e4m3_tEfNS_4arch4Sm90ELb1ELb0ELb1ELb1ELb0ELb0ELb0ELb1ELb1ELb1ELb0ELb0EEENS1_21CollectiveEpilogueFwdINS6_IJSA_SA_SB_EEES9_NS_10bfloat16_tESF_Li256ELb1ELb1ELb0ELb1EEENS1_36VarlenDynamicPersistentTileSchedulerILi128ELi224ELi256ELi128ELb0ELb1ELb1ELb1ELb1ELb1EEEEEEEEEvNT_6ParamsE)
        /*004c*/ 	.short	0x0380
        /*004e*/ 	.short	0x0a80


	//----- nvinfo : EIATTR_SW_WAR
	.align		4
.L_608:
        /*0050*/ 	.byte	0x04, 0x36
        /*0052*/ 	.short	(.L_610 - .L_609)
.L_609:
        /*0054*/ 	.word	0x00000008
.L_610:


//--------------------- .nv.info._ZN7cutlass13device_kernelIN5flash11enable_sm90INS1_16FlashAttnFwdSm90INS1_25CollectiveMainloopFwdSm90ILi2EN4cute5tupleIJNS5_1CILi1EEES8_S8_EEENS6_IJNS7_ILi128EEENS7_ILi224EEESA_EEELi128ENS_12float_e4m3_tEfNS_4arch4Sm90ELb1ELb0ELb1ELb1ELb0ELb1ELb0ELb1ELb1ELb1ELb0ELb0EEENS1_21CollectiveEpilogueFwdINS6_IJSA_SA_SB_EEES9_NS_10bfloat16_tESF_Li256ELb1ELb1ELb0ELb1EEENS1_36VarlenDynamicPersistentTileSchedulerILi128ELi224ELi256ELi128ELb0ELb1ELb1ELb1ELb1ELb1EEEEEEEEEvNT_6ParamsE --------------------------
	.section	.nv.info._ZN7cutlass13device_kernelIN5flash11enable_sm90INS1_16FlashAttnFwdSm90INS1_25CollectiveMainloopFwdSm90ILi2EN4cute5tupleIJNS5_1CILi1EEES8_S8_EEENS6_IJNS7_ILi128EEENS7_ILi224EEESA_EEELi128ENS_12float_e4m3_tEfNS_4arch4Sm90ELb1ELb0ELb1ELb1ELb0ELb1ELb0ELb1ELb1ELb1ELb0ELb0EEENS1_21CollectiveEpilogueFwdINS6_IJSA_SA_SB_EEES9_NS_10bfloat16_tESF_Li256ELb1ELb1ELb0ELb1EEENS1_36VarlenDynamicPersistentTileSchedulerILi128ELi224ELi256ELi128ELb0ELb1ELb1ELb1ELb1ELb1EEEEEEEEEvNT_6ParamsE,"",@"SHT_CUDA_INFO"
	.sectionflags	@""
	.align	4


	//----- nvinfo : EIATTR_CUDA_API_VERSION
	.align		4
        /*0000*/ 	.byte	0x04, 0x37
        /*0002*/ 	.short	(.L_612 - .L_611)
.L_611:
        /*0004*/ 	.word	0x00000082


	//----- nvinfo : EIATTR_KPARAM_INFO
	.align		4
.L_612:
        /*0008*/ 	.byte	0x04, 0x17
        /*000a*/ 	.short	(.L_614 - .L_613)
.L_613:
        /*000c*/ 	.word	0x00000000
        /*0010*/ 	.short	0x0000
        /*0012*/ 	.short	0x0000
        /*0014*/ 	.byte	0x00, 0xf0, 0x01, 0x2a


	//----- nvinfo : EIATTR_SPARSE_MMA_MASK
	.align		4
.L_614:
        /*0018*/ 	.byte	0x03, 0x50
        /*001a*/ 	.short	0x0000


	//----- nvinfo : EIATTR_MAXREG_COUNT
	.align		4
        /*001c*/ 	.byte	0x03, 0x1b
        /*001e*/ 	.short	0x00a8


	//----- nvinfo : EIATTR_MERCURY_ISA_VERSION
	.align		4
        /*0020*/ 	.byte	0x03, 0x5f
        /*0022*/ 	.short	0x0101


	//----- nvinfo : EIATTR_VRC_CTA_INIT_COUNT
	.align		4
        /*0024*/ 	.byte	0x02, 0x4a
	.zero		1
	.zero		1


	//----- nvinfo : EIATTR_EXIT_INSTR_OFFSETS
	.align		4
        /*0028*/ 	.byte	0x04, 0x1c
        /*002a*/ 	.short	(.L_616 - .L_615)


	//   ....[0]....
.L_615:
        /*002c*/ 	.word	0x00000010


	//----- nvinfo : EIATTR_MAX_THREADS
	.align		4
.L_616:
        /*0030*/ 	.byte	0x04, 0x05
        /*0032*/ 	.short	(.L_618 - .L_617)
.L_617:
        /*0034*/ 	.word	0x00000180
        /*0038*/ 	.word	0x00000001
        /*003c*/ 	.word	0x00000001


	//----- nvinfo : EIATTR_CBANK_PARAM_SIZE
	.align		4
.L_618:
        /*0040*/ 	.byte	0x03, 0x19
        /*0042*/ 	.short	0x0a80


	//----- nvinfo : EIATTR_PARAM_CBANK
	.align		4
        /*0044*/ 	.byte	0x04, 0x0a
        /*0046*/ 	.short	(.L_620 - .L_619)
	.align		4
.L_619:
        /*0048*/ 	.word	index@(.nv.constant0._ZN7cutlass13device_kernelIN5flash11enable_sm90INS1_16FlashAttnFwdSm90INS1_25CollectiveMainloopFwdSm90ILi2EN4cute5tupleIJNS5_1CILi1EEES8_S8_EEENS6_IJNS7_ILi128EEENS7_ILi224EEESA_EEELi128ENS_12float_e4m3_tEfNS_4arch4Sm90ELb1ELb0ELb1ELb1ELb0ELb1ELb0ELb1ELb1ELb1ELb0ELb0EEENS1_21CollectiveEpilogueFwdINS6_IJSA_SA_SB_EEES9_NS_10bfloat16_tESF_Li256ELb1ELb1ELb0ELb1EEENS1_36VarlenDynamicPersistentTileSchedulerILi128ELi224ELi256ELi128ELb0ELb1ELb1ELb1ELb1ELb1EEEEEEEEEvNT_6ParamsE)
        /*004c*/ 	.short	0x0380
        /*004e*/ 	.short	0x0a80


	//----- nvinfo : EIATTR_SW_WAR
	.align		4
.L_620:
        /*0050*/ 	.byte	0x04, 0x36
        /*0052*/ 	.short	(.L_622 - .L_621)
.L_621:
        /*0054*/ 	.word	0x00000008
.L_622:


//--------------------- .nv.info._ZN7cutlass13device_kernelIN5flash11enable_sm90INS1_16FlashAttnFwdSm90INS1_25CollectiveMainloopFwdSm90ILi2EN4cute5tupleIJNS5_1CILi1EEES8_S8_EEENS6_IJNS7_ILi192EEENS7_ILi128EEENS7_ILi96EEEEEELi96ENS_12float_e4m3_tEfNS_4arch4Sm90ELb0ELb0ELb1ELb0ELb0ELb0ELb0ELb1ELb1ELb1ELb0ELb0EEENS1_21CollectiveEpilogueFwdINS6_IJSA_SC_SB_EEES9_NS_10bfloat16_tESG_Li384ELb0ELb1ELb0ELb1EEENS1_29StaticPersistentTileSchedulerILb0EEEEEEEEEvNT_6ParamsE --------------------------
	.section	.nv.info._ZN7cutlass13device_kernelIN5flash11enable_sm90INS1_16FlashAttnFwdSm90INS1_25CollectiveMainloopFwdSm90ILi2EN4cute5tupleIJNS5_1CILi1EEES8_S8_EEENS6_IJNS7_ILi192EEENS7_ILi128EEENS7_ILi96EEEEEELi96ENS_12float_e4m3_tEfNS_4arch4Sm90ELb0ELb0ELb1ELb0ELb0ELb0ELb0ELb1ELb1ELb1ELb0ELb0EEENS1_21CollectiveEpilogueFwdINS6_IJSA_SC_SB_EEES9_NS_10bfloat16_tESG_Li384ELb0ELb1ELb0ELb1EEENS1_29StaticPersistentTileSchedulerILb0EEEEEEEEEvNT_6ParamsE,"",@"SHT_CUDA_INFO"
	.sectionflags	@""
	.align	4


	//----- nvinfo : EIATTR_CUDA_API_VERSION
	.align		4
        /*0000*/ 	.byte	0x04, 0x37
        /*0002*/ 	.short	(.L_624 - .L_623)
.L_623:
        /*0004*/ 	.word	0x00000082


	//----- nvinfo : EIATTR_KPARAM_INFO
	.align		4
.L_624:
        /*0008*/ 	.byte	0x04, 0x17
        /*000a*/ 	.short	(.L_626 - .L_625)
.L_625:
        /*000c*/ 	.word	0x00000000
        /*0010*/ 	.short	0x0000
        /*0012*/ 	.short	0x0000
        /*0014*/ 	.byte	0x00, 0xf0, 0x01, 0x28


	//----- nvinfo : EIATTR_SPARSE_MMA_MASK
	.align		4
.L_626:
        /*0018*/ 	.byte	0x03, 0x50
        /*001a*/ 	.short	0x0000


	//----- nvinfo : EIATTR_MAXREG_COUNT
	.align		4
        /*001c*/ 	.byte	0x03, 0x1b
        /*001e*/ 	.short	0x0080


	//----- nvinfo : EIATTR_MERCURY_ISA_VERSION
	.align		4
        /*0020*/ 	.byte	0x03, 0x5f
        /*0022*/ 	.short	0x0101


	//----- nvinfo : EIATTR_VRC_CTA_INIT_COUNT
	.align		4
        /*0024*/ 	.byte	0x02, 0x4a
	.zero		1
	.zero		1


	//----- nvinfo : EIATTR_EXIT_INSTR_OFFSETS
	.align		4
        /*0028*/ 	.byte	0x04, 0x1c
        /*002a*/ 	.short	(.L_628 - .L_627)


	//   ....[0]....
.L_627:
        /*002c*/ 	.word	0x00000010


	//----- nvinfo : EIATTR_MAX_THREADS
	.align		4
.L_628:
        /*0030*/ 	.byte	0x04, 0x05
        /*0032*/ 	.short	(.L_630 - .L_629)
.L_629:
        /*0034*/ 	.word	0x00000200
        /*0038*/ 	.word	0x00000001
        /*003c*/ 	.word	0x00000001


	//----- nvinfo : EIATTR_CBANK_PARAM_SIZE
	.align		4
.L_630:
        /*0040*/ 	.byte	0x03, 0x19
        /*0042*/ 	.short	0x0a00


	//----- nvinfo : EIATTR_PARAM_CBANK
	.align		4
        /*0044*/ 	.byte	0x04, 0x0a
        /*0046*/ 	.short	(.L_632 - .L_631)
	.align		4
.L_631:
        /*0048*/ 	.word	index@(.nv.constant0._ZN7cutlass13device_kernelIN5flash11enable_sm90INS1_16FlashAttnFwdSm90INS1_25CollectiveMainloopFwdSm90ILi2EN4cute5tupleIJNS5_1CILi1EEES8_S8_EEENS6_IJNS7_ILi192EEENS7_ILi128EEENS7_ILi96EEEEEELi96ENS_12float_e4m3_tEfNS_4arch4Sm90ELb0ELb0ELb1ELb0ELb0ELb0ELb0ELb1ELb1ELb1ELb0ELb0EEENS1_21CollectiveEpilogueFwdINS6_IJSA_SC_SB_EEES9_NS_10bfloat16_tESG_Li384ELb0ELb1ELb0ELb1EEENS1_29StaticPersistentTileSchedulerILb0EEEEEEEEEvNT_6ParamsE)
        /*004c*/ 	.short	0x0380
        /*004e*/ 	.short	0x0a00


	//----- nvinfo : EIATTR_SW_WAR
	.align		4
.L_632:
        /*0050*/ 	.byte	0x04, 0x36
        /*0052*/ 	.short	(.L_634 - .L_633)
.L_633:
        /*0054*/ 	.word	0x00000008
.L_634:


//--------------------- .nv.info._ZN7cutlass13device_kernelIN5flash11enable_sm90INS1_16FlashAttnFwdSm90INS1_25CollectiveMainloopFwdSm90ILi2EN4cute5tupleIJNS5_1CILi1EEES8_S8_EEENS6_IJNS7_ILi192EEENS7_ILi128EEENS7_ILi96EEEEEELi96ENS_12float_e4m3_tEfNS_4arch4Sm90ELb0ELb0ELb1ELb1ELb0ELb0ELb0ELb1ELb1ELb1ELb0ELb0EEENS1_21CollectiveEpilogueFwdINS6_IJSA_SC_SB_EEES9_NS_10bfloat16_tESG_Li384ELb1ELb1ELb0ELb1EEENS1_36VarlenDynamicPersistentTileSchedulerILi192ELi128ELi384ELi128ELb0ELb1ELb1ELb0ELb1ELb1EEEEEEEEEvNT_6ParamsE --------------------------
	.section	.nv.info._ZN7cutlass13device_kernelIN5flash11enable_sm90INS1_16FlashAttnFwdSm90INS1_25CollectiveMainloopFwdSm90ILi2EN4cute5tupleIJNS5_1CILi1EEES8_S8_EEENS6_IJNS7_ILi192EEENS7_ILi128EEENS7_ILi96EEEEEELi96ENS_12float_e4m3_tEfNS_4arch4Sm90ELb0ELb0ELb1ELb1ELb0ELb0ELb0ELb1ELb1ELb1ELb0ELb0EEENS1_21CollectiveEpilogueFwdINS6_IJSA_SC_SB_EEES9_NS_10bfloat16_tESG_Li384ELb1ELb1ELb0ELb1EEENS1_36VarlenDynamicPersistentTileSchedulerILi192ELi128ELi384ELi128ELb0ELb1ELb1ELb0ELb1ELb1EEEEEEEEEvNT_6ParamsE,"",@"SHT_CUDA_INFO"
	.sectionflags	@""
	.align	4


	//----- nvinfo : EIATTR_CUDA_API_VERSION
	.align		4
        /*0000*/ 	.byte	0x04, 0x37
        /*0002*/ 	.short	(.L_636 - .L_635)
.L_635:
        /*0004*/ 	.word	0x00000082


	//----- nvinfo : EIATTR_KPARAM_INFO
	.align		4
.L_636:
        /*0008*/ 	.byte	0x04, 0x17
        /*000a*/ 	.short	(.L_638 - .L_637)
.L_637:
        /*000c*/ 	.word	0x00000000
        /*0010*/ 	.short	0x0000
        /*0012*/ 	.short	0x0000
        /*0014*/ 	.byte	0x00, 0xf0, 0x01, 0x2a


	//----- nvinfo : EIATTR_SPARSE_MMA_MASK
	.align		4
.L_638:
        /*0018*/ 	.byte	0x03, 0x50
        /*001a*/ 	.short	0x0000


	//----- nvinfo : EIATTR_MAXREG_COUNT
	.align		4
        /*001c*/ 	.byte	0x03, 0x1b
        /*001e*/ 	.short	0x0080


	//----- nvinfo : EIATTR_MERCURY_ISA_VERSION
	.align		4
        /*0020*/ 	.byte	0x03, 0x5f
        /*0022*/ 	.short	0x0101


	//----- nvinfo : EIATTR_VRC_CTA_INIT_COUNT
	.align		4
        /*0024*/ 	.byte	0x02, 0x4a
	.zero		1
	.zero		1


	//----- nvinfo : EIATTR_EXIT_INSTR_OFFSETS
	.align		4
        /*0028*/ 	.byte	0x04, 0x1c
        /*002a*/ 	.short	(.L_640 - .L_639)


	//   ....[0]....
.L_639:
        /*002c*/ 	.word	0x00000010


	//----- nvinfo : EIATTR_MAX_THREADS
	.align		4
.L_640:
        /*0030*/ 	.byte	0x04, 0x05
        /*0032*/ 	.short	(.L_642 - .L_641)
.L_641:
        /*0034*/ 	.word	0x00000200
        /*0038*/ 	.word	0x00000001
        /*003c*/ 	.word	0x00000001


	//----- nvinfo : EIATTR_CBANK_PARAM_SIZE
	.align		4
.L_642:
        /*0040*/ 	.byte	0x03, 0x19
        /*0042*/ 	.short	0x0a80


	//----- nvinfo : EIATTR_PARAM_CBANK
	.align		4
        /*0044*/ 	.byte	0x04, 0x0a
        /*0046*/ 	.short	(.L_644 - .L_643)
	.align		4
.L_643:
        /*0048*/ 	.word	index@(.nv.constant0._ZN7cutlass13device_kernelIN5flash11enable_sm90INS1_16FlashAttnFwdSm90INS1_25CollectiveMainloopFwdSm90ILi2EN4cute5tupleIJNS5_1CILi1EEES8_S8_EEENS6_IJNS7_ILi192EEENS7_ILi128EEENS7_ILi96EEEEEELi96ENS_12float_e4m3_tEfNS_4arch4Sm90ELb0ELb0ELb1ELb1ELb0ELb0ELb0ELb1ELb1ELb1ELb0ELb0EEENS1_21CollectiveEpilogueFwdINS6_IJSA_SC_SB_EEES9_NS_10bfloat16_tESG_Li384ELb1ELb1ELb0ELb1EEENS1_36VarlenDynamicPersistentTileSchedulerILi192ELi128ELi384ELi128ELb0ELb1ELb1ELb0ELb1ELb1EEEEEEEEEvNT_6ParamsE)
        /*004c*/ 	.short	0x0380
        /*004e*/ 	.short	0x0a80


	//----- nvinfo : EIATTR_SW_WAR
	.align		4
.L_644:
        /*0050*/ 	.byte	0x04, 0x36
        /*0052*/ 	.short	(.L_646 - .L_645)
.L_645:
        /*0054*/ 	.word	0x00000008
.L_646:


//--------------------- .nv.info._ZN7cutlass13device_kernelIN5flash11enable_sm90INS1_16FlashAttnFwdSm90INS1_25CollectiveMainloopFwdSm90ILi2EN4cute5tupleIJNS5_1CILi1EEES8_S8_EEENS6_IJNS7_ILi192EEENS7_ILi128EEENS7_ILi96EEEEEELi96ENS_12float_e4m3_tEfNS_4arch4Sm90ELb0ELb0ELb1ELb1ELb0ELb1ELb0ELb1ELb1ELb1ELb0ELb0EEENS1_21CollectiveEpilogueFwdINS6_IJSA_SC_SB_EEES9_NS_10bfloat16_tESG_Li384ELb1ELb1ELb0ELb1EEENS1_36VarlenDynamicPersistentTileSchedulerILi192ELi128ELi384ELi128ELb0ELb1ELb1ELb0ELb1ELb1EEEEEEEEEvNT_6ParamsE --------------------------
	.section	.nv.info._ZN7cutlass13device_kernelIN5flash11enable_sm90INS1_16FlashAttnFwdSm90INS1_25CollectiveMainloopFwdSm90ILi2EN4cute5tupleIJNS5_1CILi1EEES8_S8_EEENS6_IJNS7_ILi192EEENS7_ILi128EEENS7_ILi96EEEEEELi96ENS_12float_e4m3_tEfNS_4arch4Sm90ELb0ELb0ELb1ELb1ELb0ELb1ELb0ELb1ELb1ELb1ELb0ELb0EEENS1_21CollectiveEpilogueFwdINS6_IJSA_SC_SB_EEES9_NS_10bfloat16_tESG_Li384ELb1ELb1ELb0ELb1EEENS1_36VarlenDynamicPersistentTileSchedulerILi192ELi128ELi384ELi128ELb0ELb1ELb1ELb0ELb1ELb1EEEEEEEEEvNT_6ParamsE,"",@"SHT_CUDA_INFO"
	.sectionflags	@""
	.align	4


	//----- nvinfo : EIATTR_CUDA_API_VERSION
	.align		4
        /*0000*/ 	.byte	0x04, 0x37
        /*0002*/ 	.short	(.L_648 - .L_647)
.L_647:
        /*0004*/ 	.word	0x00000082


	//----- nvinfo : EIATTR_KPARAM_INFO
	.align		4
.L_648:
        /*0008*/ 	.byte	0x04, 0x17
        /*000a*/ 	.short	(.L_650 - .L_649)
.L_649:
        /*000c*/ 	.word	0x00000000
        /*0010*/ 	.short	0x0000
        /*0012*/ 	.short	0x0000
        /*0014*/ 	.byte	0x00, 0xf0, 0x01, 0x2a


	//----- nvinfo : EIATTR_SPARSE_MMA_MASK
	.align		4
.L_650:
        /*0018*/ 	.byte	0x03, 0x50
        /*001a*/ 	.short	0x0000


	//----- nvinfo : EIATTR_MAXREG_COUNT
	.align		4
        /*001c*/ 	.byte	0x03, 0x1b
        /*001e*/ 	.short	0x0080


	//----- nvinfo : EIATTR_MERCURY_ISA_VERSION
	.align		4
        /*0020*/ 	.byte	0x03, 0x5f
        /*0022*/ 	.short	0x0101


	//----- nvinfo : EIATTR_VRC_CTA_INIT_COUNT
	.align		4
        /*0024*/ 	.byte	0x02, 0x4a
	.zero		1
	.zero		1


	//----- nvinfo : EIATTR_EXIT_INSTR_OFFSETS
	.align		4
        /*0028*/ 	.byte	0x04, 0x1c
        /*002a*/ 	.short	(.L_652 - .L_651)


	//   ....[0]....
.L_651:
        /*002c*/ 	.word	0x00000010


	//----- nvinfo : EIATTR_MAX_THREADS
	.align		4
.L_652:
        /*0030*/ 	.byte	0x04, 0x05
        /*0032*/ 	.short	(.L_654 - .L_653)
.L_653:
        /*0034*/ 	.word	0x00000200
        /*0038*/ 	.word	0x00000001
        /*003c*/ 	.word	0x00000001


	//----- nvinfo : EIATTR_CBANK_PARAM_SIZE
	.align		4
.L_654:
        /*0040*/ 	.byte	0x03, 0x19
        /*0042*/ 	.short	0x0a80


	//----- nvinfo : EIATTR_PARAM_CBANK
	.align		4
        /*0044*/ 	.byte	0x04, 0x0a
        /*0046*/ 	.short	(.L_656 - .L_655)
	.align		4
.L_655:
        /*0048*/ 	.word	index@(.nv.constant0._ZN7cutlass13device_kernelIN5flash11enable_sm90INS1_16FlashAttnFwdSm90INS1_25CollectiveMainloopFwdSm90ILi2EN4cute5tupleIJNS5_1CILi1EEES8_S8_EEENS6_IJNS7_ILi192EEENS7_ILi128EEENS7_ILi96EEEEEELi96ENS_12float_e4m3_tEfNS_4arch4Sm90ELb0ELb0ELb1ELb1ELb0ELb1ELb0ELb1ELb1ELb1ELb0ELb0EEENS1_21CollectiveEpilogueFwdINS6_IJSA_SC_SB_EEES9_NS_10bfloat16_tESG_Li384ELb1ELb1ELb0ELb1EEENS1_36VarlenDynamicPersistentTileSchedulerILi192ELi128ELi384ELi128ELb0ELb1ELb1ELb0ELb1ELb1EEEEEEEEEvNT_6ParamsE)
        /*004c*/ 	.short	0x0380
        /*004e*/ 	.short	0x0a80


	//----- nvinfo : EIATTR_SW_WAR
	.align		4
.L_656:
        /*0050*/ 	.byte	0x04, 0x36
        /*0052*/ 	.short	(.L_658 - .L_657)
.L_657:
        /*0054*/ 	.word	0x00000008
.L_658:


//--------------------- .nv.info._ZN7cutlass13device_kernelIN5flash11enable_sm90INS1_16FlashAttnFwdSm90INS1_25CollectiveMainloopFwdSm90ILi2EN4cute5tupleIJNS5_1CILi1EEES8_S8_EEENS6_IJNS7_ILi192EEENS7_ILi128EEENS7_ILi96EEEEEELi96ENS_12float_e4m3_tEfNS_4arch4Sm90ELb0ELb1ELb1ELb0ELb0ELb0ELb0ELb1ELb1ELb1ELb0ELb0EEENS1_21CollectiveEpilogueFwdINS6_IJSA_SC_SB_EEES9_NS_10bfloat16_tESG_Li384ELb0ELb1ELb0ELb1EEENS1_30DynamicPersistentTileSchedulerILi384ELi128ELb0ELb1ELb1EEEEEEEEEvNT_6ParamsE --------------------------
	.section	.nv.info._ZN7cutlass13device_kernelIN5flash11enable_sm90INS1_16FlashAttnFwdSm90INS1_25CollectiveMainloopFwdSm90ILi2EN4cute5tupleIJNS5_1CILi1EEES8_S8_EEENS6_IJNS7_ILi192EEENS7_ILi128EEENS7_ILi96EEEEEELi96ENS_12float_e4m3_tEfNS_4arch4Sm90ELb0ELb1ELb1ELb0ELb0ELb0ELb0ELb1ELb1ELb1ELb0ELb0EEENS1_21CollectiveEpilogueFwdINS6_IJSA_SC_SB_EEES9_NS_10bfloat16_tESG_Li384ELb0ELb1ELb0ELb1EEENS1_30DynamicPersistentTileSchedulerILi384ELi128ELb0ELb1ELb1EEEEEEEEEvNT_6ParamsE,"",@"SHT_CUDA_INFO"
	.sectionflags	@""
	.align	4


	//----- nvinfo : EIATTR_CUDA_API_VERSION
	.align		4
        /*0000*/ 	.byte	0x04, 0x37
        /*0002*/ 	.short	(.L_660 - .L_659)
.L_659:
        /*0004*/ 	.word	0x00000082


	//----- nvinfo : EIATTR_KPARAM_INFO
	.align		4
.L_660:
        /*0008*/ 	.byte	0x04, 0x17
        /*000a*/ 	.short	(.L_662 - .L_661)
.L_661:
        /*000c*/ 	.word	0x00000000
        /*0010*/ 	.short	0x0000
        /*0012*/ 	.short	0x0000
        /*0014*/ 	.byte	0x00, 0xf0, 0x01, 0x2a


	//----- nvinfo : EIATTR_SPARSE_MMA_MASK
	.align		4
.L_662:
        /*0018*/ 	.byte	0x03, 0x50
        /*001a*/ 	.short	0x0000


	//----- nvinfo : EIATTR_MAXREG_COUNT
	.align		4
        /*001c*/ 	.byte	0x03, 0x1b
        /*001e*/ 	.short	0x0080


	//----- nvinfo : EIATTR_MERCURY_ISA_VERSION
	.align		4
        /*0020*/ 	.byte	0x03, 0x5f
        /*0022*/ 	.short	0x0101


	//----- nvinfo : EIATTR_VRC_CTA_INIT_COUNT
	.align		4
        /*0024*/ 	.byte	0x02, 0x4a
	.zero		1
	.zero		1


	//----- nvinfo : EIATTR_EXIT_INSTR_OFFSETS
	.align		4
        /*0028*/ 	.byte	0x04, 0x1c
        /*002a*/ 	.short	(.L_664 - .L_663)


	//   ....[0]....
.L_663:
        /*002c*/ 	.word	0x00000010


	//----- nvinfo : EIATTR_MAX_THREADS
	.align		4
.L_664:
        /*0030*/ 	.byte	0x04, 0x05
        /*0032*/ 	.short	(.L_666 - .L_665)
.L_665:
        /*0034*/ 	.word	0x00000200
        /*0038*/ 	.word	0x00000001
        /*003c*/ 	.word	0x00000001


	//----- nvinfo : EIATTR_CBANK_PARAM_SIZE
	.align		4
.L_666:
        /*0040*/ 	.byte	0x03, 0x19
        /*0042*/ 	.short	0x0a80


	//----- nvinfo : EIATTR_PARAM_CBANK
	.align		4
        /*0044*/ 	.byte	0x04, 0x0a
        /*0046*/ 	.short	(.L_668 - .L_667)
	.align		4
.L_667:
        /*0048*/ 	.word	index@(.nv.constant0._ZN7cutlass13device_kernelIN5flash11enable_sm90INS1_16FlashAttnFwdSm90INS1_25CollectiveMainloopFwdSm90ILi2EN4cute5tupleIJNS5_1CILi1EEES8_S8_EEENS6_IJNS7_ILi192EEENS7_ILi128EEENS7_ILi96EEEEEELi96ENS_12float_e4m3_tEfNS_4arch4Sm90ELb0ELb1ELb1ELb0ELb0ELb0ELb0ELb1ELb1ELb1ELb0ELb0EEENS1_21CollectiveEpilogueFwdINS6_IJSA_SC_SB_EEES9_NS_10bfloat16_tESG_Li384ELb0ELb1ELb0ELb1EEENS1_30DynamicPersistentTileSchedulerILi384ELi128ELb0ELb1ELb1EEEEEEEEEvNT_6ParamsE)
        /*004c*/ 	.short	0x0380
        /*004e*/ 	.short	0x0a80


	//----- nvinfo : EIATTR_SW_WAR
	.align		4
.L_668:
        /*0050*/ 	.byte	0x04, 0x36
        /*0052*/ 	.short	(.L_670 - .L_669)
.L_669:
        /*0054*/ 	.word	0x00000008
.L_670:


//--------------------- .nv.info._ZN7cutlass13device_kernelIN5flash11enable_sm90INS1_16FlashAttnFwdSm90INS1_25CollectiveMainloopFwdSm90ILi2EN4cute5tupleIJNS5_1CILi1EEES8_S8_EEENS6_IJNS7_ILi192EEENS7_ILi128EEENS7_ILi96EEEEEELi96ENS_12float_e4m3_tEfNS_4arch4Sm90ELb0ELb1ELb1ELb1ELb0ELb0ELb0ELb1ELb1ELb1ELb0ELb0EEENS1_21CollectiveEpilogueFwdINS6_IJSA_SC_SB_EEES9_NS_10bfloat16_tESG_Li384ELb1ELb1ELb0ELb1EEENS1_36VarlenDynamicPersistentTileSchedulerILi192ELi128ELi384ELi128ELb0ELb1ELb1ELb1ELb0ELb1EEEEEEEEEvNT_6ParamsE --------------------------
	.section	.nv.info._ZN7cutlass13device_kernelIN5flash11enable_sm90INS1_16FlashAttnFwdSm90INS1_25CollectiveMainloopFwdSm90ILi2EN4cute5tupleIJNS5_1CILi1EEES8_S8_EEENS6_IJNS7_ILi192EEENS7_ILi128EEENS7_ILi96EEEEEELi96ENS_12float_e4m3_tEfNS_4arch4Sm90ELb0ELb1ELb1ELb1ELb0ELb0ELb0ELb1ELb1ELb1ELb0ELb0EEENS1_21CollectiveEpilogueFwdINS6_IJSA_SC_SB_EEES9_NS_10bfloat16_tESG_Li384ELb1ELb1ELb0ELb1EEENS1_36VarlenDynamicPersistentTileSchedulerILi192ELi128ELi384ELi128ELb0ELb1ELb1ELb1ELb0ELb1EEEEEEEEEvNT_6ParamsE,"",@"SHT_CUDA_INFO"
	.sectionflags	@""
	.align	4


	//----- nvinfo : EIATTR_CUDA_API_VERSION
	.align		4
        /*0000*/ 	.byte	0x04, 0x37
        /*0002*/ 	.short	(.L_672 - .L_671)
.L_671:
        /*0004*/ 	.word	0x00000082


	//----- nvinfo : EIATTR_KPARAM_INFO
	.align		4
.L_672:
        /*0008*/ 	.byte	0x04, 0x17
        /*000a*/ 	.short	(.L_674 - .L_673)
.L_673:
        /*000c*/ 	.word	0x00000000
        /*0010*/ 	.short	0x0000
        /*0012*/ 	.short	0x0000
        /*0014*/ 	.byte	0x00, 0xf0, 0x01, 0x2a


	//----- nvinfo : EIATTR_SPARSE_MMA_MASK
	.align		4
.L_674:
        /*0018*/ 	.byte	0x03, 0x50
        /*001a*/ 	.short	0x0000


	//----- nvinfo : EIATTR_MAXREG_COUNT
	.align		4
        /*001c*/ 	.byte	0x03, 0x1b
        /*001e*/ 	.short	0x0080


	//----- nvinfo : EIATTR_MERCURY_ISA_VERSION
	.align		4
        /*0020*/ 	.byte	0x03, 0x5f
        /*0022*/ 	.short	0x0101


	//----- nvinfo : EIATTR_VRC_CTA_INIT_COUNT
	.align		4
        /*0024*/ 	.byte	0x02, 0x4a
	.zero		1
	.zero		1


	//----- nvinfo : EIATTR_EXIT_INSTR_OFFSETS
	.align		4
        /*0028*/ 	.byte	0x04, 0x1c
        /*002a*/ 	.short	(.L_676 - .L_675)


	//   ....[0]....
.L_675:
        /*002c*/ 	.word	0x00000010


	//----- nvinfo : EIATTR_MAX_THREADS
	.align		4
.L_676:
        /*0030*/ 	.byte	0x04, 0x05
        /*0032*/ 	.short	(.L_678 - .L_677)
.L_677:
        /*0034*/ 	.word	0x00000200
        /*0038*/ 	.word	0x00000001
        /*003c*/ 	.word	0x00000001


	//----- nvinfo : EIATTR_CBANK_PARAM_SIZE
	.align		4
.L_678:
        /*0040*/ 	.byte	0x03, 0x19
        /*0042*/ 	.short	0x0a80


	//----- nvinfo : EIATTR_PARAM_CBANK
	.align		4
        /*0044*/ 	.byte	0x04, 0x0a
        /*0046*/ 	.short	(.L_680 - .L_679)
	.align		4
.L_679:
        /*0048*/ 	.word	index@(.nv.constant0._ZN7cutlass13device_kernelIN5flash11enable_sm90INS1_16FlashAttnFwdSm90INS1_25CollectiveMainloopFwdSm90ILi2EN4cute5tupleIJNS5_1CILi1EEES8_S8_EEENS6_IJNS7_ILi192EEENS7_ILi128EEENS7_ILi96EEEEEELi96ENS_12float_e4m3_tEfNS_4arch4Sm90ELb0ELb1ELb1ELb1ELb0ELb0ELb0ELb1ELb1ELb1ELb0ELb0EEENS1_21CollectiveEpilogueFwdINS6_IJSA_SC_SB_EEES9_NS_10bfloat16_tESG_Li384ELb1ELb1ELb0ELb1EEENS1_36VarlenDynamicPersistentTileSchedulerILi192ELi128ELi384ELi128ELb0ELb1ELb1ELb1ELb0ELb1EEEEEEEEEvNT_6ParamsE)
        /*004c*/ 	.short	0x0380
        /*004e*/ 	.short	0x0a80


	//----- nvinfo : EIATTR_SW_WAR
	.align		4
.L_680:
        /*0050*/ 	.byte	0x04, 0x36
        /*0052*/ 	.short	(.L_682 - .L_681)
.L_681:
        /*0054*/ 	.word	0x00000008
.L_682:


//--------------------- .nv.info._ZN7cutlass13device_kernelIN5flash11enable_sm90INS1_16FlashAttnFwdSm90INS1_25CollectiveMainloopFwdSm90ILi2EN4cute5tupleIJNS5_1CILi1EEES8_S8_EEENS6_IJNS7_ILi192EEENS7_ILi128EEENS7_ILi96EEEEEELi96ENS_12float_e4m3_tEfNS_4arch4Sm90ELb0ELb1ELb1ELb1ELb0ELb1ELb0ELb1ELb1ELb1ELb0ELb0EEENS1_21CollectiveEpilogueFwdINS6_IJSA_SC_SB_EEES9_NS_10bfloat16_tESG_Li384ELb1ELb1ELb0ELb1EEENS1_36VarlenDynamicPersistentTileSchedulerILi192ELi128ELi384ELi128ELb0ELb1ELb1ELb1ELb0ELb1EEEEEEEEEvNT_6ParamsE --------------------------
	.section	.nv.info._ZN7cutlass13device_kernelIN5flash11enable_sm90INS1_16FlashAttnFwdSm90INS1_25CollectiveMainloopFwdSm90ILi2EN4cute5tupleIJNS5_1CILi1EEES8_S8_EEENS6_IJNS7_ILi192EEENS7_ILi128EEENS7_ILi96EEEEEELi96ENS_12float_e4m3_tEfNS_4arch4Sm90ELb0ELb1ELb1ELb1ELb0ELb1ELb0ELb1ELb1ELb1ELb0ELb0EEENS1_21CollectiveEpilogueFwdINS6_IJSA_SC_SB_EEES9_NS_10bfloat16_tESG_Li384ELb1ELb1ELb0ELb1EEENS1_36VarlenDynamicPersistentTileSchedulerILi192ELi128ELi384ELi128ELb0ELb1ELb1ELb1ELb0ELb1EEEEEEEEEvNT_6ParamsE,"",@"SHT_CUDA_INFO"
	.sectionflags	@""
	.align	4


	//----- nvinfo : EIATTR_CUDA_API_VERSION
	.align		4
        /*0000*/ 	.byte	0x04, 0x37
        /*0002*/ 	.short	(.L_684 - .L_683)
.L_683:
        /*0004*/ 	.word	0x00000082


	//----- nvinfo : EIATTR_KPARAM_INFO
	.align		4
.L_684:
        /*0008*/ 	.byte	0x04, 0x17
        /*000a*/ 	.short	(.L_686 - .L_685)
.L_685:
        /*000c*/ 	.word	0x00000000
        /*0010*/ 	.short	0x0000
        /*0012*/ 	.short	0x0000
        /*0014*/ 	.byte	0x00, 0xf0, 0x01, 0x2a


	//----- nvinfo : EIATTR_SPARSE_MMA_MASK
	.align		4
.L_686:
        /*0018*/ 	.byte	0x03, 0x50
        /*001a*/ 	.short	0x0000


	//----- nvinfo : EIATTR_MAXREG_COUNT
	.align		4
        /*001c*/ 	.byte	0x03, 0x1b
        /*001e*/ 	.short	0x0080


	//----- nvinfo : EIATTR_MERCURY_ISA_VERSION
	.align		4
        /*0020*/ 	.byte	0x03, 0x5f
        /*0022*/ 	.short	0x0101


	//----- nvinfo : EIATTR_VRC_CTA_INIT_COUNT
	.align		4
        /*0024*/ 	.byte	0x02, 0x4a
	.zero		1
	.zero		1


	//----- nvinfo : EIATTR_EXIT_INSTR_OFFSETS
	.align		4
        /*0028*/ 	.byte	0x04, 0x1c
        /*002a*/ 	.short	(.L_688 - .L_687)


	//   ....[0]....
.L_687:
        /*002c*/ 	.word	0x00000010


	//----- nvinfo : EIATTR_MAX_THREADS
	.align		4
.L_688:
        /*0030*/ 	.byte	0x04, 0x05
        /*0032*/ 	.short	(.L_690 - .L_689)
.L_689:
        /*0034*/ 	.word	0x00000200
        /*0038*/ 	.word	0x00000001
        /*003c*/ 	.word	0x00000001


	//----- nvinfo : EIATTR_CBANK_PARAM_SIZE
	.align		4
.L_690:
        /*0040*/ 	.byte	0x03, 0x19
        /*0042*/ 	.short	0x0a80


	//----- nvinfo : EIATTR_PARAM_CBANK
	.align		4
        /*0044*/ 	.byte	0x04, 0x0a
        /*0046*/ 	.short	(.L_692 - .L_691)
	.align		4
.L_691:
        /*0048*/ 	.word	index@(.nv.constant0._ZN7cutlass13device_kernelIN5flash11enable_sm90INS1_16FlashAttnFwdSm90INS1_25CollectiveMainloopFwdSm90ILi2EN4cute5tupleIJNS5_1CILi1EEES8_S8_EEENS6_IJNS7_ILi192EEENS7_ILi128EEENS7_ILi96EEEEEELi96ENS_12float_e4m3_tEfNS_4arch4Sm90ELb0ELb1ELb1ELb1ELb0ELb1ELb0ELb1ELb1ELb1ELb0ELb0EEENS1_21CollectiveEpilogueFwdINS6_IJSA_SC_SB_EEES9_NS_10bfloat16_tESG_Li384ELb1ELb1ELb0ELb1EEENS1_36VarlenDynamicPersistentTileSchedulerILi192ELi128ELi384ELi128ELb0ELb1ELb1ELb1ELb0ELb1EEEEEEEEEvNT_6ParamsE)
        /*004c*/ 	.short	0x0380
        /*004e*/ 	.short	0x0a80


	//----- nvinfo : EIATTR_SW_WAR
	.align		4
.L_692:
        /*0050*/ 	.byte	0x04, 0x36
        /*0052*/ 	.short	(.L_694 - .L_693)
.L_693:
        /*0054*/ 	.word	0x00000008
.L_694:


//--------------------- .nv.info._ZN7cutlass13device_kernelIN5flash11enable_sm90INS1_16FlashAttnFwdSm90INS1_25CollectiveMainloopFwdSm90ILi2EN4cute5tupleIJNS5_1CILi1EEES8_S8_EEENS6_IJNS7_ILi192EEENS7_ILi128EEENS7_ILi96EEEEEELi96ENS_12float_e4m3_tEfNS_4arch4Sm90ELb1ELb0ELb1ELb0ELb0ELb0ELb0ELb1ELb1ELb1ELb0ELb0EEENS1_21CollectiveEpilogueFwdINS6_IJSA_SC_SB_EEES9_NS_10bfloat16_tESG_Li384ELb0ELb1ELb0ELb1EEENS1_30DynamicPersistentTileSchedulerILi384ELi128ELb0ELb1ELb1EEEEEEEEEvNT_6ParamsE --------------------------
	.section	.nv.info._ZN7cutlass13device_kernelIN5flash11enable_sm90INS1_16FlashAttnFwdSm90INS1_25CollectiveMainloopFwdSm90ILi2EN4cute5tupleIJNS5_1CILi1EEES8_S8_EEENS6_IJNS7_ILi192EEENS7_ILi128EEENS7_ILi96EEEEEELi96ENS_12float_e4m3_tEfNS_4arch4Sm90ELb1ELb0ELb1ELb0ELb0ELb0ELb0ELb1ELb1ELb1ELb0ELb0EEENS1_21CollectiveEpilogueFwdINS6_IJSA_SC_SB_EEES9_NS_10bfloat16_tESG_Li384ELb0ELb1ELb0ELb1EEENS1_30DynamicPersistentTileSchedulerILi384ELi128ELb0ELb1ELb1EEEEEEEEEvNT_6ParamsE,"",@"SHT_CUDA_INFO"
	.sectionflags	@""
	.align	4


	//----- nvinfo : EIATTR_CUDA_API_VERSION
	.align		4
        /*0000*/ 	.byte	0x04, 0x37
        /*0002*/ 	.short	(.L_696 - .L_695)
.L_695:
        /*0004*/ 	.word	0x00000082


	//----- nvinfo : EIATTR_KPARAM_INFO
	.align		4
.L_696:
        /*0008*/ 	.byte	0x04, 0x17
        /*000a*/ 	.short	(.L_698 - .L_697)
.L_697:
        /*000c*/ 	.word	0x00000000
        /*0010*/ 	.short	0x0000
        /*0012*/ 	.short	0x0000
        /*0014*/ 	.byte	0x00, 0xf0, 0x01, 0x2a


	//----- nvinfo : EIATTR_SPARSE_MMA_MASK
	.align		4
.L_698:
        /*0018*/ 	.byte	0x03, 0x50
        /*001a*/ 	.short	0x0000


	//----- nvinfo : EIATTR_MAXREG_COUNT
	.align		4
        /*001c*/ 	.byte	0x03, 0x1b
        /*001e*/ 	.short	0x0080


	//----- nvinfo : EIATTR_MERCURY_ISA_VERSION
	.align		4
        /*0020*/ 	.byte	0x03, 0x5f
        /*0022*/ 	.short	0x0101


	//----- nvinfo : EIATTR_VRC_CTA_INIT_COUNT
	.align		4
        /*0024*/ 	.byte	0x02, 0x4a
	.zero		1
	.zero		1


	//----- nvinfo : EIATTR_EXIT_INSTR_OFFSETS
	.align		4
        /*0028*/ 	.byte	0x04, 0x1c
        /*002a*/ 	.short	(.L_700 - .L_699)


	//   ....[0]....
.L_699:
        /*002c*/ 	.word	0x00000010


	//----- nvinfo : EIATTR_MAX_THREADS
	.align		4
.L_700:
        /*0030*/ 	.byte	0x04, 0x05
        /*0032*/ 	.short	(.L_702 - .L_701)
.L_701:
        /*0034*/ 	.word	0x00000200
        /*0038*/ 	.word	0x00000001
        /*003c*/ 	.word	0x00000001


	//----- nvinfo : EIATTR_CBANK_PARAM_SIZE
	.align		4
.L_702:
        /*0040*/ 	.byte	0x03, 0x19
        /*0042*/ 	.short	0x0a80


	//----- nvinfo : EIATTR_PARAM_CBANK
	.align		4
        /*0044*/ 	.byte	0x04, 0x0a
        /*0046*/ 	.short	(.L_704 - .L_703)
	.align		4
.L_703:
        /*0048*/ 	.word	index@(.nv.constant0._ZN7cutlass13device_kernelIN5flash11enable_sm90INS1_16FlashAttnFwdSm90INS1_25CollectiveMainloopFwdSm90ILi2EN4cute5tupleIJNS5_1CILi1EEES8_S8_EEENS6_IJNS7_ILi192EEENS7_ILi128EEENS7_ILi96EEEEEELi96ENS_12float_e4m3_tEfNS_4arch4Sm90ELb1ELb0ELb1ELb0ELb0ELb0ELb0ELb1ELb1ELb1ELb0ELb0EEENS1_21CollectiveEpilogueFwdINS6_IJSA_SC_SB_EEES9_NS_10bfloat16_tESG_Li384ELb0ELb1ELb0ELb1EEENS1_30DynamicPersistentTileSchedulerILi384ELi128ELb0ELb1ELb1EEEEEEEEEvNT_6ParamsE)
        /*004c*/ 	.short	0x0380
        /*004e*/ 	.short	0x0a80


	//----- nvinfo : EIATTR_SW_WAR
	.align		4
.L_704:
        /*0050*/ 	.byte	0x04, 0x36
        /*0052*/ 	.short	(.L_706 - .L_705)
.L_705:
        /*0054*/ 	.word	0x00000008
.L_706:


//--------------------- .nv.info._ZN7cutlass13device_kernelIN5flash11enable_sm90INS1_16FlashAttnFwdSm90INS1_25CollectiveMainloopFwdSm90ILi2EN4cute5tupleIJNS5_1CILi1EEES8_S8_EEENS6_IJNS7_ILi192EEENS7_ILi128EEENS7_ILi96EEEEEELi96ENS_12float_e4m3_tEfNS_4arch4Sm90ELb1ELb0ELb1ELb1ELb0ELb0ELb0ELb1ELb1ELb1ELb0ELb0EEENS1_21CollectiveEpilogueFwdINS6_IJSA_SC_SB_EEES9_NS_10bfloat16_tESG_Li384ELb1ELb1ELb0ELb1EEENS1_36VarlenDynamicPersistentTileSchedulerILi192ELi128ELi384ELi128ELb0ELb1ELb1ELb1ELb1ELb1EEEEEEEEEvNT_6ParamsE --------------------------
	.section	.nv.info._ZN7cutlass13device_kernelIN5flash11enable_sm90INS1_16FlashAttnFwdSm90INS1_25CollectiveMainloopFwdSm90ILi2EN4cute5tupleIJNS5_1CILi1EEES8_S8_EEENS6_IJNS7_ILi192EEENS7_ILi128EEENS7_ILi96EEEEEELi96ENS_12float_e4m3_tEfNS_4arch4Sm90ELb1ELb0ELb1ELb1ELb0ELb0ELb0ELb1ELb1ELb1ELb0ELb0EEENS1_21CollectiveEpilogueFwdINS6_IJSA_SC_SB_EEES9_NS_10bfloat16_tESG_Li384ELb1ELb1ELb0ELb1EEENS1_36VarlenDynamicPersistentTileSchedulerILi192ELi128ELi384ELi128ELb0ELb1ELb1ELb1ELb1ELb1EEEEEEEEEvNT_6ParamsE,"",@"SHT_CUDA_INFO"
	.sectionflags	@""
	.align	4


	//----- nvinfo : EIATTR_CUDA_API_VERSION
	.align		4
        /*0000*/ 	.byte	0x04, 0x37
        /*0002*/ 	.short	(.L_708 - .L_707)
.L_707:
        /*0004*/ 	.word	0x00000082


	//----- nvinfo : EIATTR_KPARAM_INFO
	.align		4
.L_708:
        /*0008*/ 	.byte	0x04, 0x17
        /*000a*/ 	.short	(.L_710 - .L_709)
.L_709:
        /*000c*/ 	.word	0x00000000
        /*0010*/ 	.short	0x0000
        /*0012*/ 	.short	0x0000
        /*0014*/ 	.byte	0x00, 0xf0, 0x01, 0x2a


	//----- nvinfo : EIATTR_SPARSE_MMA_MASK
	.align		4
.L_710:
        /*0018*/ 	.byte	0x03, 0x50
        /*001a*/ 	.short	0x0000


	//----- nvinfo : EIATTR_MAXREG_COUNT
	.align		4
        /*001c*/ 	.byte	0x03, 0x1b
        /*001e*/ 	.short	0x0080


	//----- nvinfo : EIATTR_MERCURY_ISA_VERSION
	.align		4
        /*0020*/ 	.byte	0x03, 0x5f
        /*0022*/ 	.short	0x0101


	//----- nvinfo : EIATTR_VRC_CTA_INIT_COUNT
	.align		4
        /*0024*/ 	.byte	0x02, 0x4a
	.zero		1
	.zero		1


	//----- nvinfo : EIATTR_EXIT_INSTR_OFFSETS
	.align		4
        /*0028*/ 	.byte	0x04, 0x1c
        /*002a*/ 	.short	(.L_712 - .L_711)


	//   ....[0]....
.L_711:
        /*002c*/ 	.word	0x00000010


	//----- nvinfo : EIATTR_MAX_THREADS
	.align		4
.L_712:
        /*0030*/ 	.byte	0x04, 0x05
        /*0032*/ 	.short	(.L_714 - .L_713)
.L_713:
        /*0034*/ 	.word	0x00000200
        /*0038*/ 	.word	0x00000001
        /*003c*/ 	.word	0x00000001


	//----- nvinfo : EIATTR_CBANK_PARAM_SIZE
	.align		4
.L_714:
        /*0040*/ 	.byte	0x03, 0x19
        /*0042*/ 	.short	0x0a80


	//----- nvinfo : EIATTR_PARAM_CBANK
	.align		4
        /*0044*/ 	.byte	0x04, 0x0a
        /*0046*/ 	.short	(.L_716 - .L_715)
	.align		4
.L_715:
        /*0048*/ 	.word	index@(.nv.constant0._ZN7cutlass13device_kernelIN5flash11enable_sm90INS1_16FlashAttnFwdSm90INS1_25CollectiveMainloopFwdSm90ILi2EN4cute5tupleIJNS5_1CILi1EEES8_S8_EEENS6_IJNS7_ILi192EEENS7_ILi128EEENS7_ILi96EEEEEELi96ENS_12float_e4m3_tEfNS_4arch4Sm90ELb1ELb0ELb1ELb1ELb0ELb0ELb0ELb1ELb1ELb1ELb0ELb0EEENS1_21CollectiveEpilogueFwdINS6_IJSA_SC_SB_EEES9_NS_10bfloat16_tESG_Li384ELb1ELb1ELb0ELb1EEENS1_36VarlenDynamicPersistentTileSchedulerILi192ELi128ELi384ELi128ELb0ELb1ELb1ELb1ELb1ELb1EEEEEEEEEvNT_6ParamsE)
        /*004c*/ 	.short	0x0380
        /*004e*/ 	.short	0x0a80


	//----- nvinfo : EIATTR_SW_WAR
	.align		4
.L_716:
        /*0050*/ 	.byte	0x04, 0x36
        /*0052*/ 	.short	(.L_718 - .L_717)
.L_717:
        /*0054*/ 	.word	0x00000008
.L_718:


//--------------------- .nv.info._ZN7cutlass13device_kernelIN5flash11enable_sm90INS1_16FlashAttnFwdSm90INS1_25CollectiveMainloopFwdSm90ILi2EN4cute5tupleIJNS5_1CILi1EEES8_S8_EEENS6_IJNS7_ILi192EEENS7_ILi128EEENS7_ILi96EEEEEELi96ENS_12float_e4m3_tEfNS_4arch4Sm90ELb1ELb0ELb1ELb1ELb0ELb1ELb0ELb1ELb1ELb1ELb0ELb0EEENS1_21CollectiveEpilogueFwdINS6_IJSA_SC_SB_EEES9_NS_10bfloat16_tESG_Li384ELb1ELb1ELb0ELb1EEENS1_36VarlenDynamicPersistentTileSchedulerILi192ELi128ELi384ELi128ELb0ELb1ELb1ELb1ELb1ELb1EEEEEEEEEvNT_6ParamsE --------------------------
	.section	.nv.info._ZN7cutlass13device_kernelIN5flash11enable_sm90INS1_16FlashAttnFwdSm90INS1_25CollectiveMainloopFwdSm90ILi2EN4cute5tupleIJNS5_1CILi1EEES8_S8_EEENS6_IJNS7_ILi192EEENS7_ILi128EEENS7_ILi96EEEEEELi96ENS_12float_e4m3_tEfNS_4arch4Sm90ELb1ELb0ELb1ELb1ELb0ELb1ELb0ELb1ELb1ELb1ELb0ELb0EEENS1_21CollectiveEpilogueFwdINS6_IJSA_SC_SB_EEES9_NS_10bfloat16_tESG_Li384ELb1ELb1ELb0ELb1EEENS1_36VarlenDynamicPersistentTileSchedulerILi192ELi128ELi384ELi128ELb0ELb1ELb1ELb1ELb1ELb1EEEEEEEEEvNT_6ParamsE,"",@"SHT_CUDA_INFO"
	.sectionflags	@""
	.align	4


	//----- nvinfo : EIATTR_CUDA_API_VERSION
	.align		4
        /*0000*/ 	.byte	0x04, 0x37
        /*0002*/ 	.short	(.L_720 - .L_719)
.L_719:
        /*0004*/ 	.word	0x00000082


	//----- nvinfo : EIATTR_KPARAM_INFO
	.align		4
.L_720:
        /*0008*/ 	.byte	0x04, 0x17
        /*000a*/ 	.short	(.L_722 - .L_721)
.L_721:
        /*000c*/ 	.word	0x00000000
        /*0010*/ 	.short	0x0000
        /*0012*/ 	.short	0x0000
        /*0014*/ 	.byte	0x00, 0xf0, 0x01, 0x2a


	//----- nvinfo : EIATTR_SPARSE_MMA_MASK
	.align		4
.L_722:
        /*0018*/ 	.byte	0x03, 0x50
        /*001a*/ 	.short	0x0000


	//----- nvinfo : EIATTR_MAXREG_COUNT
	.align		4
        /*001c*/ 	.byte	0x03, 0x1b
        /*001e*/ 	.short	0x0080


	//----- nvinfo : EIATTR_MERCURY_ISA_VERSION
	.align		4
        /*0020*/ 	.byte	0x03, 0x5f
        /*0022*/ 	.short	0x0101


	//----- nvinfo : EIATTR_VRC_CTA_INIT_COUNT
	.align		4
        /*0024*/ 	.byte	0x02, 0x4a
	.zero		1
	.zero		1


	//----- nvinfo : EIATTR_EXIT_INSTR_OFFSETS
	.align		4
        /*0028*/ 	.byte	0x04, 0x1c
        /*002a*/ 	.short	(.L_724 - .L_723)


	//   ....[0]....
.L_723:
        /*002c*/ 	.word	0x00000010


	//----- nvinfo : EIATTR_MAX_THREADS
	.align		4
.L_724:
        /*0030*/ 	.byte	0x04, 0x05
        /*0032*/ 	.short	(.L_726 - .L_725)
.L_725:
        /*0034*/ 	.word	0x00000200
        /*0038*/ 	.word	0x00000001
        /*003c*/ 	.word	0x00000001


	//----- nvinfo : EIATTR_CBANK_PARAM_SIZE
	.align		4
.L_726:
        /*0040*/ 	.byte	0x03, 0x19
        /*0042*/ 	.short	0x0a80


	//----- nvinfo : EIATTR_PARAM_CBANK
	.align		4
        /*0044*/ 	.byte	0x04, 0x0a
        /*0046*/ 	.short	(.L_728 - .L_727)
	.align		4
.L_727:
        /*0048*/ 	.word	index@(.nv.constant0._ZN7cutlass13device_kernelIN5flash11enable_sm90INS1_16FlashAttnFwdSm90INS1_25CollectiveMainloopFwdSm90ILi2EN4cute5tupleIJNS5_1CILi1EEES8_S8_EEENS6_IJNS7_ILi192EEENS7_ILi128EEENS7_ILi96EEEEEELi96ENS_12float_e4m3_tEfNS_4arch4Sm90ELb1ELb0ELb1ELb1ELb0ELb1ELb0ELb1ELb1ELb1ELb0ELb0EEENS1_21CollectiveEpilogueFwdINS6_IJSA_SC_SB_EEES9_NS_10bfloat16_tESG_Li384ELb1ELb1ELb0ELb1EEENS1_36VarlenDynamicPersistentTileSchedulerILi192ELi128ELi384ELi128ELb0ELb1ELb1ELb1ELb1ELb1EEEEEEEEEvNT_6ParamsE)
        /*004c*/ 	.short	0x0380
        /*004e*/ 	.short	0x0a80


	//----- nvinfo : EIATTR_SW_WAR
	.align		4
.L_728:
        /*0050*/ 	.byte	0x04, 0x36
        /*0052*/ 	.short	(.L_730 - .L_729)
.L_729:
        /*0054*/ 	.word	0x00000008
.L_730:


//--------------------- .nv.info._ZN7cutlass13device_kernelIN5flash11enable_sm90INS1_16FlashAttnFwdSm90INS1_25CollectiveMainloopFwdSm90ILi2EN4cute5tupleIJNS5_1CILi1EEES8_S8_EEENS6_IJNS7_ILi192EEENS7_ILi160EEENS7_ILi64EEEEEELi64ENS_12float_e4m3_tEfNS_4arch4Sm90ELb0ELb0ELb1ELb0ELb0ELb0ELb0ELb1ELb1ELb1ELb0ELb0EEENS1_21CollectiveEpilogueFwdINS6_IJSA_SC_SB_EEES9_NS_10bfloat16_tESG_Li384ELb0ELb1ELb0ELb1EEENS1_29StaticPersistentTileSchedulerILb0EEEEEEEEEvNT_6ParamsE --------------------------
	.section	.nv.info._ZN7cutlass13device_kernelIN5flash11enable_sm90INS1_16FlashAttnFwdSm90INS1_25CollectiveMainloopFwdSm90ILi2EN4cute5tupleIJNS5_1CILi1EEES8_S8_EEENS6_IJNS7_ILi192EEENS7_ILi160EEENS7_ILi64EEEEEELi64ENS_12float_e4m3_tEfNS_4arch4Sm90ELb0ELb0ELb1ELb0ELb0ELb0ELb0ELb1ELb1ELb1ELb0ELb0EEENS1_21CollectiveEpilogueFwdINS6_IJSA_SC_SB_EEES9_NS_10bfloat16_tESG_Li384ELb0ELb1ELb0ELb1EEENS1_29StaticPersistentTileSchedulerILb0EEEEEEEEEvNT_6ParamsE,"",@"SHT_CUDA_INFO"
	.sectionflags	@""
	.align	4


	//----- nvinfo : EIATTR_CUDA_API_VERSION
	.align		4
        /*0000*/ 	.byte	0x04, 0x37
        /*0002*/ 	.short	(.L_732 - .L_731)
.L_731:
        /*0004*/ 	.word	0x00000082


	//----- nvinfo : EIATTR_KPARAM_INFO
	.align		4
.L_732:
        /*0008*/ 	.byte	0x04, 0x17
        /*000a*/ 	.short	(.L_734 - .L_733)
.L_733:
        /*000c*/ 	.word	0x00000000
        /*0010*/ 	.short	0x0000
        /*0012*/ 	.short	0x0000
        /*0014*/ 	.byte	0x00, 0xf0, 0x01, 0x28


	//----- nvinfo : EIATTR_SPARSE_MMA_MASK
	.align		4
.L_734:
        /*0018*/ 	.byte	0x03, 0x50
        /*001a*/ 	.short	0x0000


	//----- nvinfo : EIATTR_MAXREG_COUNT
	.align		4
        /*001c*/ 	.byte	0x03, 0x1b
        /*001e*/ 	.short	0x0080


	//----- nvinfo : EIATTR_MERCURY_ISA_VERSION
	.align		4
        /*0020*/ 	.byte	0x03, 0x5f
        /*0022*/ 	.short	0x0101


	//----- nvinfo : EIATTR_VRC_CTA_INIT_COUNT
	.align		4
        /*0024*/ 	.byte	0x02, 0x4a
	.zero		1
	.zero		1


	//----- nvinfo : EIATTR_EXIT_INSTR_OFFSETS
	.align		4
        /*0028*/ 	.byte	0x04, 0x1c
        /*002a*/ 	.short	(.L_736 - .L_735)


	//   ....[0]....
.L_735:
        /*002c*/ 	.word	0x00000010


	//----- nvinfo : EIATTR_MAX_THREADS
	.align		4
.L_736:
        /*0030*/ 	.byte	0x04, 0x05
        /*0032*/ 	.short	(.L_738 - .L_737)
.L_737:
        /*0034*/ 	.word	0x00000200
        /*0038*/ 	.word	0x00000001
        /*003c*/ 	.word	0x00000001


	//----- nvinfo : EIATTR_CBANK_PARAM_SIZE
	.align		4
.L_738:
        /*0040*/ 	.byte	0x03, 0x19
        /*0042*/ 	.short	0x0a00


	//----- nvinfo : EIATTR_PARAM_CBANK
	.align		4
        /*0044*/ 	.byte	0x04, 0x0a
        /*0046*/ 	.short	(.L_740 - .L_739)
	.align		4
.L_739:
        /*0048*/ 	.word	index@(.nv.constant0._ZN7cutlass13device_kernelIN5flash11enable_sm90INS1_16FlashAttnFwdSm90INS1_25CollectiveMainloopFwdSm90ILi2EN4cute5tupleIJNS5_1CILi1EEES8_S8_EEENS6_IJNS7_ILi192EEENS7_ILi160EEENS7_ILi64EEEEEELi64ENS_12float_e4m3_tEfNS_4arch4Sm90ELb0ELb0ELb1ELb0ELb0ELb0ELb0ELb1ELb1ELb1ELb0ELb0EEENS1_21CollectiveEpilogueFwdINS6_IJSA_SC_SB_EEES9_NS_10bfloat16_tESG_Li384ELb0ELb1ELb0ELb1EEENS1_29StaticPersistentTileSchedulerILb0EEEEEEEEEvNT_6ParamsE)
        /*004c*/ 	.short	0x0380
        /*004e*/ 	.short	0x0a00


	//----- nvinfo : EIATTR_SW_WAR
	.align		4
.L_740:
        /*0050*/ 	.byte	0x04, 0x36
        /*0052*/ 	.short	(.L_742 - .L_741)
.L_741:
        /*0054*/ 	.word	0x00000008
.L_742:


//--------------------- .nv.info._ZN7cutlass13device_kernelIN5flash11enable_sm90INS1_16FlashAttnFwdSm90INS1_25CollectiveMainloopFwdSm90ILi2EN4cute5tupleIJNS5_1CILi1EEES8_S8_EEENS6_IJNS7_ILi192EEENS7_ILi160EEENS7_ILi64EEEEEELi64ENS_12float_e4m3_tEfNS_4arch4Sm90ELb0ELb0ELb1ELb1ELb0ELb0ELb0ELb1ELb1ELb1ELb0ELb0EEENS1_21CollectiveEpilogueFwdINS6_IJSA_SC_SB_EEES9_NS_10bfloat16_tESG_Li384ELb1ELb1ELb0ELb1EEENS1_36VarlenDynamicPersistentTileSchedulerILi192ELi160ELi384ELi128ELb0ELb1ELb1ELb0ELb1ELb1EEEEEEEEEvNT_6ParamsE --------------------------
	.section	.nv.info._ZN7cutlass13device_kernelIN5flash11enable_sm90INS1_16FlashAttnFwdSm90INS1_25CollectiveMainloopFwdSm90ILi2EN4cute5tupleIJNS5_1CILi1EEES8_S8_EEENS6_IJNS7_ILi192EEENS7_ILi160EEENS7_ILi64EEEEEELi64ENS_12float_e4m3_tEfNS_4arch4Sm90ELb0ELb0ELb1ELb1ELb0ELb0ELb0ELb1ELb1ELb1ELb0ELb0EEENS1_21CollectiveEpilogueFwdINS6_IJSA_SC_SB_EEES9_NS_10bfloat16_tESG_Li384ELb1ELb1ELb0ELb1EEENS1_36VarlenDynamicPersistentTileSchedulerILi192ELi160ELi384ELi128ELb0ELb1ELb1ELb0ELb1ELb1EEEEEEEEEvNT_6ParamsE,"",@"SHT_CUDA_INFO"
	.sectionflags	@""
	.align	4


	//----- nvinfo : EIATTR_CUDA_API_VERSION
	.align		4
        /*0000*/ 	.byte	0x04, 0x37
        /*0002*/ 	.short	(.L_744 - .L_743)
.L_743:
        /*0004*/ 	.word	0x00000082


	//----- nvinfo : EIATTR_KPARAM_INFO
	.align		4
.L_744:
        /*0008*/ 	.byte	0x04, 0x17
        /*000a*/ 	.short	(.L_746 - .L_745)
.L_745:
        /*000c*/ 	.word	0x00000000
        /*0010*/ 	.short	0x0000
        /*0012*/ 	.short	0x0000
        /*0014*/ 	.byte	0x00, 0xf0, 0x01, 0x2a


	//----- nvinfo : EIATTR_SPARSE_MMA_MASK
	.align		4
.L_746:
        /*0018*/ 	.byte	0x03, 0x50
        /*001a*/ 	.short	0x0000


	//----- nvinfo : EIATTR_MAXREG_COUNT
	.align		4
        /*001c*/ 	.byte	0x03, 0x1b
        /*001e*/ 	.short	0x0080


	//----- nvinfo : EIATTR_MERCURY_ISA_VERSION
	.align		4
        /*0020*/ 	.byte	0x03, 0x5f
        /*0022*/ 	.short	0x0101


	//----- nvinfo : EIATTR_VRC_CTA_INIT_COUNT
	.align		4
        /*0024*/ 	.byte	0x02, 0x4a
	.zero		1
	.zero		1


	//----- nvinfo : EIATTR_EXIT_INSTR_OFFSETS
	.align		4
        /*0028*/ 	.byte	0x04, 0x1c
        /*002a*/ 	.short	(.L_748 - .L_747)


	//   ....[0]....
.L_747:
        /*002c*/ 	.word	0x00000010


	//----- nvinfo : EIATTR_MAX_THREADS
	.align		4
.L_748:
        /*0030*/ 	.byte	0x04, 0x05
        /*0032*/ 	.short	(.L_750 - .L_749)
.L_749:
        /*0034*/ 	.word	0x00000200
        /*0038*/ 	.word	0x00000001
        /*003c*/ 	.word	0x00000001


	//----- nvinfo : EIATTR_CBANK_PARAM_SIZE
	.align		4
.L_750:
        /*0040*/ 	.byte	0x03, 0x19
        /*0042*/ 	.short	0x0a80


	//----- nvinfo : EIATTR_PARAM_CBANK
	.align		4
        /*0044*/ 	.byte	0x04, 0x0a
        /*0046*/ 	.short	(.L_752 - .L_751)
	.align		4
.L_751:
        /*0048*/ 	.word	index@(.nv.constant0._ZN7cutlass13device_kernelIN5flash11enable_sm90INS1_16FlashAttnFwdSm90INS1_25CollectiveMainloopFwdSm90ILi2EN4cute5tupleIJNS5_1CILi1EEES8_S8_EEENS6_IJNS7_ILi192EEENS7_ILi160EEENS7_ILi64EEEEEELi64ENS_12float_e4m3_tEfNS_4arch4Sm90ELb0ELb0ELb1ELb1ELb0ELb0ELb0ELb1ELb1ELb1ELb0ELb0EEENS1_21CollectiveEpilogueFwdINS6_IJSA_SC_SB_EEES9_NS_10bfloat16_tESG_Li384ELb1ELb1ELb0ELb1EEENS1_36VarlenDynamicPersistentTileSchedulerILi192ELi160ELi384ELi128ELb0ELb1ELb1ELb0ELb1ELb1EEEEEEEEEvNT_6ParamsE)
        /*004c*/ 	.short	0x0380
        /*004e*/ 	.short	0x0a80


	//----- nvinfo : EIATTR_SW_WAR
	.align		4
.L_752:
        /*0050*/ 	.byte	0x04, 0x36
        /*0052*/ 	.short	(.L_754 - .L_753)
.L_753:
        /*0054*/ 	.word	0x00000008
.L_754:


//--------------------- .nv.info._ZN7cutlass13device_kernelIN5flash11enable_sm90INS1_16FlashAttnFwdSm90INS1_25CollectiveMainloopFwdSm90ILi2EN4cute5tupleIJNS5_1CILi1EEES8_S8_EEENS6_IJNS7_ILi192EEENS7_ILi160EEENS7_ILi64EEEEEELi64ENS_12float_e4m3_tEfNS_4arch4Sm90ELb0ELb0ELb1ELb1ELb0ELb1ELb0ELb1ELb1ELb1ELb0ELb0EEENS1_21CollectiveEpilogueFwdINS6_IJSA_SC_SB_EEES9_NS_10bfloat16_tESG_Li384ELb1ELb1ELb0ELb1EEENS1_36VarlenDynamicPersistentTileSchedulerILi192ELi160ELi384ELi128ELb0ELb1ELb1ELb0ELb1ELb1EEEEEEEEEvNT_6ParamsE --------------------------
	.section	.nv.info._ZN7cutlass13device_kernelIN5flash11enable_sm90INS1_16FlashAttnFwdSm90INS1_25CollectiveMainloopFwdSm90ILi2EN4cute5tupleIJNS5_1CILi1EEES8_S8_EEENS6_IJNS7_ILi192EEENS7_ILi160EEENS7_ILi64EEEEEELi64ENS_12float_e4m3_tEfNS_4arch4Sm90ELb0ELb0ELb1ELb1ELb0ELb1ELb0ELb1ELb1ELb1ELb0ELb0EEENS1_21CollectiveEpilogueFwdINS6_IJSA_SC_SB_EEES9_NS_10bfloat16_tESG_Li384ELb1ELb1ELb0ELb1EEENS1_36VarlenDynamicPersistentTileSchedulerILi192ELi160ELi384ELi128ELb0ELb1ELb1ELb0ELb1ELb1EEEEEEEEEvNT_6ParamsE,"",@"SHT_CUDA_INFO"
	.sectionflags	@""
	.align	4


	//----- nvinfo : EIATTR_CUDA_API_VERSION
	.align		4
        /*0000*/ 	.byte	0x04, 0x37
        /*0002*/ 	.short	(.L_756 - .L_755)
.L_755:
        /*0004*/ 	.word	0x00000082


	//----- nvinfo : EIATTR_KPARAM_INFO
	.align		4
.L_756:
        /*0008*/ 	.byte	0x04, 0x17
        /*000a*/ 	.short	(.L_758 - .L_757)
.L_757:
        /*000c*/ 	.word	0x00000000
        /*0010*/ 	.short	0x0000
        /*0012*/ 	.short	0x0000
        /*0014*/ 	.byte	0x00, 0xf0, 0x01, 0x2a


	//----- nvinfo : EIATTR_SPARSE_MMA_MASK
	.align		4
.L_758:
        /*0018*/ 	.byte	0x03, 0x50
        /*001a*/ 	.short	0x0000


	//----- nvinfo : EIATTR_MAXREG_COUNT
	.align		4
        /*001c*/ 	.byte	0x03, 0x1b
        /*001e*/ 	.short	0x0080


	//----- nvinfo : EIATTR_MERCURY_ISA_VERSION
	.align		4
        /*0020*/ 	.byte	0x03, 0x5f
        /*0022*/ 	.short	0x0101


	//----- nvinfo : EIATTR_VRC_CTA_INIT_COUNT
	.align		4
        /*0024*/ 	.byte	0x02, 0x4a
	.zero		1
	.zero		1


	//----- nvinfo : EIATTR_EXIT_INSTR_OFFSETS
	.align		4
        /*0028*/ 	.byte	0x04, 0x1c
        /*002a*/ 	.short	(.L_760 - .L_759)


	//   ....[0]....
.L_759:
        /*002c*/ 	.word	0x00000010


	//----- nvinfo : EIATTR_MAX_THREADS
	.align		4
.L_760:
        /*0030*/ 	.byte	0x04, 0x05
        /*0032*/ 	.short	(.L_762 - .L_761)
.L_761:
        /*0034*/ 	.word	0x00000200
        /*0038*/ 	.word	0x00000001
        /*003c*/ 	.word	0x00000001


	//----- nvinfo : EIATTR_CBANK_PARAM_SIZE
	.align		4
.L_762:
        /*0040*/ 	.byte	0x03, 0x19
        /*0042*/ 	.short	0x0a80


	//----- nvinfo : EIATTR_PARAM_CBANK
	.align		4
        /*0044*/ 	.byte	0x04, 0x0a
        /*0046*/ 	.short	(.L_764 - .L_763)
	.align		4
.L_763:
        /*0048*/ 	.word	index@(.nv.constant0._ZN7cutlass13device_kernelIN5flash11enable_sm90INS1_16FlashAttnFwdSm90INS1_25CollectiveMainloopFwdSm90ILi2EN4cute5tupleIJNS5_1CILi1EEES8_S8_EEENS6_IJNS7_ILi192EEENS7_ILi160EEENS7_ILi64EEEEEELi64ENS_12float_e4m3_tEfNS_4arch4Sm90ELb0ELb0ELb1ELb1ELb0ELb1ELb0ELb1ELb1ELb1ELb0ELb0EEENS1_21CollectiveEpilogueFwdINS6_IJSA_SC_SB_EEES9_NS_10bfloat16_tESG_Li384ELb1ELb1ELb0ELb1EEENS1_36VarlenDynamicPersistentTileSchedulerILi192ELi160ELi384ELi128ELb0ELb1ELb1ELb0ELb1ELb1EEEEEEEEEvNT_6ParamsE)
        /*004c*/ 	.short	0x0380
        /*004e*/ 	.short	0x0a80


	//----- nvinfo : EIATTR_SW_WAR
	.align		4
.L_764:
        /*0050*/ 	.byte	0x04, 0x36
        /*0052*/ 	.short	(.L_766 - .L_765)
.L_765:
        /*0054*/ 	.word	0x00000008
.L_766:


//--------------------- .nv.info._ZN7cutlass13device_kernelIN5flash11enable_sm90INS1_16FlashAttnFwdSm90INS1_25CollectiveMainloopFwdSm90ILi2EN4cute5tupleIJNS5_1CILi1EEES8_S8_EEENS6_IJNS7_ILi192EEENS7_ILi160EEENS7_ILi64EEEEEELi64ENS_12float_e4m3_tEfNS_4arch4Sm90ELb0ELb1ELb1ELb0ELb0ELb0ELb0ELb1ELb1ELb1ELb0ELb0EEENS1_21CollectiveEpilogueFwdINS6_IJSA_SC_SB_EEES9_NS_10bfloat16_tESG_Li384ELb0ELb1ELb0ELb1EEENS1_30DynamicPersistentTileSchedulerILi384ELi128ELb0ELb1ELb1EEEEEEEEEvNT_6ParamsE --------------------------
	.section	.nv.info._ZN7cutlass13device_kernelIN5flash11enable_sm90INS1_16FlashAttnFwdSm90INS1_25CollectiveMainloopFwdSm90ILi2EN4cute5tupleIJNS5_1CILi1EEES8_S8_EEENS6_IJNS7_ILi192EEENS7_ILi160EEENS7_ILi64EEEEEELi64ENS_12float_e4m3_tEfNS_4arch4Sm90ELb0ELb1ELb1ELb0ELb0ELb0ELb0ELb1ELb1ELb1ELb0ELb0EEENS1_21CollectiveEpilogueFwdINS6_IJSA_SC_SB_EEES9_NS_10bfloat16_tESG_Li384ELb0ELb1ELb0ELb1EEENS1_30DynamicPersistentTileSchedulerILi384ELi128ELb0ELb1ELb1EEEEEEEEEvNT_6ParamsE,"",@"SHT_CUDA_INFO"
	.sectionflags	@""
	.align	4


	//----- nvinfo : EIATTR_CUDA_API_VERSION
	.align		4
        /*0000*/ 	.byte	0x04, 0x37
        /*0002*/ 	.short	(.L_768 - .L_767)
.L_767:
        /*0004*/ 	.word	0x00000082


	//----- nvinfo : EIATTR_KPARAM_INFO
	.align		4
.L_768:
        /*0008*/ 	.byte	0x04, 0x17
        /*000a*/ 	.short	(.L_770 - .L_769)
.L_769:
        /*000c*/ 	.word	0x00000000
        /*0010*/ 	.short	0x0000
        /*0012*/ 	.short	0x0000
        /*0014*/ 	.byte	0x00, 0xf0, 0x01, 0x2a


	//----- nvinfo : EIATTR_SPARSE_MMA_MASK
	.align		4
.L_770:
        /*0018*/ 	.byte	0x03, 0x50
        /*001a*/ 	.short	0x0000


	//----- nvinfo : EIATTR_MAXREG_COUNT
	.align		4
        /*001c*/ 	.byte	0x03, 0x1b
        /*001e*/ 	.short	0x0080


	//----- nvinfo : EIATTR_MERCURY_ISA_VERSION
	.align		4
        /*0020*/ 	.byte	0x03, 0x5f
        /*0022*/ 	.short	0x0101


	//----- nvinfo : EIATTR_VRC_CTA_INIT_COUNT
	.align		4
        /*0024*/ 	.byte	0x02, 0x4a
	.zero		1
	.zero		1


	//----- nvinfo : EIATTR_EXIT_INSTR_OFFSETS
	.align		4
        /*0028*/ 	.byte	0x04, 0x1c
        /*002a*/ 	.short	(.L_772 - .L_771)


	//   ....[0]....
.L_771:
        /*002c*/ 	.word	0x00000010


	//----- nvinfo : EIATTR_MAX_THREADS
	.align		4
.L_772:
        /*0030*/ 	.byte	0x04, 0x05
        /*0032*/ 	.short	(.L_774 - .L_773)
.L_773:
        /*0034*/ 	.word	0x00000200
        /*0038*/ 	.word	0x00000001
        /*003c*/ 	.word	0x00000001


	//----- nvinfo : EIATTR_CBANK_PARAM_SIZE
	.align		4
.L_774:
        /*0040*/ 	.byte	0x03, 0x19
        /*0042*/ 	.short	0x0a80


	//----- nvinfo : EIATTR_PARAM_CBANK
	.align		4
        /*0044*/ 	.byte	0x04, 0x0a
        /*0046*/ 	.short	(.L_776 - .L_775)
	.align		4
.L_775:
        /*0048*/ 	.word	index@(.nv.constant0._ZN7cutlass13device_kernelIN5flash11enable_sm90INS1_16FlashAttnFwdSm90INS1_25CollectiveMainloopFwdSm90ILi2EN4cute5tupleIJNS5_1CILi1EEES8_S8_EEENS6_IJNS7_ILi192EEENS7_ILi160EEENS7_ILi64EEEEEELi64ENS_12float_e4m3_tEfNS_4arch4Sm90ELb0ELb1ELb1ELb0ELb0ELb0ELb0ELb1ELb1ELb1ELb0ELb0EEENS1_21CollectiveEpilogueFwdINS6_IJSA_SC_SB_EEES9_NS_10bfloat16_tESG_Li384ELb0ELb1ELb0ELb1EEENS1_30DynamicPersistentTileSchedulerILi384ELi128ELb0ELb1ELb1EEEEEEEEEvNT_6ParamsE)
        /*004c*/ 	.short	0x0380
        /*004e*/ 	.short	0x0a80


	//----- nvinfo : EIATTR_SW_WAR
	.align		4
.L_776:
        /*0050*/ 	.byte	0x04, 0x36
        /*0052*/ 	.short	(.L_778 - .L_777)
.L_777:
        /*0054*/ 	.word	0x00000008
.L_778:


//--------------------- .nv.info._ZN7cutlass13device_kernelIN5flash11enable_sm90INS1_16FlashAttnFwdSm90INS1_25CollectiveMainloopFwdSm90ILi2EN4cute5tupleIJNS5_1CILi1EEES8_S8_EEENS6_IJNS7_ILi192EEENS7_ILi160EEENS7_ILi64EEEEEELi64ENS_12float_e4m3_tEfNS_4arch4Sm90ELb0ELb1ELb1ELb1ELb0ELb0ELb0ELb1ELb1ELb1ELb0ELb0EEENS1_21CollectiveEpilogueFwdINS6_IJSA_SC_SB_EEES9_NS_10bfloat16_tESG_Li384ELb1ELb1ELb0ELb1EEENS1_36VarlenDynamicPersistentTileSchedulerILi192ELi160ELi384ELi128ELb0ELb1ELb1ELb1ELb0ELb1EEEEEEEEEvNT_6ParamsE --------------------------
	.section	.nv.info._ZN7cutlass13device_kernelIN5flash11enable_sm90INS1_16FlashAttnFwdSm90INS1_25CollectiveMainloopFwdSm90ILi2EN4cute5tupleIJNS5_1CILi1EEES8_S8_EEENS6_IJNS7_ILi192EEENS7_ILi160EEENS7_ILi64EEEEEELi64ENS_12float_e4m3_tEfNS_4arch4Sm90ELb0ELb1ELb1ELb1ELb0ELb0ELb0ELb1ELb1ELb1ELb0ELb0EEENS1_21CollectiveEpilogueFwdINS6_IJSA_SC_SB_EEES9_NS_10bfloat16_tESG_Li384ELb1ELb1ELb0ELb1EEENS1_36VarlenDynamicPersistentTileSchedulerILi192ELi160ELi384ELi128ELb0ELb1ELb1ELb1ELb0ELb1EEEEEEEEEvNT_6ParamsE,"",@"SHT_CUDA_INFO"
	.sectionflags	@""
	.align	4


	//----- nvinfo : EIATTR_CUDA_API_VERSION
	.align		4
        /*0000*/ 	.byte	0x04, 0x37
        /*0002*/ 	.short	(.L_780 - .L_779)
.L_779:
        /*0004*/ 	.word	0x00000082


	//----- nvinfo : EIATTR_KPARAM_INFO
	.align		4
.L_780:
        /*0008*/ 	.byte	0x04, 0x17
        /*000a*/ 	.short	(.L_782 - .L_781)
.L_781:
        /*000c*/ 	.word	0x00000000
        /*0010*/ 	.short	0x0000
        /*0012*/ 	.short	0x0000
        /*0014*/ 	.byte	0x00, 0xf0, 0x01, 0x2a


	//----- nvinfo : EIATTR_SPARSE_MMA_MASK
	.align		4
.L_782:
        /*0018*/ 	.byte	0x03, 0x50
        /*001a*/ 	.short	0x0000


	//----- nvinfo : EIATTR_MAXREG_COUNT
	.align		4
        /*001c*/ 	.byte	0x03, 0x1b
        /*001e*/ 	.short	0x0080


	//----- nvinfo : EIATTR_MERCURY_ISA_VERSION
	.align		4
        /*0020*/ 	.byte	0x03, 0x5f
        /*0022*/ 	.short	0x0101


	//----- nvinfo : EIATTR_VRC_CTA_INIT_COUNT
	.align		4
        /*0024*/ 	.byte	0x02, 0x4a
	.zero		1
	.zero		1


	//----- nvinfo : EIATTR_EXIT_INSTR_OFFSETS
	.align		4
        /*0028*/ 	.byte	0x04, 0x1c
        /*002a*/ 	.short	(.L_784 - .L_783)


	//   ....[0]....
.L_783:
        /*002c*/ 	.word	0x00000010


	//----- nvinfo : EIATTR_MAX_THREADS
	.align		4
.L_784:
        /*0030*/ 	.byte	0x04, 0x05
        /*0032*/ 	.short	(.L_786 - .L_785)
.L_785:
        /*0034*/ 	.word	0x00000200
        /*0038*/ 	.word	0x00000001
        /*003c*/ 	.word	0x00000001


	//----- nvinfo : EIATTR_CBANK_PARAM_SIZE
	.align		4
.L_786:
        /*0040*/ 	.byte	0x03, 0x19
        /*0042*/ 	.short	0x0a80


	//----- nvinfo : EIATTR_PARAM_CBANK
	.align		4
        /*0044*/ 	.byte	0x04, 0x0a
        /*0046*/ 	.short	(.L_788 - .L_787)
	.align		4
.L_787:
        /*0048*/ 	.word	index@(.nv.constant0._ZN7cutlass13device_kernelIN5flash11enable_sm90INS1_16FlashAttnFwdSm90INS1_25CollectiveMainloopFwdSm90ILi2EN4cute5tupleIJNS5_1CILi1EEES8_S8_EEENS6_IJNS7_ILi192EEENS7_ILi160EEENS7_ILi64EEEEEELi64ENS_12float_e4m3_tEfNS_4arch4Sm90ELb0ELb1ELb1ELb1ELb0ELb0ELb0ELb1ELb1ELb1ELb0ELb0EEENS1_21CollectiveEpilogueFwdINS6_IJSA_SC_SB_EEES9_NS_10bfloat16_tESG_Li384ELb1ELb1ELb0ELb1EEENS1_36VarlenDynamicPersistentTileSchedulerILi192ELi160ELi384ELi128ELb0ELb1ELb1ELb1ELb0ELb1EEEEEEEEEvNT_6ParamsE)
        /*004c*/ 	.short	0x0380
        /*004e*/ 	.short	0x0a80


	//----- nvinfo : EIATTR_SW_WAR
	.align		4
.L_788:
        /*0050*/ 	.byte	0x04, 0x36
        /*0052*/ 	.short	(.L_790 - .L_789)
.L_789:
        /*0054*/ 	.word	0x00000008
.L_790:


//--------------------- .nv.info._ZN7cutlass13device_kernelIN5flash11enable_sm90INS1_16FlashAttnFwdSm90INS1_25CollectiveMainloopFwdSm90ILi2EN4cute5tupleIJNS5_1CILi1EEES8_S8_EEENS6_IJNS7_ILi192EEENS7_ILi160EEENS7_ILi64EEEEEELi64ENS_12float_e4m3_tEfNS_4arch4Sm90ELb0ELb1ELb1ELb1ELb0ELb1ELb0ELb1ELb1ELb1ELb0ELb0EEENS1_21CollectiveEpilogueFwdINS6_IJSA_SC_SB_EEES9_NS_10bfloat16_tESG_Li384ELb1ELb1ELb0ELb1EEENS1_36VarlenDynamicPersistentTileSchedulerILi192ELi160ELi384ELi128ELb0ELb1ELb1ELb1ELb0ELb1EEEEEEEEEvNT_6ParamsE --------------------------
	.section	.nv.info._ZN7cutlass13device_kernelIN5flash11enable_sm90INS1_16FlashAttnFwdSm90INS1_25CollectiveMainloopFwdSm90ILi2EN4cute5tupleIJNS5_1CILi1EEES8_S8_EEENS6_IJNS7_ILi192EEENS7_ILi160EEENS7_ILi64EEEEEELi64ENS_12float_e4m3_tEfNS_4arch4Sm90ELb0ELb1ELb1ELb1ELb0ELb1ELb0ELb1ELb1ELb1ELb0ELb0EEENS1_21CollectiveEpilogueFwdINS6_IJSA_SC_SB_EEES9_NS_10bfloat16_tESG_Li384ELb1ELb1ELb0ELb1EEENS1_36VarlenDynamicPersistentTileSchedulerILi192ELi160ELi384ELi128ELb0ELb1ELb1ELb1ELb0ELb1EEEEEEEEEvNT_6ParamsE,"",@"SHT_CUDA_INFO"
	.sectionflags	@""
	.align	4


	//----- nvinfo : EIATTR_CUDA_API_VERSION
	.align		4
        /*0000*/ 	.byte	0x04, 0x37
        /*0002*/ 	.short	(.L_792 - .L_791)
.L_791:
        /*0004*/ 	.word	0x00000082


	//----- nvinfo : EIATTR_KPARAM_INFO
	.align		4
.L_792:
        /*0008*/ 	.byte	0x04, 0x17
        /*000a*/ 	.short	(.L_794 - .L_793)
.L_793:
        /*000c*/ 	.word	0x00000000
        /*0010*/ 	.short	0x0000
        /*0012*/ 	.short	0x0000
        /*0014*/ 	.byte	0x00, 0xf0, 0x01, 0x2a


	//----- nvinfo : EIATTR_SPARSE_MMA_MASK
	.align		4
.L_794:
        /*0018*/ 	.byte	0x03, 0x50
        /*001a*/ 	.short	0x0000


	//----- nvinfo : EIATTR_MAXREG_COUNT
	.align		4
        /*001c*/ 	.byte	0x03, 0x1b
        /*001e*/ 	.short	0x0080


	//----- nvinfo : EIATTR_MERCURY_ISA_VERSION
	.align		4
        /*0020*/ 	.byte	0x03, 0x5f
        /*0022*/ 	.short	0x0101


	//----- nvinfo : EIATTR_VRC_CTA_INIT_COUNT
	.align		4
        /*0024*/ 	.byte	0x02, 0x4a
	.zero		1
	.zero		1


	//----- nvinfo : EIATTR_EXIT_INSTR_OFFSETS
	.align		4
        /*0028*/ 	.byte	0x04, 0x1c
        /*002a*/ 	.short	(.L_796 - .L_795)


	//   ....[0]....
.L_795:
        /*002c*/ 	.word	0x00000010


	//----- nvinfo : EIATTR_MAX_THREADS
	.align		4
.L_796:
        /*0030*/ 	.byte	0x04, 0x05
        /*0032*/ 	.short	(.L_798 - .L_797)
.L_797:
        /*0034*/ 	.word	0x00000200
        /*0038*/ 	.word	0x00000001
        /*003c*/ 	.word	0x00000001


	//----- nvinfo : EIATTR_CBANK_PARAM_SIZE
	.align		4
.L_798:
        /*0040*/ 	.byte	0x03, 0x19
        /*0042*/ 	.short	0x0a80


	//----- nvinfo : EIATTR_PARAM_CBANK
	.align		4
        /*0044*/ 	.byte	0x04, 0x0a
        /*0046*/ 	.short	(.L_800 - .L_799)
	.align		4
.L_799:
        /*0048*/ 	.word	index@(.nv.constant0._ZN7cutlass13device_kernelIN5flash11enable_sm90INS1_16FlashAttnFwdSm90INS1_25CollectiveMainloopFwdSm90ILi2EN4cute5tupleIJNS5_1CILi1EEES8_S8_EEENS6_IJNS7_ILi192EEENS7_ILi160EEENS7_ILi64EEEEEELi64ENS_12float_e4m3_tEfNS_4arch4Sm90ELb0ELb1ELb1ELb1ELb0ELb1ELb0ELb1ELb1ELb1ELb0ELb0EEENS1_21CollectiveEpilogueFwdINS6_IJSA_SC_SB_EEES9_NS_10bfloat16_tESG_Li384ELb1ELb1ELb0ELb1EEENS1_36VarlenDynamicPersistentTileSchedulerILi192ELi160ELi384ELi128ELb0ELb1ELb1ELb1ELb0ELb1EEEEEEEEEvNT_6ParamsE)
        /*004c*/ 	.short	0x0380
        /*004e*/ 	.short	0x0a80


	//----- nvinfo : EIATTR_SW_WAR
	.align		4
.L_800:
        /*0050*/ 	.byte	0x04, 0x36
        /*0052*/ 	.short	(.L_802 - .L_801)
.L_801:
        /*0054*/ 	.word	0x00000008
.L_802:


//--------------------- .nv.info._ZN7cutlass13device_kernelIN5flash11enable_sm90INS1_16FlashAttnFwdSm90INS1_25CollectiveMainloopFwdSm90ILi2EN4cute5tupleIJNS5_1CILi1EEES8_S8_EEENS6_IJNS7_ILi192EEENS7_ILi160EEENS7_ILi64EEEEEELi64ENS_12float_e4m3_tEfNS_4arch4Sm90ELb1ELb0ELb1ELb0ELb0ELb0ELb0ELb1ELb1ELb1ELb0ELb0EEENS1_21CollectiveEpilogueFwdINS6_IJSA_SC_SB_EEES9_NS_10bfloat16_tESG_Li384ELb0ELb1ELb0ELb1EEENS1_30DynamicPersistentTileSchedulerILi384ELi128ELb0ELb1ELb1EEEEEEEEEvNT_6ParamsE --------------------------
	.section	.nv.info._ZN7cutlass13device_kernelIN5flash11enable_sm90INS1_16FlashAttnFwdSm90INS1_25CollectiveMainloopFwdSm90ILi2EN4cute5tupleIJNS5_1CILi1EEES8_S8_EEENS6_IJNS7_ILi192EEENS7_ILi160EEENS7_ILi64EEEEEELi64ENS_12float_e4m3_tEfNS_4arch4Sm90ELb1ELb0ELb1ELb0ELb0ELb0ELb0ELb1ELb1ELb1ELb0ELb0EEENS1_21CollectiveEpilogueFwdINS6_IJSA_SC_SB_EEES9_NS_10bfloat16_tESG_Li384ELb0ELb1ELb0ELb1EEENS1_30DynamicPersistentTileSchedulerILi384ELi128ELb0ELb1ELb1EEEEEEEEEvNT_6ParamsE,"",@"SHT_CUDA_INFO"
	.sectionflags	@""
	.align	4


	//----- nvinfo : EIATTR_CUDA_API_VERSION
	.align		4
        /*0000*/ 	.byte	0x04, 0x37
        /*0002*/ 	.short	(.L_804 - .L_803)
.L_803:
        /*0004*/ 	.word	0x00000082


	//----- nvinfo : EIATTR_KPARAM_INFO
	.align		4
.L_804:
        /*0008*/ 	.byte	0x04, 0x17
        /*000a*/ 	.short	(.L_806 - .L_805)
.L_805:
        /*000c*/ 	.word	0x00000000
        /*0010*/ 	.short	0x0000
        /*0012*/ 	.short	0x0000
        /*0014*/ 	.byte	0x00, 0xf0, 0x01, 0x2a


	//----- nvinfo : EIATTR_SPARSE_MMA_MASK
	.align		4
.L_806:
        /*0018*/ 	.byte	0x03, 0x50
        /*001a*/ 	.short	0x0000


	//----- nvinfo : EIATTR_MAXREG_COUNT
	.align		4
        /*001c*/ 	.byte	0x03, 0x1b
        /*001e*/ 	.short	0x0080


	//----- nvinfo : EIATTR_MERCURY_ISA_VERSION
	.align		4
        /*0020*/ 	.byte	0x03, 0x5f
        /*0022*/ 	.short	0x0101


	//----- nvinfo : EIATTR_VRC_CTA_INIT_COUNT
	.align		4
        /*0024*/ 	.byte	0x02, 0x4a
	.zero		1
	.zero		1


	//----- nvinfo : EIATTR_EXIT_INSTR_OFFSETS
	.align		4
        /*0028*/ 	.byte	0x04, 0x1c
        /*002a*/ 	.short	(.L_808 - .L_807)


	//   ....[0]....
.L_807:
        /*002c*/ 	.word	0x00000010


	//----- nvinfo : EIATTR_MAX_THREADS
	.align		4
.L_808:
        /*0030*/ 	.byte	0x04, 0x05
        /*0032*/ 	.short	(.L_810 - .L_809)
.L_809:
        /*0034*/ 	.word	0x00000200
        /*0038*/ 	.word	0x00000001
        /*003c*/ 	.word	0x00000001


	//----- nvinfo : EIATTR_CBANK_PARAM_SIZE
	.align		4
.L_810:
        /*0040*/ 	.byte	0x03, 0x19
        /*0042*/ 	.short	0x0a80


	//----- nvinfo : EIATTR_PARAM_CBANK
	.align		4
        /*0044*/ 	.byte	0x04, 0x0a
        /*0046*/ 	.short	(.L_812 - .L_811)
	.align		4
.L_811:
        /*0048*/ 	.word	index@(.nv.constant0._ZN7cutlass13device_kernelIN5flash11enable_sm90INS1_16FlashAttnFwdSm90INS1_25CollectiveMainloopFwdSm90ILi2EN4cute5tupleIJNS5_1CILi1EEES8_S8_EEENS6_IJNS7_ILi192EEENS7_ILi160EEENS7_ILi64EEEEEELi64ENS_12float_e4m3_tEfNS_4arch4Sm90ELb1ELb0ELb1ELb0ELb0ELb0ELb0ELb1ELb1ELb1ELb0ELb0EEENS1_21CollectiveEpilogueFwdINS6_IJSA_SC_SB_EEES9_NS_10bfloat16_tESG_Li384ELb0ELb1ELb0ELb1EEENS1_30DynamicPersistentTileSchedulerILi384ELi128ELb0ELb1ELb1EEEEEEEEEvNT_6ParamsE)
        /*004c*/ 	.short	0x0380
        /*004e*/ 	.short	0x0a80


	//----- nvinfo : EIATTR_SW_WAR
	.align		4
.L_812:
        /*0050*/ 	.byte	0x04, 0x36
        /*0052*/ 	.short	(.L_814 - .L_813)
.L_813:
        /*0054*/ 	.word	0x00000008
.L_814:


//--------------------- .nv.info._ZN7cutlass13device_kernelIN5flash11enable_sm90INS1_16FlashAttnFwdSm90INS1_25CollectiveMainloopFwdSm90ILi2EN4cute5tupleIJNS5_1CILi1EEES8_S8_EEENS6_IJNS7_ILi192EEENS7_ILi160EEENS7_ILi64EEEEEELi64ENS_12float_e4m3_tEfNS_4arch4Sm90ELb1ELb0ELb1ELb1ELb0ELb0ELb0ELb1ELb1ELb1ELb0ELb0EEENS1_21CollectiveEpilogueFwdINS6_IJSA_SC_SB_EEES9_NS_10bfloat16_tESG_Li384ELb1ELb1ELb0ELb1EEENS1_36VarlenDynamicPersistentTileSchedulerILi192ELi160ELi384ELi128ELb0ELb1ELb1ELb1ELb1ELb1EEEEEEEEEvNT_6ParamsE --------------------------
	.section	.nv.info._ZN7cutlass13device_kernelIN5flash11enable_sm90INS1_16FlashAttnFwdSm90INS1_25CollectiveMainloopFwdSm90ILi2EN4cute5tupleIJNS5_1CILi1EEES8_S8_EEENS6_IJNS7_ILi192EEENS7_ILi160EEENS7_ILi64EEEEEELi64ENS_12float_e4m3_tEfNS_4arch4Sm90ELb1ELb0ELb1ELb1ELb0ELb0ELb0ELb1ELb1ELb1ELb0ELb0EEENS1_21CollectiveEpilogueFwdINS6_IJSA_SC_SB_EEES9_NS_10bfloat16_tESG_Li384ELb1ELb1ELb0ELb1EEENS1_36VarlenDynamicPersistentTileSchedulerILi192ELi160ELi384ELi128ELb0ELb1ELb1ELb1ELb1ELb1EEEEEEEEEvNT_6ParamsE,"",@"SHT_CUDA_INFO"
	.sectionflags	@""
	.align	4


	//----- nvinfo : EIATTR_CUDA_API_VERSION
	.align		4
        /*0000*/ 	.byte	0x04, 0x37
        /*0002*/ 	.short	(.L_816 - .L_815)
.L_815:
        /*0004*/ 	.word	0x00000082


	//----- nvinfo : EIATTR_KPARAM_INFO
	.align		4
.L_816:
        /*0008*/ 	.byte	0x04, 0x17
        /*000a*/ 	.short	(.L_818 - .L_817)
.L_817:
        /*000c*/ 	.word	0x00000000
        /*0010*/ 	.short	0x0000
        /*0012*/ 	.short	0x0000
        /*0014*/ 	.byte	0x00, 0xf0, 0x01, 0x2a


	//----- nvinfo : EIATTR_SPARSE_MMA_MASK
	.align		4
.L_818:
        /*0018*/ 	.byte	0x03, 0x50
        /*001a*/ 	.short	0x0000


	//----- nvinfo : EIATTR_MAXREG_COUNT
	.align		4
        /*001c*/ 	.byte	0x03, 0x1b
        /*001e*/ 	.short	0x0080


	//----- nvinfo : EIATTR_MERCURY_ISA_VERSION
	.align		4
        /*0020*/ 	.byte	0x03, 0x5f
        /*0022*/ 	.short	0x0101


	//----- nvinfo : EIATTR_VRC_CTA_INIT_COUNT
	.align		4
        /*0024*/ 	.byte	0x02, 0x4a
	.zero		1
	.zero		1


	//----- nvinfo : EIATTR_EXIT_INSTR_OFFSETS
	.align		4
        /*0028*/ 	.byte	0x04, 0x1c
        /*002a*/ 	.short	(.L_820 - .L_819)


	//   ....[0]....
.L_819:
        /*002c*/ 	.word	0x00000010


	//----- nvinfo : EIATTR_MAX_THREADS
	.align		4
.L_820:
        /*0030*/ 	.byte	0x04, 0x05
        /*0032*/ 	.short	(.L_822 - .L_821)
.L_821:
        /*0034*/ 	.word	0x00000200
        /*0038*/ 	.word	0x00000001
        /*003c*/ 	.word	0x00000001


	//----- nvinfo : EIATTR_CBANK_PARAM_SIZE
	.align		4
.L_822:
        /*0040*/ 	.byte	0x03, 0x19
        /*0042*/ 	.short	0x0a80


	//----- nvinfo : EIATTR_PARAM_CBANK
	.align		4
        /*0044*/ 	.byte	0x04, 0x0a
        /*0046*/ 	.short	(.L_824 - .L_823)
	.align		4
.L_823:
        /*0048*/ 	.word	index@(.nv.constant0._ZN7cutlass13device_kernelIN5flash11enable_sm90INS1_16FlashAttnFwdSm90INS1_25CollectiveMainloopFwdSm90ILi2EN4cute5tupleIJNS5_1CILi1EEES8_S8_EEENS6_IJNS7_ILi192EEENS7_ILi160EEENS7_ILi64EEEEEELi64ENS_12float_e4m3_tEfNS_4arch4Sm90ELb1ELb0ELb1ELb1ELb0ELb0ELb0ELb1ELb1ELb1ELb0ELb0EEENS1_21CollectiveEpilogueFwdINS6_IJSA_SC_SB_EEES9_NS_10bfloat16_tESG_Li384ELb1ELb1ELb0ELb1EEENS1_36VarlenDynamicPersistentTileSchedulerILi192ELi160ELi384ELi128ELb0ELb1ELb1ELb1ELb1ELb1EEEEEEEEEvNT_6ParamsE)
        /*004c*/ 	.short	0x0380
        /*004e*/ 	.short	0x0a80


	//----- nvinfo : EIATTR_SW_WAR
	.align		4
.L_824:
        /*0050*/ 	.byte	0x04, 0x36
        /*0052*/ 	.short	(.L_826 - .L_825)
.L_825:
        /*0054*/ 	.word	0x00000008
.L_826:


//--------------------- .nv.info._ZN7cutlass13device_kernelIN5flash11enable_sm90INS1_16FlashAttnFwdSm90INS1_25CollectiveMainloopFwdSm90ILi2EN4cute5tupleIJNS5_1CILi1EEES8_S8_EEENS6_IJNS7_ILi192EEENS7_ILi160EEENS7_ILi64EEEEEELi64ENS_12float_e4m3_tEfNS_4arch4Sm90ELb1ELb0ELb1ELb1ELb0ELb1ELb0ELb1ELb1ELb1ELb0ELb0EEENS1_21CollectiveEpilogueFwdINS6_IJSA_SC_SB_EEES9_NS_10bfloat16_tESG_Li384ELb1ELb1ELb0ELb1EEENS1_36VarlenDynamicPersistentTileSchedulerILi192ELi160ELi384ELi128ELb0ELb1ELb1ELb1ELb1ELb1EEEEEEEEEvNT_6ParamsE --------------------------
	.section	.nv.info._ZN7cutlass13device_kernelIN5flash11enable_sm90INS1_16FlashAttnFwdSm90INS1_25CollectiveMainloopFwdSm90ILi2EN4cute5tupleIJNS5_1CILi1EEES8_S8_EEENS6_IJNS7_ILi192EEENS7_ILi160EEENS7_ILi64EEEEEELi64ENS_12float_e4m3_tEfNS_4arch4Sm90ELb1ELb0ELb1ELb1ELb0ELb1ELb0ELb1ELb1ELb1ELb0ELb0EEENS1_21CollectiveEpilogueFwdINS6_IJSA_SC_SB_EEES9_NS_10bfloat16_tESG_Li384ELb1ELb1ELb0ELb1EEENS1_36VarlenDynamicPersistentTileSchedulerILi192ELi160ELi384ELi128ELb0ELb1ELb1ELb1ELb1ELb1EEEEEEEEEvNT_6ParamsE,"",@"SHT_CUDA_INFO"
	.sectionflags	@""
	.align	4


	//----- nvinfo : EIATTR_CUDA_API_VERSION
	.align		4
        /*0000*/ 	.byte	0x04, 0x37
        /*0002*/ 	.short	(.L_828 - .L_827)
.L_827:
        /*0004*/ 	.word	0x00000082


	//----- nvinfo : EIATTR_KPARAM_INFO
	.align		4
.L_828:
        /*0008*/ 	.byte	0x04, 0x17
        /*000a*/ 	.short	(.L_830 - .L_829)
.L_829:
        /*000c*/ 	.word	0x00000000
        /*0010*/ 	.short	0x0000
        /*0012*/ 	.short	0x0000
        /*0014*/ 	.byte	0x00, 0xf0, 0x01, 0x2a


	//----- nvinfo : EIATTR_SPARSE_MMA_MASK
	.align		4
.L_830:
        /*0018*/ 	.byte	0x03, 0x50
        /*001a*/ 	.short	0x0000


	//----- nvinfo : EIATTR_MAXREG_COUNT
	.align		4
        /*001c*/ 	.byte	0x03, 0x1b
        /*001e*/ 	.short	0x0080


	//----- nvinfo : EIATTR_MERCURY_ISA_VERSION
	.align		4
        /*0020*/ 	.byte	0x03, 0x5f
        /*0022*/ 	.short	0x0101


	//----- nvinfo : EIATTR_VRC_CTA_INIT_COUNT
	.align		4
        /*0024*/ 	.byte	0x02, 0x4a
	.zero		1
	.zero		1


	//----- nvinfo : EIATTR_EXIT_INSTR_OFFSETS
	.align		4
        /*0028*/ 	.byte	0x04, 0x1c
        /*002a*/ 	.short	(.L_832 - .L_831)


	//   ....[0]....
.L_831:
        /*002c*/ 	.word	0x00000010


	//----- nvinfo : EIATTR_MAX_THREADS
	.align		4
.L_832:
        /*0030*/ 	.byte	0x04, 0x05
        /*0032*/ 	.short	(.L_834 - .L_833)
.L_833:
        /*0034*/ 	.word	0x00000200
        /*0038*/ 	.word	0x00000001
        /*003c*/ 	.word	0x00000001


	//----- nvinfo : EIATTR_CBANK_PARAM_SIZE
	.align		4
.L_834:
        /*0040*/ 	.byte	0x03, 0x19
        /*0042*/ 	.short	0x0a80


	//----- nvinfo : EIATTR_PARAM_CBANK
	.align		4
        /*0044*/ 	.byte	0x04, 0x0a
        /*0046*/ 	.short	(.L_836 - .L_835)
	.align		4
.L_835:
        /*0048*/ 	.word	index@(.nv.constant0._ZN7cutlass13device_kernelIN5flash11enable_sm90INS1_16FlashAttnFwdSm90INS1_25CollectiveMainloopFwdSm90ILi2EN4cute5tupleIJNS5_1CILi1EEES8_S8_EEENS6_IJNS7_ILi192EEENS7_ILi160EEENS7_ILi64EEEEEELi64ENS_12float_e4m3_tEfNS_4arch4Sm90ELb1ELb0ELb1ELb1ELb0ELb1ELb0ELb1ELb1ELb1ELb0ELb0EEENS1_21CollectiveEpilogueFwdINS6_IJSA_SC_SB_EEES9_NS_10bfloat16_tESG_Li384ELb1ELb1ELb0ELb1EEENS1_36VarlenDynamicPersistentTileSchedulerILi192ELi160ELi384ELi128ELb0ELb1ELb1ELb1ELb1ELb1EEEEEEEEEvNT_6ParamsE)
        /*004c*/ 	.short	0x0380
        /*004e*/ 	.short	0x0a80


	//----- nvinfo : EIATTR_SW_WAR
	.align		4
.L_836:
        /*0050*/ 	.byte	0x04, 0x36
        /*0052*/ 	.short	(.L_838 - .L_837)
.L_837:
        /*0054*/ 	.word	0x00000008
.L_838:


//--------------------- .nv.callgraph             --------------------------
	.section	.nv.callgraph,"",@"SHT_CUDA_CALLGRAPH"
	.align	4
	.sectionentsize	8
	.align		4
        /*0000*/ 	.word	0x00000000
	.align		4
        /*0004*/ 	.word	0xffffffff
	.align		4
        /*0008*/ 	.word	0x00000000
	.align		4
        /*000c*/ 	.word	0xfffffffe
	.align		4
        /*0010*/ 	.word	0x00000000
	.align		4
        /*0014*/ 	.word	0xfffffffd
	.align		4
        /*0018*/ 	.word	0x00000000
	.align		4
        /*001c*/ 	.word	0xfffffffc


//--------------------- .nv.constant4             --------------------------
	.section	.nv.constant4,"a",@progbits
	.align	8
	.align		8
.nv.constant4:
        /*0000*/ 	.dword	_ZN82_INTERNAL_a59f53e3_46_flash_fwd_hdimall_e4m3_softcap_packgqa_sm90_cu_a6473388_37494cuda3std3__45__cpo5beginE
	.align		8
        /*0008*/ 	.dword	_ZN82_INTERNAL_a59f53e3_46_flash_fwd_hdimall_e4m3_softcap_packgqa_sm90_cu_a6473388_37494cuda3std3__45__cpo3endE
	.align		8
        /*0010*/ 	.dword	_ZN82_INTERNAL_a59f53e3_46_flash_fwd_hdimall_e4m3_softcap_packgqa_sm90_cu_a6473388_37494cuda3std3__45__cpo6cbeginE
	.align		8
        /*0018*/ 	.dword	_ZN82_INTERNAL_a59f53e3_46_flash_fwd_hdimall_e4m3_softcap_packgqa_sm90_cu_a6473388_37494cuda3std3__45__cpo4cendE
	.align		8
        /*0020*/ 	.dword	_ZN82_INTERNAL_a59f53e3_46_flash_fwd_hdimall_e4m3_softcap_packgqa_sm90_cu_a6473388_37494cuda3std3__484_GLOBAL__N__a59f53e3_46_flash_fwd_hdimall_e4m3_softcap_packgqa_sm90_cu_a6473388_37496ignoreE
	.align		8
        /*0028*/ 	.dword	_ZN82_INTERNAL_a59f53e3_46_flash_fwd_hdimall_e4m3_softcap_packgqa_sm90_cu_a6473388_37494cuda3std3__419piecewise_constructE
	.align		8
        /*0030*/ 	.dword	_ZN82_INTERNAL_a59f53e3_46_flash_fwd_hdimall_e4m3_softcap_packgqa_sm90_cu_a6473388_37494cuda3std3__48in_placeE
	.align		8
        /*0038*/ 	.dword	_ZN82_INTERNAL_a59f53e3_46_flash_fwd_hdimall_e4m3_softcap_packgqa_sm90_cu_a6473388_37494cuda3std6ranges3__45__cpo4swapE
	.align		8
        /*0040*/ 	.dword	_ZN82_INTERNAL_a59f53e3_46_flash_fwd_hdimall_e4m3_softcap_packgqa_sm90_cu_a6473388_37494cuda3std6ranges3__45__cpo9iter_moveE
	.align		8
        /*0048*/ 	.dword	_ZN82_INTERNAL_a59f53e3_46_flash_fwd_hdimall_e4m3_softcap_packgqa_sm90_cu_a6473388_37494cute7productE
	.align		8
        /*0050*/ 	.dword	_ZN82_INTERNAL_a59f53e3_46_flash_fwd_hdimall_e4m3_softcap_packgqa_sm90_cu_a6473388_37494cute1_E


//--------------------- .text._ZN7cutlass13device_kernelIN5flash11enable_sm90INS1_16FlashAttnFwdSm90INS1_25CollectiveMainloopFwdSm90ILi2EN4cute5tupleIJNS5_1CILi1EEES8_S8_EEENS6_IJNS7_ILi128EEESA_NS7_ILi256EEEEEELi256ENS_12float_e4m3_tEfNS_4arch4Sm90ELb0ELb0ELb1ELb0ELb0ELb0ELb0ELb1ELb1ELb1ELb0ELb0EEENS1_21CollectiveEpilogueFwdINS6_IJSA_SB_SA_EEES9_NS_10bfloat16_tESF_Li256ELb0ELb1ELb0ELb1EEENS1_29StaticPersistentTileSchedulerILb0EEEEEEEEEvNT_6ParamsE --------------------------
	.section	.text._ZN7cutlass13device_kernelIN5flash11enable_sm90INS1_16FlashAttnFwdSm90INS1_25CollectiveMainloopFwdSm90ILi2EN4cute5tupleIJNS5_1CILi1EEES8_S8_EEENS6_IJNS7_ILi128EEESA_NS7_ILi256EEEEEELi256ENS_12float_e4m3_tEfNS_4arch4Sm90ELb0ELb0ELb1ELb0ELb0ELb0ELb0ELb1ELb1ELb1ELb0ELb0EEENS1_21CollectiveEpilogueFwdINS6_IJSA_SB_SA_EEES9_NS_10bfloat16_tESF_Li256ELb0ELb1ELb0ELb1EEENS1_29StaticPersistentTileSchedulerILb0EEEEEEEEEvNT_6ParamsE,"ax",@progbits
	.align	128
.text._ZN7cutlass13device_kernelIN5flash11enable_sm90INS1_16FlashAttnFwdSm90INS1_25CollectiveMainloopFwdSm90ILi2EN4cute5tupleIJNS5_1CILi1EEES8_S8_EEENS6_IJNS7_ILi128EEESA_NS7_ILi256EEEEEELi256ENS_12float_e4m3_tEfNS_4arch4Sm90ELb0ELb0ELb1ELb0ELb0ELb0ELb0ELb1ELb1ELb1ELb0ELb0EEENS1_21CollectiveEpilogueFwdINS6_IJSA_SB_SA_EEES9_NS_10bfloat16_tESF_Li256ELb0ELb1ELb0ELb1EEENS1_29StaticPersistentTileSchedulerILb0EEEEEEEEEvNT_6ParamsE:
        .type           _ZN7cutlass13device_kernelIN5flash11enable_sm90INS1_16FlashAttnFwdSm90INS1_25CollectiveMainloopFwdSm90ILi2EN4cute5tupleIJNS5_1CILi1EEES8_S8_EEENS6_IJNS7_ILi128EEESA_NS7_ILi256EEEEEELi256ENS_12float_e4m3_tEfNS_4arch4Sm90ELb0ELb0ELb1ELb0ELb0ELb0ELb0ELb1ELb1ELb1ELb0ELb0EEENS1_21CollectiveEpilogueFwdINS6_IJSA_SB_SA_EEES9_NS_10bfloat16_tESF_Li256ELb0ELb1ELb0ELb1EEENS1_29StaticPersistentTileSchedulerILb0EEEEEEEEEvNT_6ParamsE,@function
        .size           _ZN7cutlass13device_kernelIN5flash11enable_sm90INS1_16FlashAttnFwdSm90INS1_25CollectiveMainloopFwdSm90ILi2EN4cute5tupleIJNS5_1CILi1EEES8_S8_EEENS6_IJNS7_ILi128EEESA_NS7_ILi256EEEEEELi256ENS_12float_e4m3_tEfNS_4arch4Sm90ELb0ELb0ELb1ELb0ELb0ELb0ELb0ELb1ELb1ELb1ELb0ELb0EEENS1_21CollectiveEpilogueFwdINS6_IJSA_SB_SA_EEES9_NS_10bfloat16_tESF_Li256ELb0ELb1ELb0ELb1EEENS1_29StaticPersistentTileSchedulerILb0EEEEEEEEEvNT_6ParamsE,(.L_x_46 - _ZN7cutlass13device_kernelIN5flash11enable_sm90INS1_16FlashAttnFwdSm90INS1_25CollectiveMainloopFwdSm90ILi2EN4cute5tupleIJNS5_1CILi1EEES8_S8_EEENS6_IJNS7_ILi128EEESA_NS7_ILi256EEEEEELi256ENS_12float_e4m3_tEfNS_4arch4Sm90ELb0ELb0ELb1ELb0ELb0ELb0ELb0ELb1ELb1ELb1ELb0ELb0EEENS1_21CollectiveEpilogueFwdINS6_IJSA_SB_SA_EEES9_NS_10bfloat16_tESF_Li256ELb0ELb1ELb0ELb1EEENS1_29StaticPersistentTileSchedulerILb0EEEEEEEEEvNT_6ParamsE)
        .other          _ZN7cutlass13device_kernelIN5flash11enable_sm90INS1_16FlashAttnFwdSm90INS1_25CollectiveMainloopFwdSm90ILi2EN4cute5tupleIJNS5_1CILi1EEES8_S8_EEENS6_IJNS7_ILi128EEESA_NS7_ILi256EEEEEELi256ENS_12float_e4m3_tEfNS_4arch4Sm90ELb0ELb0ELb1ELb0ELb0ELb0ELb0ELb1ELb1ELb1ELb0ELb0EEENS1_21CollectiveEpilogueFwdINS6_IJSA_SB_SA_EEES9_NS_10bfloat16_tESF_Li256ELb0ELb1ELb0ELb1EEENS1_29StaticPersistentTileSchedulerILb0EEEEEEEEEvNT_6ParamsE,@"STO_CUDA_ENTRY STV_DEFAULT"
_ZN7cutlass13device_kernelIN5flash11enable_sm90INS1_16FlashAttnFwdSm90INS1_25CollectiveMainloopFwdSm90ILi2EN4cute5tupleIJNS5_1CILi1EEES8_S8_EEENS6_IJNS7_ILi128EEESA_NS7_ILi256EEEEEELi256ENS_12float_e4m3_tEfNS_4arch4Sm90ELb0ELb0ELb1ELb0ELb0ELb0ELb0ELb1ELb1ELb1ELb0ELb0EEENS1_21CollectiveEpilogueFwdINS6_IJSA_SB_SA_EEES9_NS_10bfloat16_tESF_Li256ELb0ELb1ELb0ELb1EEENS1_29StaticPersistentTileSchedulerILb0EEEEEEEEEvNT_6ParamsE:
[----:B------:R-:W-:Y:S01]  /*0000*/  LDC R1, c[0x0][0x37c] ;  /* 0x0000df00ff017b82 */ /* 0x000fe20000000800 */
[----:B------:R-:W-:Y:S05]  /*0010*/  EXIT ;  /* 0x000000000000794d */ /* 0x000fea0003800000 */
.L_x_0:
[----:B------:R-:W-:-:S00]  /*0020*/  BRA `(.L_x_0) ;  /* 0xfffffffc00fc7947 */ /* 0x000fc0000383ffff */
[----:B------:R-:W-:-:S00]  /*0030*/  NOP ;  /* 0x0000000000007918 */ /* 0x000fc00000000000 */
        /* <DEDUP_REMOVED lines=12> */
.L_x_46:


//--------------------- .text._ZN7cutlass13device_kernelIN5flash11enable_sm90INS1_16FlashAttnFwdSm90INS1_25CollectiveMainloopFwdSm90ILi2EN4cute5tupleIJNS5_1CILi1EEES8_S8_EEENS6_IJNS7_ILi128EEESA_NS7_ILi256EEEEEELi256ENS_12float_e4m3_tEfNS_4arch4Sm90ELb0ELb0ELb1ELb1ELb0ELb0ELb0ELb1ELb1ELb1ELb0ELb0EEENS1_21CollectiveEpilogueFwdINS6_IJSA_SB_SA_EEES9_NS_10bfloat16_tESF_Li256ELb1ELb1ELb0ELb1EEENS1_36VarlenDynamicPersistentTileSchedulerILi128ELi128ELi256ELi128ELb0ELb1ELb1ELb0ELb1ELb1EEEEEEEEEvNT_6ParamsE --------------------------
	.section	.text._ZN7cutlass13device_kernelIN5flash11enable_sm90INS1_16FlashAttnFwdSm90INS1_25CollectiveMainloopFwdSm90ILi2EN4cute5tupleIJNS5_1CILi1EEES8_S8_EEENS6_IJNS7_ILi128EEESA_NS7_ILi256EEEEEELi256ENS_12float_e4m3_tEfNS_4arch4Sm90ELb0ELb0ELb1ELb1ELb0ELb0ELb0ELb1ELb1ELb1ELb0ELb0EEENS1_21CollectiveEpilogueFwdINS6_IJSA_SB_SA_EEES9_NS_10bfloat16_tESF_Li256ELb1ELb1ELb0ELb1EEENS1_36VarlenDynamicPersistentTileSchedulerILi128ELi128ELi256ELi128ELb0ELb1ELb1ELb0ELb1ELb1EEEEEEEEEvNT_6ParamsE,"ax",@progbits
	.align	128
.text._ZN7cutlass13device_kernelIN5flash11enable_sm90INS1_16FlashAttnFwdSm90INS1_25CollectiveMainloopFwdSm90ILi2EN4cute5tupleIJNS5_1CILi1EEES8_S8_EEENS6_IJNS7_ILi128EEESA_NS7_ILi256EEEEEELi256ENS_12float_e4m3_tEfNS_4arch4Sm90ELb0ELb0ELb1ELb1ELb0ELb0ELb0ELb1ELb1ELb1ELb0ELb0EEENS1_21CollectiveEpilogueFwdINS6_IJSA_SB_SA_EEES9_NS_10bfloat16_tESF_Li256ELb1ELb1ELb0ELb1EEENS1_36VarlenDynamicPersistentTileSchedulerILi128ELi128ELi256ELi128ELb0ELb1ELb1ELb0ELb1ELb1EEEEEEEEEvNT_6ParamsE:
        .type           _ZN7cutlass13device_kernelIN5flash11enable_sm90INS1_16FlashAttnFwdSm90INS1_25CollectiveMainloopFwdSm90ILi2EN4cute5tupleIJNS5_1CILi1EEES8_S8_EEENS6_IJNS7_ILi128EEESA_NS7_ILi256EEEEEELi256ENS_12float_e4m3_tEfNS_4arch4Sm90ELb0ELb0ELb1ELb1ELb0ELb0ELb0ELb1ELb1ELb1ELb0ELb0EEENS1_21CollectiveEpilogueFwdINS6_IJSA_SB_SA_EEES9_NS_10bfloat16_tESF_Li256ELb1ELb1ELb0ELb1EEENS1_36VarlenDynamicPersistentTileSchedulerILi128ELi128ELi256ELi128ELb0ELb1ELb1ELb0ELb1ELb1EEEEEEEEEvNT_6ParamsE,@function
        .size           _ZN7cutlass13device_kernelIN5flash11enable_sm90INS1_16FlashAttnFwdSm90INS1_25CollectiveMainloopFwdSm90ILi2EN4cute5tupleIJNS5_1CILi1EEES8_S8_EEENS6_IJNS7_ILi128EEESA_NS7_ILi256EEEEEELi256ENS_12float_e4m3_tEfNS_4arch4Sm90ELb0ELb0ELb1ELb1ELb0ELb0ELb0ELb1ELb1ELb1ELb0ELb0EEENS1_21CollectiveEpilogueFwdINS6_IJSA_SB_SA_EEES9_NS_10bfloat16_tESF_Li256ELb1ELb1ELb0ELb1EEENS1_36VarlenDynamicPersistentTileSchedulerILi128ELi128ELi256ELi128ELb0ELb1ELb1ELb0ELb1ELb1EEEEEEEEEvNT_6ParamsE,(.L_x_47 - _ZN7cutlass13device_kernelIN5flash11enable_sm90INS1_16FlashAttnFwdSm90INS1_25CollectiveMainloopFwdSm90ILi2EN4cute5tupleIJNS5_1CILi1EEES8_S8_EEENS6_IJNS7_ILi128EEESA_NS7_ILi256EEEEEELi256ENS_12float_e4m3_tEfNS_4arch4Sm90ELb0ELb0ELb1ELb1ELb0ELb0ELb0ELb1ELb1ELb1ELb0ELb0EEENS1_21CollectiveEpilogueFwdINS6_IJSA_SB_SA_EEES9_NS_10bfloat16_tESF_Li256ELb1ELb1ELb0ELb1EEENS1_36VarlenDynamicPersistentTileSchedulerILi128ELi128ELi256ELi128ELb0ELb1ELb1ELb0ELb1ELb1EEEEEEEEEvNT_6ParamsE)
        .other          _ZN7cutlass13device_kernelIN5flash11enable_sm90INS1_16FlashAttnFwdSm90INS1_25CollectiveMainloopFwdSm90ILi2EN4cute5tupleIJNS5_1CILi1EEES8_S8_EEENS6_IJNS7_ILi128EEESA_NS7_ILi256EEEEEELi256ENS_12float_e4m3_tEfNS_4arch4Sm90ELb0ELb0ELb1ELb1ELb0ELb0ELb0ELb1ELb1ELb1ELb0ELb0EEENS1_21CollectiveEpilogueFwdINS6_IJSA_SB_SA_EEES9_NS_10bfloat16_tESF_Li256ELb1ELb1ELb0ELb1EEENS1_36VarlenDynamicPersistentTileSchedulerILi128ELi128ELi256ELi128ELb0ELb1ELb1ELb0ELb1ELb1EEEEEEEEEvNT_6ParamsE,@"STO_CUDA_ENTRY STV_DEFAULT"
_ZN7cutlass13device_kernelIN5flash11enable_sm90INS1_16FlashAttnFwdSm90INS1_25CollectiveMainloopFwdSm90ILi2EN4cute5tupleIJNS5_1CILi1EEES8_S8_EEENS6_IJNS7_ILi128EEESA_NS7_ILi256EEEEEELi256ENS_12float_e4m3_tEfNS_4arch4Sm90ELb0ELb0ELb1ELb1ELb0ELb0ELb0ELb1ELb1ELb1ELb0ELb0EEENS1_21CollectiveEpilogueFwdINS6_IJSA_SB_SA_EEES9_NS_10bfloat16_tESF_Li256ELb1ELb1ELb0ELb1EEENS1_36VarlenDynamicPersistentTileSchedulerILi128ELi128ELi256ELi128ELb0ELb1ELb1ELb0ELb1ELb1EEEEEEEEEvNT_6ParamsE:
[----:B------:R-:W-:Y:S01]  /*0000*/  LDC R1, c[0x0][0x37c] ;  /* 0x0000df00ff017b82 */ /* 0x000fe20000000800 */
[----:B------:R-:W-:Y:S05]  /*0010*/  EXIT ;  /* 0x000000000000794d */ /* 0x000fea0003800000 */
.L_x_1:
        /* <DEDUP_REMOVED lines=14> */
.L_x_47:


//--------------------- .text._ZN7cutlass13device_kernelIN5flash11enable_sm90INS1_16FlashAttnFwdSm90INS1_25CollectiveMainloopFwdSm90ILi2EN4cute5tupleIJNS5_1CILi1EEES8_S8_EEENS6_IJNS7_ILi128EEESA_NS7_ILi256EEEEEELi256ENS_12float_e4m3_tEfNS_4arch4Sm90ELb0ELb0ELb1ELb1ELb0ELb1ELb0ELb1ELb1ELb1ELb0ELb0EEENS1_21CollectiveEpilogueFwdINS6_IJSA_SB_SA_EEES9_NS_10bfloat16_tESF_Li256ELb1ELb1ELb0ELb1EEENS1_36VarlenDynamicPersistentTileSchedulerILi128ELi128ELi256ELi128ELb0ELb1ELb1ELb0ELb1ELb1EEEEEEEEEvNT_6ParamsE --------------------------
	.section	.text._ZN7cutlass13device_kernelIN5flash11enable_sm90INS1_16FlashAttnFwdSm90INS1_25CollectiveMainloopFwdSm90ILi2EN4cute5tupleIJNS5_1CILi1EEES8_S8_EEENS6_IJNS7_ILi128EEESA_NS7_ILi256EEEEEELi256ENS_12float_e4m3_tEfNS_4arch4Sm90ELb0ELb0ELb1ELb1ELb0ELb1ELb0ELb1ELb1ELb1ELb0ELb0EEENS1_21CollectiveEpilogueFwdINS6_IJSA_SB_SA_EEES9_NS_10bfloat16_tESF_Li256ELb1ELb1ELb0ELb1EEENS1_36VarlenDynamicPersistentTileSchedulerILi128ELi128ELi256ELi128ELb0ELb1ELb1ELb0ELb1ELb1EEEEEEEEEvNT_6ParamsE,"ax",@progbits
	.align	128
.text._ZN7cutlass13device_kernelIN5flash11enable_sm90INS1_16FlashAttnFwdSm90INS1_25CollectiveMainloopFwdSm90ILi2EN4cute5tupleIJNS5_1CILi1EEES8_S8_EEENS6_IJNS7_ILi128EEESA_NS7_ILi256EEEEEELi256ENS_12float_e4m3_tEfNS_4arch4Sm90ELb0ELb0ELb1ELb1ELb0ELb1ELb0ELb1ELb1ELb1ELb0ELb0EEENS1_21CollectiveEpilogueFwdINS6_IJSA_SB_SA_EEES9_NS_10bfloat16_tESF_Li256ELb1ELb1ELb0ELb1EEENS1_36VarlenDynamicPersistentTileSchedulerILi128ELi128ELi256ELi128ELb0ELb1ELb1ELb0ELb1ELb1EEEEEEEEEvNT_6ParamsE:
        .type           _ZN7cutlass13device_kernelIN5flash11enable_sm90INS1_16FlashAttnFwdSm90INS1_25CollectiveMainloopFwdSm90ILi2EN4cute5tupleIJNS5_1CILi1EEES8_S8_EEENS6_IJNS7_ILi128EEESA_NS7_ILi256EEEEEELi256ENS_12float_e4m3_tEfNS_4arch4Sm90ELb0ELb0ELb1ELb1ELb0ELb1ELb0ELb1ELb1ELb1ELb0ELb0EEENS1_21CollectiveEpilogueFwdINS6_IJSA_SB_SA_EEES9_NS_10bfloat16_tESF_Li256ELb1ELb1ELb0ELb1EEENS1_36VarlenDynamicPersistentTileSchedulerILi128ELi128ELi256ELi128ELb0ELb1ELb1ELb0ELb1ELb1EEEEEEEEEvNT_6ParamsE,@function
        .size           _ZN7cutlass13device_kernelIN5flash11enable_sm90INS1_16FlashAttnFwdSm90INS1_25CollectiveMainloopFwdSm90ILi2EN4cute5tupleIJNS5_1CILi1EEES8_S8_EEENS6_IJNS7_ILi128EEESA_NS7_ILi256EEEEEELi256ENS_12float_e4m3_tEfNS_4arch4Sm90ELb0ELb0ELb1ELb1ELb0ELb1ELb0ELb1ELb1ELb1ELb0ELb0EEENS1_21CollectiveEpilogueFwdINS6_IJSA_SB_SA_EEES9_NS_10bfloat16_tESF_Li256ELb1ELb1ELb0ELb1EEENS1_36VarlenDynamicPersistentTileSchedulerILi128ELi128ELi256ELi128ELb0ELb1ELb1ELb0ELb1ELb1EEEEEEEEEvNT_6ParamsE,(.L_x_48 - _ZN7cutlass13device_kernelIN5flash11enable_sm90INS1_16FlashAttnFwdSm90INS1_25CollectiveMainloopFwdSm90ILi2EN4cute5tupleIJNS5_1CILi1EEES8_S8_EEENS6_IJNS7_ILi128EEESA_NS7_ILi256EEEEEELi256ENS_12float_e4m3_tEfNS_4arch4Sm90ELb0ELb0ELb1ELb1ELb0ELb1ELb0ELb1ELb1ELb1ELb0ELb0EEENS1_21CollectiveEpilogueFwdINS6_IJSA_SB_SA_EEES9_NS_10bfloat16_tESF_Li256ELb1ELb1ELb0ELb1EEENS1_36VarlenDynamicPersistentTileSchedulerILi128ELi128ELi256ELi128ELb0ELb1ELb1ELb0ELb1ELb1EEEEEEEEEvNT_6ParamsE)
        .other          _ZN7cutlass13device_kernelIN5flash11enable_sm90INS1_16FlashAttnFwdSm90INS1_25CollectiveMainloopFwdSm90ILi2EN4cute5tupleIJNS5_1CILi1EEES8_S8_EEENS6_IJNS7_ILi128EEESA_NS7_ILi256EEEEEELi256ENS_12float_e4m3_tEfNS_4arch4Sm90ELb0ELb0ELb1ELb1ELb0ELb1ELb0ELb1ELb1ELb1ELb0ELb0EEENS1_21CollectiveEpilogueFwdINS6_IJSA_SB_SA_EEES9_NS_10bfloat16_tESF_Li256ELb1ELb1ELb0ELb1EEENS1_36VarlenDynamicPersistentTileSchedulerILi128ELi128ELi256ELi128ELb0ELb1ELb1ELb0ELb1ELb1EEEEEEEEEvNT_6ParamsE,@"STO_CUDA_ENTRY STV_DEFAULT"
_ZN7cutlass13device_kernelIN5flash11enable_sm90INS1_16FlashAttnFwdSm90INS1_25CollectiveMainloopFwdSm90ILi2EN4cute5tupleIJNS5_1CILi1EEES8_S8_EEENS6_IJNS7_ILi128EEESA_NS7_ILi256EEEEEELi256ENS_12float_e4m3_tEfNS_4arch4Sm90ELb0ELb0ELb1ELb1ELb0ELb1ELb0ELb1ELb1ELb1ELb0ELb0EEENS1_21CollectiveEpilogueFwdINS6_IJSA_SB_SA_EEES9_NS_10bfloat16_tESF_Li256ELb1ELb1ELb0ELb1EEENS1_36VarlenDynamicPersistentTileSchedulerILi128ELi128ELi256ELi128ELb0ELb1ELb1ELb0ELb1ELb1EEEEEEEEEvNT_6ParamsE:
[----:B------:R-:W-:Y:S01]  /*0000*/  LDC R1, c[0x0][0x37c] ;  /* 0x0000df00ff017b82 */ /* 0x000fe20000000800 */
[----:B------:R-:W-:Y:S05]  /*0010*/  EXIT ;  /* 0x000000000000794d */ /* 0x000fea0003800000 */
.L_x_2:
        /* <DEDUP_REMOVED lines=14> */
.L_x_48:


//--------------------- .text._ZN7cutlass13device_kernelIN5flash11enable_sm90INS1_16FlashAttnFwdSm90INS1_25CollectiveMainloopFwdSm90ILi2EN4cute5tupleIJNS5_1CILi1EEES8_S8_EEENS6_IJNS7_ILi128EEENS7_ILi64EEENS7_ILi256EEEEEELi256ENS_12float_e4m3_tEfNS_4arch4Sm90ELb0ELb1ELb1ELb0ELb0ELb0ELb0ELb1ELb1ELb1ELb0ELb0EEENS1_21CollectiveEpilogueFwdINS6_IJSA_SC_SB_EEES9_NS_10bfloat16_tESG_Li256ELb0ELb1ELb0ELb1EEENS1_30DynamicPersistentTileSchedulerILi256ELi128ELb0ELb1ELb1EEEEEEEEEvNT_6ParamsE --------------------------
	.section	.text._ZN7cutlass13device_kernelIN5flash11enable_sm90INS1_16FlashAttnFwdSm90INS1_25CollectiveMainloopFwdSm90ILi2EN4cute5tupleIJNS5_1CILi1EEES8_S8_EEENS6_IJNS7_ILi128EEENS7_ILi64EEENS7_ILi256EEEEEELi256ENS_12float_e4m3_tEfNS_4arch4Sm90ELb0ELb1ELb1ELb0ELb0ELb0ELb0ELb1ELb1ELb1ELb0ELb0EEENS1_21CollectiveEpilogueFwdINS6_IJSA_SC_SB_EEES9_NS_10bfloat16_tESG_Li256ELb0ELb1ELb0ELb1EEENS1_30DynamicPersistentTileSchedulerILi256ELi128ELb0ELb1ELb1EEEEEEEEEvNT_6ParamsE,"ax",@progbits
	.align	128
.text._ZN7cutlass13device_kernelIN5flash11enable_sm90INS1_16FlashAttnFwdSm90INS1_25CollectiveMainloopFwdSm90ILi2EN4cute5tupleIJNS5_1CILi1EEES8_S8_EEENS6_IJNS7_ILi128EEENS7_ILi64EEENS7_ILi256EEEEEELi256ENS_12float_e4m3_tEfNS_4arch4Sm90ELb0ELb1ELb1ELb0ELb0ELb0ELb0ELb1ELb1ELb1ELb0ELb0EEENS1_21CollectiveEpilogueFwdINS6_IJSA_SC_SB_EEES9_NS_10bfloat16_tESG_Li256ELb0ELb1ELb0ELb1EEENS1_30DynamicPersistentTileSchedulerILi256ELi128ELb0ELb1ELb1EEEEEEEEEvNT_6ParamsE:
        .type           _ZN7cutlass13device_kernelIN5flash11enable_sm90INS1_16FlashAttnFwdSm90INS1_25CollectiveMainloopFwdSm90ILi2EN4cute5tupleIJNS5_1CILi1EEES8_S8_EEENS6_IJNS7_ILi128EEENS7_ILi64EEENS7_ILi256EEEEEELi256ENS_12float_e4m3_tEfNS_4arch4Sm90ELb0ELb1ELb1ELb0ELb0ELb0ELb0ELb1ELb1ELb1ELb0ELb0EEENS1_21CollectiveEpilogueFwdINS6_IJSA_SC_SB_EEES9_NS_10bfloat16_tESG_Li256ELb0ELb1ELb0ELb1EEENS1_30DynamicPersistentTileSchedulerILi256ELi128ELb0ELb1ELb1EEEEEEEEEvNT_6ParamsE,@function
        .size           _ZN7cutlass13device_kernelIN5flash11enable_sm90INS1_16FlashAttnFwdSm90INS1_25CollectiveMainloopFwdSm90ILi2EN4cute5tupleIJNS5_1CILi1EEES8_S8_EEENS6_IJNS7_ILi128EEENS7_ILi64EEENS7_ILi256EEEEEELi256ENS_12float_e4m3_tEfNS_4arch4Sm90ELb0ELb1ELb1ELb0ELb0ELb0ELb0ELb1ELb1ELb1ELb0ELb0EEENS1_21CollectiveEpilogueFwdINS6_IJSA_SC_SB_EEES9_NS_10bfloat16_tESG_Li256ELb0ELb1ELb0ELb1EEENS1_30DynamicPersistentTileSchedulerILi256ELi128ELb0ELb1ELb1EEEEEEEEEvNT_6ParamsE,(.L_x_49 - _ZN7cutlass13device_kernelIN5flash11enable_sm90INS1_16FlashAttnFwdSm90INS1_25CollectiveMainloopFwdSm90ILi2EN4cute5tupleIJNS5_1CILi1EEES8_S8_EEENS6_IJNS7_ILi128EEENS7_ILi64EEENS7_ILi256EEEEEELi256ENS_12float_e4m3_tEfNS_4arch4Sm90ELb0ELb1ELb1ELb0ELb0ELb0ELb0ELb1ELb1ELb1ELb0ELb0EEENS1_21CollectiveEpilogueFwdINS6_IJSA_SC_SB_EEES9_NS_10bfloat16_tESG_Li256ELb0ELb1ELb0ELb1EEENS1_30DynamicPersistentTileSchedulerILi256ELi128ELb0ELb1ELb1EEEEEEEEEvNT_6ParamsE)
        .other          _ZN7cutlass13device_kernelIN5flash11enable_sm90INS1_16FlashAttnFwdSm90INS1_25CollectiveMainloopFwdSm90ILi2EN4cute5tupleIJNS5_1CILi1EEES8_S8_EEENS6_IJNS7_ILi128EEENS7_ILi64EEENS7_ILi256EEEEEELi256ENS_12float_e4m3_tEfNS_4arch4Sm90ELb0ELb1ELb1ELb0ELb0ELb0ELb0ELb1ELb1ELb1ELb0ELb0EEENS1_21CollectiveEpilogueFwdINS6_IJSA_SC_SB_EEES9_NS_10bfloat16_tESG_Li256ELb0ELb1ELb0ELb1EEENS1_30DynamicPersistentTileSchedulerILi256ELi128ELb0ELb1ELb1EEEEEEEEEvNT_6ParamsE,@"STO_CUDA_ENTRY STV_DEFAULT"
_ZN7cutlass13device_kernelIN5flash11enable_sm90INS1_16FlashAttnFwdSm90INS1_25CollectiveMainloopFwdSm90ILi2EN4cute5tupleIJNS5_1CILi1EEES8_S8_EEENS6_IJNS7_ILi128EEENS7_ILi64EEENS7_ILi256EEEEEELi256ENS_12float_e4m3_tEfNS_4arch4Sm90ELb0ELb1ELb1ELb0ELb0ELb0ELb0ELb1ELb1ELb1ELb0ELb0EEENS1_21CollectiveEpilogueFwdINS6_IJSA_SC_SB_EEES9_NS_10bfloat16_tESG_Li256ELb0ELb1ELb0ELb1EEENS1_30DynamicPersistentTileSchedulerILi256ELi128ELb0ELb1ELb1EEEEEEEEEvNT_6ParamsE:
[----:B------:R-:W-:Y:S01]  /*0000*/  LDC R1, c[0x0][0x37c] ;  /* 0x0000df00ff017b82 */ /* 0x000fe20000000800 */
[----:B------:R-:W-:Y:S05]  /*0010*/  EXIT ;  /* 0x000000000000794d */ /* 0x000fea0003800000 */
.L_x_3:
        /* <DEDUP_REMOVED lines=14> */
.L_x_49:


//--------------------- .text._ZN7cutlass13device_kernelIN5flash11enable_sm90INS1_16FlashAttnFwdSm90INS1_25CollectiveMainloopFwdSm90ILi2EN4cute5tupleIJNS5_1CILi1EEES8_S8_EEENS6_IJNS7_ILi128EEENS7_ILi64EEENS7_ILi256EEEEEELi256ENS_12float_e4m3_tEfNS_4arch4Sm90ELb0ELb1ELb1ELb1ELb0ELb0ELb0ELb1ELb1ELb1ELb0ELb0EEENS1_21CollectiveEpilogueFwdINS6_IJSA_SC_SB_EEES9_NS_10bfloat16_tESG_Li256ELb1ELb1ELb0ELb1EEENS1_36VarlenDynamicPersistentTileSchedulerILi128ELi64ELi256ELi128ELb0ELb1ELb1ELb1ELb0ELb1EEEEEEEEEvNT_6ParamsE --------------------------
	.section	.text._ZN7cutlass13device_kernelIN5flash11enable_sm90INS1_16FlashAttnFwdSm90INS1_25CollectiveMainloopFwdSm90ILi2EN4cute5tupleIJNS5_1CILi1EEES8_S8_EEENS6_IJNS7_ILi128EEENS7_ILi64EEENS7_ILi256EEEEEELi256ENS_12float_e4m3_tEfNS_4arch4Sm90ELb0ELb1ELb1ELb1ELb0ELb0ELb0ELb1ELb1ELb1ELb0ELb0EEENS1_21CollectiveEpilogueFwdINS6_IJSA_SC_SB_EEES9_NS_10bfloat16_tESG_Li256ELb1ELb1ELb0ELb1EEENS1_36VarlenDynamicPersistentTileSchedulerILi128ELi64ELi256ELi128ELb0ELb1ELb1ELb1ELb0ELb1EEEEEEEEEvNT_6ParamsE,"ax",@progbits
	.align	128
.text._ZN7cutlass13device_kernelIN5flash11enable_sm90INS1_16FlashAttnFwdSm90INS1_25CollectiveMainloopFwdSm90ILi2EN4cute5tupleIJNS5_1CILi1EEES8_S8_EEENS6_IJNS7_ILi128EEENS7_ILi64EEENS7_ILi256EEEEEELi256ENS_12float_e4m3_tEfNS_4arch4Sm90ELb0ELb1ELb1ELb1ELb0ELb0ELb0ELb1ELb1ELb1ELb0ELb0EEENS1_21CollectiveEpilogueFwdINS6_IJSA_SC_SB_EEES9_NS_10bfloat16_tESG_Li256ELb1ELb1ELb0ELb1EEENS1_36VarlenDynamicPersistentTileSchedulerILi128ELi64ELi256ELi128ELb0ELb1ELb1ELb1ELb0ELb1EEEEEEEEEvNT_6ParamsE:
        .type           _ZN7cutlass13device_kernelIN5flash11enable_sm90INS1_16FlashAttnFwdSm90INS1_25CollectiveMainloopFwdSm90ILi2EN4cute5tupleIJNS5_1CILi1EEES8_S8_EEENS6_IJNS7_ILi128EEENS7_ILi64EEENS7_ILi256EEEEEELi256ENS_12float_e4m3_tEfNS_4arch4Sm90ELb0ELb1ELb1ELb1ELb0ELb0ELb0ELb1ELb1ELb1ELb0ELb0EEENS1_21CollectiveEpilogueFwdINS6_IJSA_SC_SB_EEES9_NS_10bfloat16_tESG_Li256ELb1ELb1ELb0ELb1EEENS1_36VarlenDynamicPersistentTileSchedulerILi128ELi64ELi256ELi128ELb0ELb1ELb1ELb1ELb0ELb1EEEEEEEEEvNT_6ParamsE,@function
        .size           _ZN7cutlass13device_kernelIN5flash11enable_sm90INS1_16FlashAttnFwdSm90INS1_25CollectiveMainloopFwdSm90ILi2EN4cute5tupleIJNS5_1CILi1EEES8_S8_EEENS6_IJNS7_ILi128EEENS7_ILi64EEENS7_ILi256EEEEEELi256ENS_12float_e4m3_tEfNS_4arch4Sm90ELb0ELb1ELb1ELb1ELb0ELb0ELb0ELb1ELb1ELb1ELb0ELb0EEENS1_21CollectiveEpilogueFwdINS6_IJSA_SC_SB_EEES9_NS_10bfloat16_tESG_Li256ELb1ELb1ELb0ELb1EEENS1_36VarlenDynamicPersistentTileSchedulerILi128ELi64ELi256ELi128ELb0ELb1ELb1ELb1ELb0ELb1EEEEEEEEEvNT_6ParamsE,(.L_x_50 - _ZN7cutlass13device_kernelIN5flash11enable_sm90INS1_16FlashAttnFwdSm90INS1_25CollectiveMainloopFwdSm90ILi2EN4cute5tupleIJNS5_1CILi1EEES8_S8_EEENS6_IJNS7_ILi128EEENS7_ILi64EEENS7_ILi256EEEEEELi256ENS_12float_e4m3_tEfNS_4arch4Sm90ELb0ELb1ELb1ELb1ELb0ELb0ELb0ELb1ELb1ELb1ELb0ELb0EEENS1_21CollectiveEpilogueFwdINS6_IJSA_SC_SB_EEES9_NS_10bfloat16_tESG_Li256ELb1ELb1ELb0ELb1EEENS1_36VarlenDynamicPersistentTileSchedulerILi128ELi64ELi256ELi128ELb0ELb1ELb1ELb1ELb0ELb1EEEEEEEEEvNT_6ParamsE)
        .other          _ZN7cutlass13device_kernelIN5flash11enable_sm90INS1_16FlashAttnFwdSm90INS1_25CollectiveMainloopFwdSm90ILi2EN4cute5tupleIJNS5_1CILi1EEES8_S8_EEENS6_IJNS7_ILi128EEENS7_ILi64EEENS7_ILi256EEEEEELi256ENS_12float_e4m3_tEfNS_4arch4Sm90ELb0ELb1ELb1ELb1ELb0ELb0ELb0ELb1ELb1ELb1ELb0ELb0EEENS1_21CollectiveEpilogueFwdINS6_IJSA_SC_SB_EEES9_NS_10bfloat16_tESG_Li256ELb1ELb1ELb0ELb1EEENS1_36VarlenDynamicPersistentTileSchedulerILi128ELi64ELi256ELi128ELb0ELb1ELb1ELb1ELb0ELb1EEEEEEEEEvNT_6ParamsE,@"STO_CUDA_ENTRY STV_DEFAULT"
_ZN7cutlass13device_kernelIN5flash11enable_sm90INS1_16FlashAttnFwdSm90INS1_25CollectiveMainloopFwdSm90ILi2EN4cute5tupleIJNS5_1CILi1EEES8_S8_EEENS6_IJNS7_ILi128EEENS7_ILi64EEENS7_ILi256EEEEEELi256ENS_12float_e4m3_tEfNS_4arch4Sm90ELb0ELb1ELb1ELb1ELb0ELb0ELb0ELb1ELb1ELb1ELb0ELb0EEENS1_21CollectiveEpilogueFwdINS6_IJSA_SC_SB_EEES9_NS_10bfloat16_tESG_Li256ELb1ELb1ELb0ELb1EEENS1_36VarlenDynamicPersistentTileSchedulerILi128ELi64ELi256ELi128ELb0ELb1ELb1ELb1ELb0ELb1EEEEEEEEEvNT_6ParamsE:
[----:B------:R-:W-:Y:S01]  /*0000*/  LDC R1, c[0x0][0x37c] ;  /* 0x0000df00ff017b82 */ /* 0x000fe20000000800 */
[----:B------:R-:W-:Y:S05]  /*0010*/  EXIT ;  /* 0x000000000000794d */ /* 0x000fea0003800000 */
.L_x_4:
        /* <DEDUP_REMOVED lines=14> */
.L_x_50:


//--------------------- .text._ZN7cutlass13device_kernelIN5flash11enable_sm90INS1_16FlashAttnFwdSm90INS1_25CollectiveMainloopFwdSm90ILi2EN4cute5tupleIJNS5_1CILi1EEES8_S8_EEENS6_IJNS7_ILi128EEENS7_ILi64EEENS7_ILi256EEEEEELi256ENS_12float_e4m3_tEfNS_4arch4Sm90ELb0ELb1ELb1ELb1ELb0ELb1ELb0ELb1ELb1ELb1ELb0ELb0EEENS1_21CollectiveEpilogueFwdINS6_IJSA_SC_SB_EEES9_NS_10bfloat16_tESG_Li256ELb1ELb1ELb0ELb1EEENS1_36VarlenDynamicPersistentTileSchedulerILi128ELi64ELi256ELi128ELb0ELb1ELb1ELb1ELb0ELb1EEEEEEEEEvNT_6ParamsE --------------------------
	.section	.text._ZN7cutlass13device_kernelIN5flash11enable_sm90INS1_16FlashAttnFwdSm90INS1_25CollectiveMainloopFwdSm90ILi2EN4cute5tupleIJNS5_1CILi1EEES8_S8_EEENS6_IJNS7_ILi128EEENS7_ILi64EEENS7_ILi256EEEEEELi256ENS_12float_e4m3_tEfNS_4arch4Sm90ELb0ELb1ELb1ELb1ELb0ELb1ELb0ELb1ELb1ELb1ELb0ELb0EEENS1_21CollectiveEpilogueFwdINS6_IJSA_SC_SB_EEES9_NS_10bfloat16_tESG_Li256ELb1ELb1ELb0ELb1EEENS1_36VarlenDynamicPersistentTileSchedulerILi128ELi64ELi256ELi128ELb0ELb1ELb1ELb1ELb0ELb1EEEEEEEEEvNT_6ParamsE,"ax",@progbits
	.align	128
.text._ZN7cutlass13device_kernelIN5flash11enable_sm90INS1_16FlashAttnFwdSm90INS1_25CollectiveMainloopFwdSm90ILi2EN4cute5tupleIJNS5_1CILi1EEES8_S8_EEENS6_IJNS7_ILi128EEENS7_ILi64EEENS7_ILi256EEEEEELi256ENS_12float_e4m3_tEfNS_4arch4Sm90ELb0ELb1ELb1ELb1ELb0ELb1ELb0ELb1ELb1ELb1ELb0ELb0EEENS1_21CollectiveEpilogueFwdINS6_IJSA_SC_SB_EEES9_NS_10bfloat16_tESG_Li256ELb1ELb1ELb0ELb1EEENS1_36VarlenDynamicPersistentTileSchedulerILi128ELi64ELi256ELi128ELb0ELb1ELb1ELb1ELb0ELb1EEEEEEEEEvNT_6ParamsE:
        .type           _ZN7cutlass13device_kernelIN5flash11enable_sm90INS1_16FlashAttnFwdSm90INS1_25CollectiveMainloopFwdSm90ILi2EN4cute5tupleIJNS5_1CILi1EEES8_S8_EEENS6_IJNS7_ILi128EEENS7_ILi64EEENS7_ILi256EEEEEELi256ENS_12float_e4m3_tEfNS_4arch4Sm90ELb0ELb1ELb1ELb1ELb0ELb1ELb0ELb1ELb1ELb1ELb0ELb0EEENS1_21CollectiveEpilogueFwdINS6_IJSA_SC_SB_EEES9_NS_10bfloat16_tESG_Li256ELb1ELb1ELb0ELb1EEENS1_36VarlenDynamicPersistentTileSchedulerILi128ELi64ELi256ELi128ELb0ELb1ELb1ELb1ELb0ELb1EEEEEEEEEvNT_6ParamsE,@function
        .size           _ZN7cutlass13device_kernelIN5flash11enable_sm90INS1_16FlashAttnFwdSm90INS1_25CollectiveMainloopFwdSm90ILi2EN4cute5tupleIJNS5_1CILi1EEES8_S8_EEENS6_IJNS7_ILi128EEENS7_ILi64EEENS7_ILi256EEEEEELi256ENS_12float_e4m3_tEfNS_4arch4Sm90ELb0ELb1ELb1ELb1ELb0ELb1ELb0ELb1ELb1ELb1ELb0ELb0EEENS1_21CollectiveEpilogueFwdINS6_IJSA_SC_SB_EEES9_NS_10bfloat16_tESG_Li256ELb1ELb1ELb0ELb1EEENS1_36VarlenDynamicPersistentTileSchedulerILi128ELi64ELi256ELi128ELb0ELb1ELb1ELb1ELb0ELb1EEEEEEEEEvNT_6ParamsE,(.L_x_51 - _ZN7cutlass13device_kernelIN5flash11enable_sm90INS1_16FlashAttnFwdSm90INS1_25CollectiveMainloopFwdSm90ILi2EN4cute5tupleIJNS5_1CILi1EEES8_S8_EEENS6_IJNS7_ILi128EEENS7_ILi64EEENS7_ILi256EEEEEELi256ENS_12float_e4m3_tEfNS_4arch4Sm90ELb0ELb1ELb1ELb1ELb0ELb1ELb0ELb1ELb1ELb1ELb0ELb0EEENS1_21CollectiveEpilogueFwdINS6_IJSA_SC_SB_EEES9_NS_10bfloat16_tESG_Li256ELb1ELb1ELb0ELb1EEENS1_36VarlenDynamicPersistentTileSchedulerILi128ELi64ELi256ELi128ELb0ELb1ELb1ELb1ELb0ELb1EEEEEEEEEvNT_6ParamsE)
        .other          _ZN7cutlass13device_kernelIN5flash11enable_sm90INS1_16FlashAttnFwdSm90INS1_25CollectiveMainloopFwdSm90ILi2EN4cute5tupleIJNS5_1CILi1EEES8_S8_EEENS6_IJNS7_ILi128EEENS7_ILi64EEENS7_ILi256EEEEEELi256ENS_12float_e4m3_tEfNS_4arch4Sm90ELb0ELb1ELb1ELb1ELb0ELb1ELb0ELb1ELb1ELb1ELb0ELb0EEENS1_21CollectiveEpilogueFwdINS6_IJSA_SC_SB_EEES9_NS_10bfloat16_tESG_Li256ELb1ELb1ELb0ELb1EEENS1_36VarlenDynamicPersistentTileSchedulerILi128ELi64ELi256ELi128ELb0ELb1ELb1ELb1ELb0ELb1EEEEEEEEEvNT_6ParamsE,@"STO_CUDA_ENTRY STV_DEFAULT"
_ZN7cutlass13device_kernelIN5flash11enable_sm90INS1_16FlashAttnFwdSm90INS1_25CollectiveMainloopFwdSm90ILi2EN4cute5tupleIJNS5_1CILi1EEES8_S8_EEENS6_IJNS7_ILi128EEENS7_ILi64EEENS7_ILi256EEEEEELi256ENS_12float_e4m3_tEfNS_4arch4Sm90ELb0ELb1ELb1ELb1ELb0ELb1ELb0ELb1ELb1ELb1ELb0ELb0EEENS1_21CollectiveEpilogueFwdINS6_IJSA_SC_SB_EEES9_NS_10bfloat16_tESG_Li256ELb1ELb1ELb0ELb1EEENS1_36VarlenDynamicPersistentTileSchedulerILi128ELi64ELi256ELi128ELb0ELb1ELb1ELb1ELb0ELb1EEEEEEEEEvNT_6ParamsE:
[----:B------:R-:W-:Y:S01]  /*0000*/  LDC R1, c[0x0][0x37c] ;  /* 0x0000df00ff017b82 */ /* 0x000fe20000000800 */
[----:B------:R-:W-:Y:S05]  /*0010*/  EXIT ;  /* 0x000000000000794d */ /* 0x000fea0003800000 */
.L_x_5:
        /* <DEDUP_REMOVED lines=14> */
.L_x_51:


//--------------------- .text._ZN7cutlass13device_kernelIN5flash11enable_sm90INS1_16FlashAttnFwdSm90INS1_25CollectiveMainloopFwdSm90ILi2EN4cute5tupleIJNS5_1CILi1EEES8_S8_EEENS6_IJNS7_ILi128EEESA_NS7_ILi256EEEEEELi256ENS_12float_e4m3_tEfNS_4arch4Sm90ELb1ELb0ELb1ELb0ELb0ELb0ELb0ELb1ELb1ELb1ELb0ELb0EEENS1_21CollectiveEpilogueFwdINS6_IJSA_SB_SA_EEES9_NS_10bfloat16_tESF_Li256ELb0ELb1ELb0ELb1EEENS1_30DynamicPersistentTileSchedulerILi256ELi128ELb0ELb1ELb1EEEEEEEEEvNT_6ParamsE --------------------------
	.section	.text._ZN7cutlass13device_kernelIN5flash11enable_sm90INS1_16FlashAttnFwdSm90INS1_25CollectiveMainloopFwdSm90ILi2EN4cute5tupleIJNS5_1CILi1EEES8_S8_EEENS6_IJNS7_ILi128EEESA_NS7_ILi256EEEEEELi256ENS_12float_e4m3_tEfNS_4arch4Sm90ELb1ELb0ELb1ELb0ELb0ELb0ELb0ELb1ELb1ELb1ELb0ELb0EEENS1_21CollectiveEpilogueFwdINS6_IJSA_SB_SA_EEES9_NS_10bfloat16_tESF_Li256ELb0ELb1ELb0ELb1EEENS1_30DynamicPersistentTileSchedulerILi256ELi128ELb0ELb1ELb1EEEEEEEEEvNT_6ParamsE,"ax",@progbits
	.align	128
.text._ZN7cutlass13device_kernelIN5flash11enable_sm90INS1_16FlashAttnFwdSm90INS1_25CollectiveMainloopFwdSm90ILi2EN4cute5tupleIJNS5_1CILi1EEES8_S8_EEENS6_IJNS7_ILi128EEESA_NS7_ILi256EEEEEELi256ENS_12float_e4m3_tEfNS_4arch4Sm90ELb1ELb0ELb1ELb0ELb0ELb0ELb0ELb1ELb1ELb1ELb0ELb0EEENS1_21CollectiveEpilogueFwdINS6_IJSA_SB_SA_EEES9_NS_10bfloat16_tESF_Li256ELb0ELb1ELb0ELb1EEENS1_30DynamicPersistentTileSchedulerILi256ELi128ELb0ELb1ELb1EEEEEEEEEvNT_6ParamsE:
        .type           _ZN7cutlass13device_kernelIN5flash11enable_sm90INS1_16FlashAttnFwdSm90INS1_25CollectiveMainloopFwdSm90ILi2EN4cute5tupleIJNS5_1CILi1EEES8_S8_EEENS6_IJNS7_ILi128EEESA_NS7_ILi256EEEEEELi256ENS_12float_e4m3_tEfNS_4arch4Sm90ELb1ELb0ELb1ELb0ELb0ELb0ELb0ELb1ELb1ELb1ELb0ELb0EEENS1_21CollectiveEpilogueFwdINS6_IJSA_SB_SA_EEES9_NS_10bfloat16_tESF_Li256ELb0ELb1ELb0ELb1EEENS1_30DynamicPersistentTileSchedulerILi256ELi128ELb0ELb1ELb1EEEEEEEEEvNT_6ParamsE,@function
        .size           _ZN7cutlass13device_kernelIN5flash11enable_sm90INS1_16FlashAttnFwdSm90INS1_25CollectiveMainloopFwdSm90ILi2EN4cute5tupleIJNS5_1CILi1EEES8_S8_EEENS6_IJNS7_ILi128EEESA_NS7_ILi256EEEEEELi256ENS_12float_e4m3_tEfNS_4arch4Sm90ELb1ELb0ELb1ELb0ELb0ELb0ELb0ELb1ELb1ELb1ELb0ELb0EEENS1_21CollectiveEpilogueFwdINS6_IJSA_SB_SA_EEES9_NS_10bfloat16_tESF_Li256ELb0ELb1ELb0ELb1EEENS1_30DynamicPersistentTileSchedulerILi256ELi128ELb0ELb1ELb1EEEEEEEEEvNT_6ParamsE,(.L_x_52 - _ZN7cutlass13device_kernelIN5flash11enable_sm90INS1_16FlashAttnFwdSm90INS1_25CollectiveMainloopFwdSm90ILi2EN4cute5tupleIJNS5_1CILi1EEES8_S8_EEENS6_IJNS7_ILi128EEESA_NS7_ILi256EEEEEELi256ENS_12float_e4m3_tEfNS_4arch4Sm90ELb1ELb0ELb1ELb0ELb0ELb0ELb0ELb1ELb1ELb1ELb0ELb0EEENS1_21CollectiveEpilogueFwdINS6_IJSA_SB_SA_EEES9_NS_10bfloat16_tESF_Li256ELb0ELb1ELb0ELb1EEENS1_30DynamicPersistentTileSchedulerILi256ELi128ELb0ELb1ELb1EEEEEEEEEvNT_6ParamsE)
        .other          _ZN7cutlass13device_kernelIN5flash11enable_sm90INS1_16FlashAttnFwdSm90INS1_25CollectiveMainloopFwdSm90ILi2EN4cute5tupleIJNS5_1CILi1EEES8_S8_EEENS6_IJNS7_ILi128EEESA_NS7_ILi256EEEEEELi256ENS_12float_e4m3_tEfNS_4arch4Sm90ELb1ELb0ELb1ELb0ELb0ELb0ELb0ELb1ELb1ELb1ELb0ELb0EEENS1_21CollectiveEpilogueFwdINS6_IJSA_SB_SA_EEES9_NS_10bfloat16_tESF_Li256ELb0ELb1ELb0ELb1EEENS1_30DynamicPersistentTileSchedulerILi256ELi128ELb0ELb1ELb1EEEEEEEEEvNT_6ParamsE,@"STO_CUDA_ENTRY STV_DEFAULT"
_ZN7cutlass13device_kernelIN5flash11enable_sm90INS1_16FlashAttnFwdSm90INS1_25CollectiveMainloopFwdSm90ILi2EN4cute5tupleIJNS5_1CILi1EEES8_S8_EEENS6_IJNS7_ILi128EEESA_NS7_ILi256EEEEEELi256ENS_12float_e4m3_tEfNS_4arch4Sm90ELb1ELb0ELb1ELb0ELb0ELb0ELb0ELb1ELb1ELb1ELb0ELb0EEENS1_21CollectiveEpilogueFwdINS6_IJSA_SB_SA_EEES9_NS_10bfloat16_tESF_Li256ELb0ELb1ELb0ELb1EEENS1_30DynamicPersistentTileSchedulerILi256ELi128ELb0ELb1ELb1EEEEEEEEEvNT_6ParamsE:
[----:B------:R-:W-:Y:S01]  /*0000*/  LDC R1, c[0x0][0x37c] ;  /* 0x0000df00ff017b82 */ /* 0x000fe20000000800 */
[----:B------:R-:W-:Y:S05]  /*0010*/  EXIT ;  /* 0x000000000000794d */ /* 0x000fea0003800000 */
.L_x_6:
        /* <DEDUP_REMOVED lines=14> */
.L_x_52:


//--------------------- .text._ZN7cutlass13device_kernelIN5flash11enable_sm90INS1_16FlashAttnFwdSm90INS1_25CollectiveMainloopFwdSm90ILi2EN4cute5tupleIJNS5_1CILi1EEES8_S8_EEENS6_IJNS7_ILi128EEESA_NS7_ILi256EEEEEELi256ENS_12float_e4m3_tEfNS_4arch4Sm90ELb1ELb0ELb1ELb1ELb0ELb0ELb0ELb1ELb1ELb1ELb0ELb0EEENS1_21CollectiveEpilogueFwdINS6_IJSA_SB_SA_EEES9_NS_10bfloat16_tESF_Li256ELb1ELb1ELb0ELb1EEENS1_36VarlenDynamicPersistentTileSchedulerILi128ELi128ELi256ELi128ELb0ELb1ELb1ELb1ELb1ELb1EEEEEEEEEvNT_6ParamsE --------------------------
	.section	.text._ZN7cutlass13device_kernelIN5flash11enable_sm90INS1_16FlashAttnFwdSm90INS1_25CollectiveMainloopFwdSm90ILi2EN4cute5tupleIJNS5_1CILi1EEES8_S8_EEENS6_IJNS7_ILi128EEESA_NS7_ILi256EEEEEELi256ENS_12float_e4m3_tEfNS_4arch4Sm90ELb1ELb0ELb1ELb1ELb0ELb0ELb0ELb1ELb1ELb1ELb0ELb0EEENS1_21CollectiveEpilogueFwdINS6_IJSA_SB_SA_EEES9_NS_10bfloat16_tESF_Li256ELb1ELb1ELb0ELb1EEENS1_36VarlenDynamicPersistentTileSchedulerILi128ELi128ELi256ELi128ELb0ELb1ELb1ELb1ELb1ELb1EEEEEEEEEvNT_6ParamsE,"ax",@progbits
	.align	128
.text._ZN7cutlass13device_kernelIN5flash11enable_sm90INS1_16FlashAttnFwdSm90INS1_25CollectiveMainloopFwdSm90ILi2EN4cute5tupleIJNS5_1CILi1EEES8_S8_EEENS6_IJNS7_ILi128EEESA_NS7_ILi256EEEEEELi256ENS_12float_e4m3_tEfNS_4arch4Sm90ELb1ELb0ELb1ELb1ELb0ELb0ELb0ELb1ELb1ELb1ELb0ELb0EEENS1_21CollectiveEpilogueFwdINS6_IJSA_SB_SA_EEES9_NS_10bfloat16_tESF_Li256ELb1ELb1ELb0ELb1EEENS1_36VarlenDynamicPersistentTileSchedulerILi128ELi128ELi256ELi128ELb0ELb1ELb1ELb1ELb1ELb1EEEEEEEEEvNT_6ParamsE:
        .type           _ZN7cutlass13device_kernelIN5flash11enable_sm90INS1_16FlashAttnFwdSm90INS1_25CollectiveMainloopFwdSm90ILi2EN4cute5tupleIJNS5_1CILi1EEES8_S8_EEENS6_IJNS7_ILi128EEESA_NS7_ILi256EEEEEELi256ENS_12float_e4m3_tEfNS_4arch4Sm90ELb1ELb0ELb1ELb1ELb0ELb0ELb0ELb1ELb1ELb1ELb0ELb0EEENS1_21CollectiveEpilogueFwdINS6_IJSA_SB_SA_EEES9_NS_10bfloat16_tESF_Li256ELb1ELb1ELb0ELb1EEENS1_36VarlenDynamicPersistentTileSchedulerILi128ELi128ELi256ELi128ELb0ELb1ELb1ELb1ELb1ELb1EEEEEEEEEvNT_6ParamsE,@function
        .size           _ZN7cutlass13device_kernelIN5flash11enable_sm90INS1_16FlashAttnFwdSm90INS1_25CollectiveMainloopFwdSm90ILi2EN4cute5tupleIJNS5_1CILi1EEES8_S8_EEENS6_IJNS7_ILi128EEESA_NS7_ILi256EEEEEELi256ENS_12float_e4m3_tEfNS_4arch4Sm90ELb1ELb0ELb1ELb1ELb0ELb0ELb0ELb1ELb1ELb1ELb0ELb0EEENS1_21CollectiveEpilogueFwdINS6_IJSA_SB_SA_EEES9_NS_10bfloat16_tESF_Li256ELb1ELb1ELb0ELb1EEENS1_36VarlenDynamicPersistentTileSchedulerILi128ELi128ELi256ELi128ELb0ELb1ELb1ELb1ELb1ELb1EEEEEEEEEvNT_6ParamsE,(.L_x_53 - _ZN7cutlass13device_kernelIN5flash11enable_sm90INS1_16FlashAttnFwdSm90INS1_25CollectiveMainloopFwdSm90ILi2EN4cute5tupleIJNS5_1CILi1EEES8_S8_EEENS6_IJNS7_ILi128EEESA_NS7_ILi256EEEEEELi256ENS_12float_e4m3_tEfNS_4arch4Sm90ELb1ELb0ELb1ELb1ELb0ELb0ELb0ELb1ELb1ELb1ELb0ELb0EEENS1_21CollectiveEpilogueFwdINS6_IJSA_SB_SA_EEES9_NS_10bfloat16_tESF_Li256ELb1ELb1ELb0ELb1EEENS1_36VarlenDynamicPersistentTileSchedulerILi128ELi128ELi256ELi128ELb0ELb1ELb1ELb1ELb1ELb1EEEEEEEEEvNT_6ParamsE)
        .other          _ZN7cutlass13device_kernelIN5flash11enable_sm90INS1_16FlashAttnFwdSm90INS1_25CollectiveMainloopFwdSm90ILi2EN4cute5tupleIJNS5_1CILi1EEES8_S8_EEENS6_IJNS7_ILi128EEESA_NS7_ILi256EEEEEELi256ENS_12float_e4m3_tEfNS_4arch4Sm90ELb1ELb0ELb1ELb1ELb0ELb0ELb0ELb1ELb1ELb1ELb0ELb0EEENS1_21CollectiveEpilogueFwdINS6_IJSA_SB_SA_EEES9_NS_10bfloat16_tESF_Li256ELb1ELb1ELb0ELb1EEENS1_36VarlenDynamicPersistentTileSchedulerILi128ELi128ELi256ELi128ELb0ELb1ELb1ELb1ELb1ELb1EEEEEEEEEvNT_6ParamsE,@"STO_CUDA_ENTRY STV_DEFAULT"
_ZN7cutlass13device_kernelIN5flash11enable_sm90INS1_16FlashAttnFwdSm90INS1_25CollectiveMainloopFwdSm90ILi2EN4cute5tupleIJNS5_1CILi1EEES8_S8_EEENS6_IJNS7_ILi128EEESA_NS7_ILi256EEEEEELi256ENS_12float_e4m3_tEfNS_4arch4Sm90ELb1ELb0ELb1ELb1ELb0ELb0ELb0ELb1ELb1ELb1ELb0ELb0EEENS1_21CollectiveEpilogueFwdINS6_IJSA_SB_SA_EEES9_NS_10bfloat16_tESF_Li256ELb1ELb1ELb0ELb1EEENS1_36VarlenDynamicPersistentTileSchedulerILi128ELi128ELi256ELi128ELb0ELb1ELb1ELb1ELb1ELb1EEEEEEEEEvNT_6ParamsE:
[----:B------:R-:W-:Y:S01]  /*0000*/  LDC R1, c[0x0][0x37c] ;  /* 0x0000df00ff017b82 */ /* 0x000fe20000000800 */
[----:B------:R-:W-:Y:S05]  /*0010*/  EXIT ;  /* 0x000000000000794d */ /* 0x000fea0003800000 */
.L_x_7:
        /* <DEDUP_REMOVED lines=14> */
.L_x_53:


//--------------------- .text._ZN7cutlass13device_kernelIN5flash11enable_sm90INS1_16FlashAttnFwdSm90INS1_25CollectiveMainloopFwdSm90ILi2EN4cute5tupleIJNS5_1CILi1EEES8_S8_EEENS6_IJNS7_ILi128EEESA_NS7_ILi256EEEEEELi256ENS_12float_e4m3_tEfNS_4arch4Sm90ELb1ELb0ELb1ELb1ELb0ELb1ELb0ELb1ELb1ELb1ELb0ELb0EEENS1_21CollectiveEpilogueFwdINS6_IJSA_SB_SA_EEES9_NS_10bfloat16_tESF_Li256ELb1ELb1ELb0ELb1EEENS1_36VarlenDynamicPersistentTileSchedulerILi128ELi128ELi256ELi128ELb0ELb1ELb1ELb1ELb1ELb1EEEEEEEEEvNT_6ParamsE --------------------------
	.section	.text._ZN7cutlass13device_kernelIN5flash11enable_sm90INS1_16FlashAttnFwdSm90INS1_25CollectiveMainloopFwdSm90ILi2EN4cute5tupleIJNS5_1CILi1EEES8_S8_EEENS6_IJNS7_ILi128EEESA_NS7_ILi256EEEEEELi256ENS_12float_e4m3_tEfNS_4arch4Sm90ELb1ELb0ELb1ELb1ELb0ELb1ELb0ELb1ELb1ELb1ELb0ELb0EEENS1_21CollectiveEpilogueFwdINS6_IJSA_SB_SA_EEES9_NS_10bfloat16_tESF_Li256ELb1ELb1ELb0ELb1EEENS1_36VarlenDynamicPersistentTileSchedulerILi128ELi128ELi256ELi128ELb0ELb1ELb1ELb1ELb1ELb1EEEEEEEEEvNT_6ParamsE,"ax",@progbits
	.align	128
.text._ZN7cutlass13device_kernelIN5flash11enable_sm90INS1_16FlashAttnFwdSm90INS1_25CollectiveMainloopFwdSm90ILi2EN4cute5tupleIJNS5_1CILi1EEES8_S8_EEENS6_IJNS7_ILi128EEESA_NS7_ILi256EEEEEELi256ENS_12float_e4m3_tEfNS_4arch4Sm90ELb1ELb0ELb1ELb1ELb0ELb1ELb0ELb1ELb1ELb1ELb0ELb0EEENS1_21CollectiveEpilogueFwdINS6_IJSA_SB_SA_EEES9_NS_10bfloat16_tESF_Li256ELb1ELb1ELb0ELb1EEENS1_36VarlenDynamicPersistentTileSchedulerILi128ELi128ELi256ELi128ELb0ELb1ELb1ELb1ELb1ELb1EEEEEEEEEvNT_6ParamsE:
        .type           _ZN7cutlass13device_kernelIN5flash11enable_sm90INS1_16FlashAttnFwdSm90INS1_25CollectiveMainloopFwdSm90ILi2EN4cute5tupleIJNS5_1CILi1EEES8_S8_EEENS6_IJNS7_ILi128EEESA_NS7_ILi256EEEEEELi256ENS_12float_e4m3_tEfNS_4arch4Sm90ELb1ELb0ELb1ELb1ELb0ELb1ELb0ELb1ELb1ELb1ELb0ELb0EEENS1_21CollectiveEpilogueFwdINS6_IJSA_SB_SA_EEES9_NS_10bfloat16_tESF_Li256ELb1ELb1ELb0ELb1EEENS1_36VarlenDynamicPersistentTileSchedulerILi128ELi128ELi256ELi128ELb0ELb1ELb1ELb1ELb1ELb1EEEEEEEEEvNT_6ParamsE,@function
        .size           _ZN7cutlass13device_kernelIN5flash11enable_sm90INS1_16FlashAttnFwdSm90INS1_25CollectiveMainloopFwdSm90ILi2EN4cute5tupleIJNS5_1CILi1EEES8_S8_EEENS6_IJNS7_ILi128EEESA_NS7_ILi256EEEEEELi256ENS_12float_e4m3_tEfNS_4arch4Sm90ELb1ELb0ELb1ELb1ELb0ELb1ELb0ELb1ELb1ELb1ELb0ELb0EEENS1_21CollectiveEpilogueFwdINS6_IJSA_SB_SA_EEES9_NS_10bfloat16_tESF_Li256ELb1ELb1ELb0ELb1EEENS1_36VarlenDynamicPersistentTileSchedulerILi128ELi128ELi256ELi128ELb0ELb1ELb1ELb1ELb1ELb1EEEEEEEEEvNT_6ParamsE,(.L_x_54 - _ZN7cutlass13device_kernelIN5flash11enable_sm90INS1_16FlashAttnFwdSm90INS1_25CollectiveMainloopFwdSm90ILi2EN4cute5tupleIJNS5_1CILi1EEES8_S8_EEENS6_IJNS7_ILi128EEESA_NS7_ILi256EEEEEELi256ENS_12float_e4m3_tEfNS_4arch4Sm90ELb1ELb0ELb1ELb1ELb0ELb1ELb0ELb1ELb1ELb1ELb0ELb0EEENS1_21CollectiveEpilogueFwdINS6_IJSA_SB_SA_EEES9_NS_10bfloat16_tESF_Li256ELb1ELb1ELb0ELb1EEENS1_36VarlenDynamicPersistentTileSchedulerILi128ELi128ELi256ELi128ELb0ELb1ELb1ELb1ELb1ELb1EEEEEEEEEvNT_6ParamsE)
        .other          _ZN7cutlass13device_kernelIN5flash11enable_sm90INS1_16FlashAttnFwdSm90INS1_25CollectiveMainloopFwdSm90ILi2EN4cute5tupleIJNS5_1CILi1EEES8_S8_EEENS6_IJNS7_ILi128EEESA_NS7_ILi256EEEEEELi256ENS_12float_e4m3_tEfNS_4arch4Sm90ELb1ELb0ELb1ELb1ELb0ELb1ELb0ELb1ELb1ELb1ELb0ELb0EEENS1_21CollectiveEpilogueFwdINS6_IJSA_SB_SA_EEES9_NS_10bfloat16_tESF_Li256ELb1ELb1ELb0ELb1EEENS1_36VarlenDynamicPersistentTileSchedulerILi128ELi128ELi256ELi128ELb0ELb1ELb1ELb1ELb1ELb1EEEEEEEEEvNT_6ParamsE,@"STO_CUDA_ENTRY STV_DEFAULT"
_ZN7cutlass13device_kernelIN5flash11enable_sm90INS1_16FlashAttnFwdSm90INS1_25CollectiveMainloopFwdSm90ILi2EN4cute5tupleIJNS5_1CILi1EEES8_S8_EEENS6_IJNS7_ILi128EEESA_NS7_ILi256EEEEEELi256ENS_12float_e4m3_tEfNS_4arch4Sm90ELb1ELb0ELb1ELb1ELb0ELb1ELb0ELb1ELb1ELb1ELb0ELb0EEENS1_21CollectiveEpilogueFwdINS6_IJSA_SB_SA_EEES9_NS_10bfloat16_tESF_Li256ELb1ELb1ELb0ELb1EEENS1_36VarlenDynamicPersistentTileSchedulerILi128ELi128ELi256ELi128ELb0ELb1ELb1ELb1ELb1ELb1EEEEEEEEEvNT_6ParamsE:
[----:B------:R-:W-:Y:S01]  /*0000*/  LDC R1, c[0x0][0x37c] ;  /* 0x0000df00ff017b82 */ /* 0x000fe20000000800 */
[----:B------:R-:W-:Y:S05]  /*0010*/  EXIT ;  /* 0x000000000000794d */ /* 0x000fea0003800000 */
.L_x_8:
        /* <DEDUP_REMOVED lines=14> */
.L_x_54:


//--------------------- .text._ZN7cutlass13device_kernelIN5flash11enable_sm90INS1_16FlashAttnFwdSm90INS1_25CollectiveMainloopFwdSm90ILi2EN4cute5tupleIJNS5_1CILi1EEES8_S8_EEENS6_IJNS7_ILi128EEENS7_ILi160EEENS7_ILi192EEEEEELi192ENS_12float_e4m3_tEfNS_4arch4Sm90ELb0ELb0ELb1ELb0ELb0ELb0ELb0ELb1ELb1ELb1ELb0ELb0EEENS1_21CollectiveEpilogueFwdINS6_IJSA_SC_SB_EEES9_NS_10bfloat16_tESG_Li256ELb0ELb1ELb0ELb1EEENS1_29StaticPersistentTileSchedulerILb0EEEEEEEEEvNT_6ParamsE --------------------------
	.section	.text._ZN7cutlass13device_kernelIN5flash11enable_sm90INS1_16FlashAttnFwdSm90INS1_25CollectiveMainloopFwdSm90ILi2EN4cute5tupleIJNS5_1CILi1EEES8_S8_EEENS6_IJNS7_ILi128EEENS7_ILi160EEENS7_ILi192EEEEEELi192ENS_12float_e4m3_tEfNS_4arch4Sm90ELb0ELb0ELb1ELb0ELb0ELb0ELb0ELb1ELb1ELb1ELb0ELb0EEENS1_21CollectiveEpilogueFwdINS6_IJSA_SC_SB_EEES9_NS_10bfloat16_tESG_Li256ELb0ELb1ELb0ELb1EEENS1_29StaticPersistentTileSchedulerILb0EEEEEEEEEvNT_6ParamsE,"ax",@progbits
	.align	128
.text._ZN7cutlass13device_kernelIN5flash11enable_sm90INS1_16FlashAttnFwdSm90INS1_25CollectiveMainloopFwdSm90ILi2EN4cute5tupleIJNS5_1CILi1EEES8_S8_EEENS6_IJNS7_ILi128EEENS7_ILi160EEENS7_ILi192EEEEEELi192ENS_12float_e4m3_tEfNS_4arch4Sm90ELb0ELb0ELb1ELb0ELb0ELb0ELb0ELb1ELb1ELb1ELb0ELb0EEENS1_21CollectiveEpilogueFwdINS6_IJSA_SC_SB_EEES9_NS_10bfloat16_tESG_Li256ELb0ELb1ELb0ELb1EEENS1_29StaticPersistentTileSchedulerILb0EEEEEEEEEvNT_6ParamsE:
        .type           _ZN7cutlass13device_kernelIN5flash11enable_sm90INS1_16FlashAttnFwdSm90INS1_25CollectiveMainloopFwdSm90ILi2EN4cute5tupleIJNS5_1CILi1EEES8_S8_EEENS6_IJNS7_ILi128EEENS7_ILi160EEENS7_ILi192EEEEEELi192ENS_12float_e4m3_tEfNS_4arch4Sm90ELb0ELb0ELb1ELb0ELb0ELb0ELb0ELb1ELb1ELb1ELb0ELb0EEENS1_21CollectiveEpilogueFwdINS6_IJSA_SC_SB_EEES9_NS_10bfloat16_tESG_Li256ELb0ELb1ELb0ELb1EEENS1_29StaticPersistentTileSchedulerILb0EEEEEEEEEvNT_6ParamsE,@function
        .size           _ZN7cutlass13device_kernelIN5flash11enable_sm90INS1_16FlashAttnFwdSm90INS1_25CollectiveMainloopFwdSm90ILi2EN4cute5tupleIJNS5_1CILi1EEES8_S8_EEENS6_IJNS7_ILi128EEENS7_ILi160EEENS7_ILi192EEEEEELi192ENS_12float_e4m3_tEfNS_4arch4Sm90ELb0ELb0ELb1ELb0ELb0ELb0ELb0ELb1ELb1ELb1ELb0ELb0EEENS1_21CollectiveEpilogueFwdINS6_IJSA_SC_SB_EEES9_NS_10bfloat16_tESG_Li256ELb0ELb1ELb0ELb1EEENS1_29StaticPersistentTileSchedulerILb0EEEEEEEEEvNT_6ParamsE,(.L_x_55 - _ZN7cutlass13device_kernelIN5flash11enable_sm90INS1_16FlashAttnFwdSm90INS1_25CollectiveMainloopFwdSm90ILi2EN4cute5tupleIJNS5_1CILi1EEES8_S8_EEENS6_IJNS7_ILi128EEENS7_ILi160EEENS7_ILi192EEEEEELi192ENS_12float_e4m3_tEfNS_4arch4Sm90ELb0ELb0ELb1ELb0ELb0ELb0ELb0ELb1ELb1ELb1ELb0ELb0EEENS1_21CollectiveEpilogueFwdINS6_IJSA_SC_SB_EEES9_NS_10bfloat16_tESG_Li256ELb0ELb1ELb0ELb1EEENS1_29StaticPersistentTileSchedulerILb0EEEEEEEEEvNT_6ParamsE)
        .other          _ZN7cutlass13device_kernelIN5flash11enable_sm90INS1_16FlashAttnFwdSm90INS1_25CollectiveMainloopFwdSm90ILi2EN4cute5tupleIJNS5_1CILi1EEES8_S8_EEENS6_IJNS7_ILi128EEENS7_ILi160EEENS7_ILi192EEEEEELi192ENS_12float_e4m3_tEfNS_4arch4Sm90ELb0ELb0ELb1ELb0ELb0ELb0ELb0ELb1ELb1ELb1ELb0ELb0EEENS1_21CollectiveEpilogueFwdINS6_IJSA_SC_SB_EEES9_NS_10bfloat16_tESG_Li256ELb0ELb1ELb0ELb1EEENS1_29StaticPersistentTileSchedulerILb0EEEEEEEEEvNT_6ParamsE,@"STO_CUDA_ENTRY STV_DEFAULT"
_ZN7cutlass13device_kernelIN5flash11enable_sm90INS1_16FlashAttnFwdSm90INS1_25CollectiveMainloopFwdSm90ILi2EN4cute5tupleIJNS5_1CILi1EEES8_S8_EEENS6_IJNS7_ILi128EEENS7_ILi160EEENS7_ILi192EEEEEELi192ENS_12float_e4m3_tEfNS_4arch4Sm90ELb0ELb0ELb1ELb0ELb0ELb0ELb0ELb1ELb1ELb1ELb0ELb0EEENS1_21CollectiveEpilogueFwdINS6_IJSA_SC_SB_EEES9_NS_10bfloat16_tESG_Li256ELb0ELb1ELb0ELb1EEENS1_29StaticPersistentTileSchedulerILb0EEEEEEEEEvNT_6ParamsE:
[----:B------:R-:W-:Y:S01]  /*0000*/  LDC R1, c[0x0][0x37c] ;  /* 0x0000df00ff017b82 */ /* 0x000fe20000000800 */
[----:B------:R-:W-:Y:S05]  /*0010*/  EXIT ;  /* 0x000000000000794d */ /* 0x000fea0003800000 */
.L_x_9:
        /* <DEDUP_REMOVED lines=14> */
.L_x_55:


//--------------------- .text._ZN7cutlass13device_kernelIN5flash11enable_sm90INS1_16FlashAttnFwdSm90INS1_25CollectiveMainloopFwdSm90ILi2EN4cute5tupleIJNS5_1CILi2EEENS7_ILi1EEES9_EEENS6_IJNS7_ILi128EEENS7_ILi160EEENS7_ILi192EEEEEELi192ENS_12float_e4m3_tEfNS_4arch4Sm90ELb0ELb0ELb1ELb0ELb0ELb0ELb0ELb1ELb1ELb1ELb0ELb0EEENS1_21CollectiveEpilogueFwdINS6_IJSB_SD_SC_EEESA_NS_10bfloat16_tESH_Li256ELb0ELb1ELb0ELb1EEENS1_29StaticPersistentTileSchedulerILb0EEEEEEEEEvNT_6ParamsE --------------------------
	.section	.text._ZN7cutlass13device_kernelIN5flash11enable_sm90INS1_16FlashAttnFwdSm90INS1_25CollectiveMainloopFwdSm90ILi2EN4cute5tupleIJNS5_1CILi2EEENS7_ILi1EEES9_EEENS6_IJNS7_ILi128EEENS7_ILi160EEENS7_ILi192EEEEEELi192ENS_12float_e4m3_tEfNS_4arch4Sm90ELb0ELb0ELb1ELb0ELb0ELb0ELb0ELb1ELb1ELb1ELb0ELb0EEENS1_21CollectiveEpilogueFwdINS6_IJSB_SD_SC_EEESA_NS_10bfloat16_tESH_Li256ELb0ELb1ELb0ELb1EEENS1_29StaticPersistentTileSchedulerILb0EEEEEEEEEvNT_6ParamsE,"ax",@progbits
	.align	128
.text._ZN7cutlass13device_kernelIN5flash11enable_sm90INS1_16FlashAttnFwdSm90INS1_25CollectiveMainloopFwdSm90ILi2EN4cute5tupleIJNS5_1CILi2EEENS7_ILi1EEES9_EEENS6_IJNS7_ILi128EEENS7_ILi160EEENS7_ILi192EEEEEELi192ENS_12float_e4m3_tEfNS_4arch4Sm90ELb0ELb0ELb1ELb0ELb0ELb0ELb0ELb1ELb1ELb1ELb0ELb0EEENS1_21CollectiveEpilogueFwdINS6_IJSB_SD_SC_EEESA_NS_10bfloat16_tESH_Li256ELb0ELb1ELb0ELb1EEENS1_29StaticPersistentTileSchedulerILb0EEEEEEEEEvNT_6ParamsE:
        .type           _ZN7cutlass13device_kernelIN5flash11enable_sm90INS1_16FlashAttnFwdSm90INS1_25CollectiveMainloopFwdSm90ILi2EN4cute5tupleIJNS5_1CILi2EEENS7_ILi1EEES9_EEENS6_IJNS7_ILi128EEENS7_ILi160EEENS7_ILi192EEEEEELi192ENS_12float_e4m3_tEfNS_4arch4Sm90ELb0ELb0ELb1ELb0ELb0ELb0ELb0ELb1ELb1ELb1ELb0ELb0EEENS1_21CollectiveEpilogueFwdINS6_IJSB_SD_SC_EEESA_NS_10bfloat16_tESH_Li256ELb0ELb1ELb0ELb1EEENS1_29StaticPersistentTileSchedulerILb0EEEEEEEEEvNT_6ParamsE,@function
        .size           _ZN7cutlass13device_kernelIN5flash11enable_sm90INS1_16FlashAttnFwdSm90INS1_25CollectiveMainloopFwdSm90ILi2EN4cute5tupleIJNS5_1CILi2EEENS7_ILi1EEES9_EEENS6_IJNS7_ILi128EEENS7_ILi160EEENS7_ILi192EEEEEELi192ENS_12float_e4m3_tEfNS_4arch4Sm90ELb0ELb0ELb1ELb0ELb0ELb0ELb0ELb1ELb1ELb1ELb0ELb0EEENS1_21CollectiveEpilogueFwdINS6_IJSB_SD_SC_EEESA_NS_10bfloat16_tESH_Li256ELb0ELb1ELb0ELb1EEENS1_29StaticPersistentTileSchedulerILb0EEEEEEEEEvNT_6ParamsE,(.L_x_56 - _ZN7cutlass13device_kernelIN5flash11enable_sm90INS1_16FlashAttnFwdSm90INS1_25CollectiveMainloopFwdSm90ILi2EN4cute5tupleIJNS5_1CILi2EEENS7_ILi1EEES9_EEENS6_IJNS7_ILi128EEENS7_ILi160EEENS7_ILi192EEEEEELi192ENS_12float_e4m3_tEfNS_4arch4Sm90ELb0ELb0ELb1ELb0ELb0ELb0ELb0ELb1ELb1ELb1ELb0ELb0EEENS1_21CollectiveEpilogueFwdINS6_IJSB_SD_SC_EEESA_NS_10bfloat16_tESH_Li256ELb0ELb1ELb0ELb1EEENS1_29StaticPersistentTileSchedulerILb0EEEEEEEEEvNT_6ParamsE)
        .other          _ZN7cutlass13device_kernelIN5flash11enable_sm90INS1_16FlashAttnFwdSm90INS1_25CollectiveMainloopFwdSm90ILi2EN4cute5tupleIJNS5_1CILi2EEENS7_ILi1EEES9_EEENS6_IJNS7_ILi128EEENS7_ILi160EEENS7_ILi192EEEEEELi192ENS_12float_e4m3_tEfNS_4arch4Sm90ELb0ELb0ELb1ELb0ELb0ELb0ELb0ELb1ELb1ELb1ELb0ELb0EEENS1_21CollectiveEpilogueFwdINS6_IJSB_SD_SC_EEESA_NS_10bfloat16_tESH_Li256ELb0ELb1ELb0ELb1EEENS1_29StaticPersistentTileSchedulerILb0EEEEEEEEEvNT_6ParamsE,@"STO_CUDA_ENTRY STV_DEFAULT"
_ZN7cutlass13device_kernelIN5flash11enable_sm90INS1_16FlashAttnFwdSm90INS1_25CollectiveMainloopFwdSm90ILi2EN4cute5tupleIJNS5_1CILi2EEENS7_ILi1EEES9_EEENS6_IJNS7_ILi128EEENS7_ILi160EEENS7_ILi192EEEEEELi192ENS_12float_e4m3_tEfNS_4arch4Sm90ELb0ELb0ELb1ELb0ELb0ELb0ELb0ELb1ELb1ELb1ELb0ELb0EEENS1_21CollectiveEpilogueFwdINS6_IJSB_SD_SC_EEESA_NS_10bfloat16_tESH_Li256ELb0ELb1ELb0ELb1EEENS1_29StaticPersistentTileSchedulerILb0EEEEEEEEEvNT_6ParamsE:
[----:B------:R-:W-:Y:S01]  /*0000*/  LDC R1, c[0x0][0x37c] ;  /* 0x0000df00ff017b82 */ /* 0x000fe20000000800 */
[----:B------:R-:W-:Y:S05]  /*0010*/  EXIT ;  /* 0x000000000000794d */ /* 0x000fea0003800000 */
.L_x_10:
        /* <DEDUP_REMOVED lines=14> */
.L_x_56:


//--------------------- .text._ZN7cutlass13device_kernelIN5flash11enable_sm90INS1_16FlashAttnFwdSm90INS1_25CollectiveMainloopFwdSm90ILi2EN4cute5tupleIJNS5_1CILi1EEES8_S8_EEENS6_IJNS7_ILi128EEENS7_ILi160EEENS7_ILi192EEEEEELi192ENS_12float_e4m3_tEfNS_4arch4Sm90ELb0ELb0ELb1ELb1ELb0ELb0ELb0ELb1ELb1ELb1ELb0ELb0EEENS1_21CollectiveEpilogueFwdINS6_IJSA_SC_SB_EEES9_NS_10bfloat16_tESG_Li256ELb1ELb1ELb0ELb1EEENS1_36VarlenDynamicPersistentTileSchedulerILi128ELi160ELi256ELi128ELb0ELb1ELb1ELb0ELb1ELb1EEEEEEEEEvNT_6ParamsE --------------------------
	.section	.text._ZN7cutlass13device_kernelIN5flash11enable_sm90INS1_16FlashAttnFwdSm90INS1_25CollectiveMainloopFwdSm90ILi2EN4cute5tupleIJNS5_1CILi1EEES8_S8_EEENS6_IJNS7_ILi128EEENS7_ILi160EEENS7_ILi192EEEEEELi192ENS_12float_e4m3_tEfNS_4arch4Sm90ELb0ELb0ELb1ELb1ELb0ELb0ELb0ELb1ELb1ELb1ELb0ELb0EEENS1_21CollectiveEpilogueFwdINS6_IJSA_SC_SB_EEES9_NS_10bfloat16_tESG_Li256ELb1ELb1ELb0ELb1EEENS1_36VarlenDynamicPersistentTileSchedulerILi128ELi160ELi256ELi128ELb0ELb1ELb1ELb0ELb1ELb1EEEEEEEEEvNT_6ParamsE,"ax",@progbits
	.align	128
.text._ZN7cutlass13device_kernelIN5flash11enable_sm90INS1_16FlashAttnFwdSm90INS1_25CollectiveMainloopFwdSm90ILi2EN4cute5tupleIJNS5_1CILi1EEES8_S8_EEENS6_IJNS7_ILi128EEENS7_ILi160EEENS7_ILi192EEEEEELi192ENS_12float_e4m3_tEfNS_4arch4Sm90ELb0ELb0ELb1ELb1ELb0ELb0ELb0ELb1ELb1ELb1ELb0ELb0EEENS1_21CollectiveEpilogueFwdINS6_IJSA_SC_SB_EEES9_NS_10bfloat16_tESG_Li256ELb1ELb1ELb0ELb1EEENS1_36VarlenDynamicPersistentTileSchedulerILi128ELi160ELi256ELi128ELb0ELb1ELb1ELb0ELb1ELb1EEEEEEEEEvNT_6ParamsE:
        .type           _ZN7cutlass13device_kernelIN5flash11enable_sm90INS1_16FlashAttnFwdSm90INS1_25CollectiveMainloopFwdSm90ILi2EN4cute5tupleIJNS5_1CILi1EEES8_S8_EEENS6_IJNS7_ILi128EEENS7_ILi160EEENS7_ILi192EEEEEELi192ENS_12float_e4m3_tEfNS_4arch4Sm90ELb0ELb0ELb1ELb1ELb0ELb0ELb0ELb1ELb1ELb1ELb0ELb0EEENS1_21CollectiveEpilogueFwdINS6_IJSA_SC_SB_EEES9_NS_10bfloat16_tESG_Li256ELb1ELb1ELb0ELb1EEENS1_36VarlenDynamicPersistentTileSchedulerILi128ELi160ELi256ELi128ELb0ELb1ELb1ELb0ELb1ELb1EEEEEEEEEvNT_6ParamsE,@function
        .size           _ZN7cutlass13device_kernelIN5flash11enable_sm90INS1_16FlashAttnFwdSm90INS1_25CollectiveMainloopFwdSm90ILi2EN4cute5tupleIJNS5_1CILi1EEES8_S8_EEENS6_IJNS7_ILi128EEENS7_ILi160EEENS7_ILi192EEEEEELi192ENS_12float_e4m3_tEfNS_4arch4Sm90ELb0ELb0ELb1ELb1ELb0ELb0ELb0ELb1ELb1ELb1ELb0ELb0EEENS1_21CollectiveEpilogueFwdINS6_IJSA_SC_SB_EEES9_NS_10bfloat16_tESG_Li256ELb1ELb1ELb0ELb1EEENS1_36VarlenDynamicPersistentTileSchedulerILi128ELi160ELi256ELi128ELb0ELb1ELb1ELb0ELb1ELb1EEEEEEEEEvNT_6ParamsE,(.L_x_57 - _ZN7cutlass13device_kernelIN5flash11enable_sm90INS1_16FlashAttnFwdSm90INS1_25CollectiveMainloopFwdSm90ILi2EN4cute5tupleIJNS5_1CILi1EEES8_S8_EEENS6_IJNS7_ILi128EEENS7_ILi160EEENS7_ILi192EEEEEELi192ENS_12float_e4m3_tEfNS_4arch4Sm90ELb0ELb0ELb1ELb1ELb0ELb0ELb0ELb1ELb1ELb1ELb0ELb0EEENS1_21CollectiveEpilogueFwdINS6_IJSA_SC_SB_EEES9_NS_10bfloat16_tESG_Li256ELb1ELb1ELb0ELb1EEENS1_36VarlenDynamicPersistentTileSchedulerILi128ELi160ELi256ELi128ELb0ELb1ELb1ELb0ELb1ELb1EEEEEEEEEvNT_6ParamsE)
        .other          _ZN7cutlass13device_kernelIN5flash11enable_sm90INS1_16FlashAttnFwdSm90INS1_25CollectiveMainloopFwdSm90ILi2EN4cute5tupleIJNS5_1CILi1EEES8_S8_EEENS6_IJNS7_ILi128EEENS7_ILi160EEENS7_ILi192EEEEEELi192ENS_12float_e4m3_tEfNS_4arch4Sm90ELb0ELb0ELb1ELb1ELb0ELb0ELb0ELb1ELb1ELb1ELb0ELb0EEENS1_21CollectiveEpilogueFwdINS6_IJSA_SC_SB_EEES9_NS_10bfloat16_tESG_Li256ELb1ELb1ELb0ELb1EEENS1_36VarlenDynamicPersistentTileSchedulerILi128ELi160ELi256ELi128ELb0ELb1ELb1ELb0ELb1ELb1EEEEEEEEEvNT_6ParamsE,@"STO_CUDA_ENTRY STV_DEFAULT"
_ZN7cutlass13device_kernelIN5flash11enable_sm90INS1_16FlashAttnFwdSm90INS1_25CollectiveMainloopFwdSm90ILi2EN4cute5tupleIJNS5_1CILi1EEES8_S8_EEENS6_IJNS7_ILi128EEENS7_ILi160EEENS7_ILi192EEEEEELi192ENS_12float_e4m3_tEfNS_4arch4Sm90ELb0ELb0ELb1ELb1ELb0ELb0ELb0ELb1ELb1ELb1ELb0ELb0EEENS1_21CollectiveEpilogueFwdINS6_IJSA_SC_SB_EEES9_NS_10bfloat16_tESG_Li256ELb1ELb1ELb0ELb1EEENS1_36VarlenDynamicPersistentTileSchedulerILi128ELi160ELi256ELi128ELb0ELb1ELb1ELb0ELb1ELb1EEEEEEEEEvNT_6ParamsE:
[----:B------:R-:W-:Y:S01]  /*0000*/  LDC R1, c[0x0][0x37c] ;  /* 0x0000df00ff017b82 */ /* 0x000fe20000000800 */
[----:B------:R-:W-:Y:S05]  /*0010*/  EXIT ;  /* 0x000000000000794d */ /* 0x000fea0003800000 */
.L_x_11:
        /* <DEDUP_REMOVED lines=14> */
.L_x_57:


//--------------------- .text._ZN7cutlass13device_kernelIN5flash11enable_sm90INS1_16FlashAttnFwdSm90INS1_25CollectiveMainloopFwdSm90ILi2EN4cute5tupleIJNS5_1CILi1EEES8_S8_EEENS6_IJNS7_ILi128EEENS7_ILi160EEENS7_ILi192EEEEEELi192ENS_12float_e4m3_tEfNS_4arch4Sm90ELb0ELb0ELb1ELb1ELb0ELb1ELb0ELb1ELb1ELb1ELb0ELb0EEENS1_21CollectiveEpilogueFwdINS6_IJSA_SC_SB_EEES9_NS_10bfloat16_tESG_Li256ELb1ELb1ELb0ELb1EEENS1_36VarlenDynamicPersistentTileSchedulerILi128ELi160ELi256ELi128ELb0ELb1ELb1ELb0ELb1ELb1EEEEEEEEEvNT_6ParamsE --------------------------
	.section	.text._ZN7cutlass13device_kernelIN5flash11enable_sm90INS1_16FlashAttnFwdSm90INS1_25CollectiveMainloopFwdSm90ILi2EN4cute5tupleIJNS5_1CILi1EEES8_S8_EEENS6_IJNS7_ILi128EEENS7_ILi160EEENS7_ILi192EEEEEELi192ENS_12float_e4m3_tEfNS_4arch4Sm90ELb0ELb0ELb1ELb1ELb0ELb1ELb0ELb1ELb1ELb1ELb0ELb0EEENS1_21CollectiveEpilogueFwdINS6_IJSA_SC_SB_EEES9_NS_10bfloat16_tESG_Li256ELb1ELb1ELb0ELb1EEENS1_36VarlenDynamicPersistentTileSchedulerILi128ELi160ELi256ELi128ELb0ELb1ELb1ELb0ELb1ELb1EEEEEEEEEvNT_6ParamsE,"ax",@progbits
	.align	128
.text._ZN7cutlass13device_kernelIN5flash11enable_sm90INS1_16FlashAttnFwdSm90INS1_25CollectiveMainloopFwdSm90ILi2EN4cute5tupleIJNS5_1CILi1EEES8_S8_EEENS6_IJNS7_ILi128EEENS7_ILi160EEENS7_ILi192EEEEEELi192ENS_12float_e4m3_tEfNS_4arch4Sm90ELb0ELb0ELb1ELb1ELb0ELb1ELb0ELb1ELb1ELb1ELb0ELb0EEENS1_21CollectiveEpilogueFwdINS6_IJSA_SC_SB_EEES9_NS_10bfloat16_tESG_Li256ELb1ELb1ELb0ELb1EEENS1_36VarlenDynamicPersistentTileSchedulerILi128ELi160ELi256ELi128ELb0ELb1ELb1ELb0ELb1ELb1EEEEEEEEEvNT_6ParamsE:
        .type           _ZN7cutlass13device_kernelIN5flash11enable_sm90INS1_16FlashAttnFwdSm90INS1_25CollectiveMainloopFwdSm90ILi2EN4cute5tupleIJNS5_1CILi1EEES8_S8_EEENS6_IJNS7_ILi128EEENS7_ILi160EEENS7_ILi192EEEEEELi192ENS_12float_e4m3_tEfNS_4arch4Sm90ELb0ELb0ELb1ELb1ELb0ELb1ELb0ELb1ELb1ELb1ELb0ELb0EEENS1_21CollectiveEpilogueFwdINS6_IJSA_SC_SB_EEES9_NS_10bfloat16_tESG_Li256ELb1ELb1ELb0ELb1EEENS1_36VarlenDynamicPersistentTileSchedulerILi128ELi160ELi256ELi128ELb0ELb1ELb1ELb0ELb1ELb1EEEEEEEEEvNT_6ParamsE,@function
        .size           _ZN7cutlass13device_kernelIN5flash11enable_sm90INS1_16FlashAttnFwdSm90INS1_25CollectiveMainloopFwdSm90ILi2EN4cute5tupleIJNS5_1CILi1EEES8_S8_EEENS6_IJNS7_ILi128EEENS7_ILi160EEENS7_ILi192EEEEEELi192ENS_12float_e4m3_tEfNS_4arch4Sm90ELb0ELb0ELb1ELb1ELb0ELb1ELb0ELb1ELb1ELb1ELb0ELb0EEENS1_21CollectiveEpilogueFwdINS6_IJSA_SC_SB_EEES9_NS_10bfloat16_tESG_Li256ELb1ELb1ELb0ELb1EEENS1_36VarlenDynamicPersistentTileSchedulerILi128ELi160ELi256ELi128ELb0ELb1ELb1ELb0ELb1ELb1EEEEEEEEEvNT_6ParamsE,(.L_x_58 - _ZN7cutlass13device_kernelIN5flash11enable_sm90INS1_16FlashAttnFwdSm90INS1_25CollectiveMainloopFwdSm90ILi2EN4cute5tupleIJNS5_1CILi1EEES8_S8_EEENS6_IJNS7_ILi128EEENS7_ILi160EEENS7_ILi192EEEEEELi192ENS_12float_e4m3_tEfNS_4arch4Sm90ELb0ELb0ELb1ELb1ELb0ELb1ELb0ELb1ELb1ELb1ELb0ELb0EEENS1_21CollectiveEpilogueFwdINS6_IJSA_SC_SB_EEES9_NS_10bfloat16_tESG_Li256ELb1ELb1ELb0ELb1EEENS1_36VarlenDynamicPersistentTileSchedulerILi128ELi160ELi256ELi128ELb0ELb1ELb1ELb0ELb1ELb1EEEEEEEEEvNT_6ParamsE)
        .other          _ZN7cutlass13device_kernelIN5flash11enable_sm90INS1_16FlashAttnFwdSm90INS1_25CollectiveMainloopFwdSm90ILi2EN4cute5tupleIJNS5_1CILi1EEES8_S8_EEENS6_IJNS7_ILi128EEENS7_ILi160EEENS7_ILi192EEEEEELi192ENS_12float_e4m3_tEfNS_4arch4Sm90ELb0ELb0ELb1ELb1ELb0ELb1ELb0ELb1ELb1ELb1ELb0ELb0EEENS1_21CollectiveEpilogueFwdINS6_IJSA_SC_SB_EEES9_NS_10bfloat16_tESG_Li256ELb1ELb1ELb0ELb1EEENS1_36VarlenDynamicPersistentTileSchedulerILi128ELi160ELi256ELi128ELb0ELb1ELb1ELb0ELb1ELb1EEEEEEEEEvNT_6ParamsE,@"STO_CUDA_ENTRY STV_DEFAULT"
_ZN7cutlass13device_kernelIN5flash11enable_sm90INS1_16FlashAttnFwdSm90INS1_25CollectiveMainloopFwdSm90ILi2EN4cute5tupleIJNS5_1CILi1EEES8_S8_EEENS6_IJNS7_ILi128EEENS7_ILi160EEENS7_ILi192EEEEEELi192ENS_12float_e4m3_tEfNS_4arch4Sm90ELb0ELb0ELb1ELb1ELb0ELb1ELb0ELb1ELb1ELb1ELb0ELb0EEENS1_21CollectiveEpilogueFwdINS6_IJSA_SC_SB_EEES9_NS_10bfloat16_tESG_Li256ELb1ELb1ELb0ELb1EEENS1_36VarlenDynamicPersistentTileSchedulerILi128ELi160ELi256ELi128ELb0ELb1ELb1ELb0ELb1ELb1EEEEEEEEEvNT_6ParamsE:
[----:B------:R-:W-:Y:S01]  /*0000*/  LDC R1, c[0x0][0x37c] ;  /* 0x0000df00ff017b82 */ /* 0x000fe20000000800 */
[----:B------:R-:W-:Y:S05]  /*0010*/  EXIT ;  /* 0x000000000000794d */ /* 0x000fea0003800000 */
.L_x_12:
        /* <DEDUP_REMOVED lines=14> */
.L_x_58:


//--------------------- .text._ZN7cutlass13device_kernelIN5flash11enable_sm90INS1_16FlashAttnFwdSm90INS1_25CollectiveMainloopFwdSm90ILi2EN4cute5tupleIJNS5_1CILi1EEES8_S8_EEENS6_IJNS7_ILi128EEESA_NS7_ILi192EEEEEELi192ENS_12float_e4m3_tEfNS_4arch4Sm90ELb0ELb1ELb1ELb0ELb0ELb0ELb0ELb1ELb1ELb1ELb0ELb0EEENS1_21CollectiveEpilogueFwdINS6_IJSA_SB_SA_EEES9_NS_10bfloat16_tESF_Li256ELb0ELb1ELb0ELb1EEENS1_30DynamicPersistentTileSchedulerILi256ELi128ELb0ELb1ELb1EEEEEEEEEvNT_6ParamsE --------------------------
	.section	.text._ZN7cutlass13device_kernelIN5flash11enable_sm90INS1_16FlashAttnFwdSm90INS1_25CollectiveMainloopFwdSm90ILi2EN4cute5tupleIJNS5_1CILi1EEES8_S8_EEENS6_IJNS7_ILi128EEESA_NS7_ILi192EEEEEELi192ENS_12float_e4m3_tEfNS_4arch4Sm90ELb0ELb1ELb1ELb0ELb0ELb0ELb0ELb1ELb1ELb1ELb0ELb0EEENS1_21CollectiveEpilogueFwdINS6_IJSA_SB_SA_EEES9_NS_10bfloat16_tESF_Li256ELb0ELb1ELb0ELb1EEENS1_30DynamicPersistentTileSchedulerILi256ELi128ELb0ELb1ELb1EEEEEEEEEvNT_6ParamsE,"ax",@progbits
	.align	128
.text._ZN7cutlass13device_kernelIN5flash11enable_sm90INS1_16FlashAttnFwdSm90INS1_25CollectiveMainloopFwdSm90ILi2EN4cute5tupleIJNS5_1CILi1EEES8_S8_EEENS6_IJNS7_ILi128EEESA_NS7_ILi192EEEEEELi192ENS_12float_e4m3_tEfNS_4arch4Sm90ELb0ELb1ELb1ELb0ELb0ELb0ELb0ELb1ELb1ELb1ELb0ELb0EEENS1_21CollectiveEpilogueFwdINS6_IJSA_SB_SA_EEES9_NS_10bfloat16_tESF_Li256ELb0ELb1ELb0ELb1EEENS1_30DynamicPersistentTileSchedulerILi256ELi128ELb0ELb1ELb1EEEEEEEEEvNT_6ParamsE:
        .type           _ZN7cutlass13device_kernelIN5flash11enable_sm90INS1_16FlashAttnFwdSm90INS1_25CollectiveMainloopFwdSm90ILi2EN4cute5tupleIJNS5_1CILi1EEES8_S8_EEENS6_IJNS7_ILi128EEESA_NS7_ILi192EEEEEELi192ENS_12float_e4m3_tEfNS_4arch4Sm90ELb0ELb1ELb1ELb0ELb0ELb0ELb0ELb1ELb1ELb1ELb0ELb0EEENS1_21CollectiveEpilogueFwdINS6_IJSA_SB_SA_EEES9_NS_10bfloat16_tESF_Li256ELb0ELb1ELb0ELb1EEENS1_30DynamicPersistentTileSchedulerILi256ELi128ELb0ELb1ELb1EEEEEEEEEvNT_6ParamsE,@function
        .size           _ZN7cutlass13device_kernelIN5flash11enable_sm90INS1_16FlashAttnFwdSm90INS1_25CollectiveMainloopFwdSm90ILi2EN4cute5tupleIJNS5_1CILi1EEES8_S8_EEENS6_IJNS7_ILi128EEESA_NS7_ILi192EEEEEELi192ENS_12float_e4m3_tEfNS_4arch4Sm90ELb0ELb1ELb1ELb0ELb0ELb0ELb0ELb1ELb1ELb1ELb0ELb0EEENS1_21CollectiveEpilogueFwdINS6_IJSA_SB_SA_EEES9_NS_10bfloat16_tESF_Li256ELb0ELb1ELb0ELb1EEENS1_30DynamicPersistentTileSchedulerILi256ELi128ELb0ELb1ELb1EEEEEEEEEvNT_6ParamsE,(.L_x_59 - _ZN7cutlass13device_kernelIN5flash11enable_sm90INS1_16FlashAttnFwdSm90INS1_25CollectiveMainloopFwdSm90ILi2EN4cute5tupleIJNS5_1CILi1EEES8_S8_EEENS6_IJNS7_ILi128EEESA_NS7_ILi192EEEEEELi192ENS_12float_e4m3_tEfNS_4arch4Sm90ELb0ELb1ELb1ELb0ELb0ELb0ELb0ELb1ELb1ELb1ELb0ELb0EEENS1_21CollectiveEpilogueFwdINS6_IJSA_SB_SA_EEES9_NS_10bfloat16_tESF_Li256ELb0ELb1ELb0ELb1EEENS1_30DynamicPersistentTileSchedulerILi256ELi128ELb0ELb1ELb1EEEEEEEEEvNT_6ParamsE)
        .other          _ZN7cutlass13device_kernelIN5flash11enable_sm90INS1_16FlashAttnFwdSm90INS1_25CollectiveMainloopFwdSm90ILi2EN4cute5tupleIJNS5_1CILi1EEES8_S8_EEENS6_IJNS7_ILi128EEESA_NS7_ILi192EEEEEELi192ENS_12float_e4m3_tEfNS_4arch4Sm90ELb0ELb1ELb1ELb0ELb0ELb0ELb0ELb1ELb1ELb1ELb0ELb0EEENS1_21CollectiveEpilogueFwdINS6_IJSA_SB_SA_EEES9_NS_10bfloat16_tESF_Li256ELb0ELb1ELb0ELb1EEENS1_30DynamicPersistentTileSchedulerILi256ELi128ELb0ELb1ELb1EEEEEEEEEvNT_6ParamsE,@"STO_CUDA_ENTRY STV_DEFAULT"
_ZN7cutlass13device_kernelIN5flash11enable_sm90INS1_16FlashAttnFwdSm90INS1_25CollectiveMainloopFwdSm90ILi2EN4cute5tupleIJNS5_1CILi1EEES8_S8_EEENS6_IJNS7_ILi128EEESA_NS7_ILi192EEEEEELi192ENS_12float_e4m3_tEfNS_4arch4Sm90ELb0ELb1ELb1ELb0ELb0ELb0ELb0ELb1ELb1ELb1ELb0ELb0EEENS1_21CollectiveEpilogueFwdINS6_IJSA_SB_SA_EEES9_NS_10bfloat16_tESF_Li256ELb0ELb1ELb0ELb1EEENS1_30DynamicPersistentTileSchedulerILi256ELi128ELb0ELb1ELb1EEEEEEEEEvNT_6ParamsE:
[----:B------:R-:W-:Y:S01]  /*0000*/  LDC R1, c[0x0][0x37c] ;  /* 0x0000df00ff017b82 */ /* 0x000fe20000000800 */
[----:B------:R-:W-:Y:S05]  /*0010*/  EXIT ;  /* 0x000000000000794d */ /* 0x000fea0003800000 */
.L_x_13:
        /* <DEDUP_REMOVED lines=14> */
.L_x_59:


//--------------------- .text._ZN7cutlass13device_kernelIN5flash11enable_sm90INS1_16FlashAttnFwdSm90INS1_25CollectiveMainloopFwdSm90ILi2EN4cute5tupleIJNS5_1CILi1EEES8_S8_EEENS6_IJNS7_ILi128EEESA_NS7_ILi192EEEEEELi192ENS_12float_e4m3_tEfNS_4arch4Sm90ELb0ELb1ELb1ELb1ELb0ELb0ELb0ELb1ELb1ELb1ELb0ELb0EEENS1_21CollectiveEpilogueFwdINS6_IJSA_SB_SA_EEES9_NS_10bfloat16_tESF_Li256ELb1ELb1ELb0ELb1EEENS1_36VarlenDynamicPersistentTileSchedulerILi128ELi128ELi256ELi128ELb0ELb1ELb1ELb1ELb0ELb1EEEEEEEEEvNT_6ParamsE --------------------------
	.section	.text._ZN7cutlass13device_kernelIN5flash11enable_sm90INS1_16FlashAttnFwdSm90INS1_25CollectiveMainloopFwdSm90ILi2EN4cute5tupleIJNS5_1CILi1EEES8_S8_EEENS6_IJNS7_ILi128EEESA_NS7_ILi192EEEEEELi192ENS_12float_e4m3_tEfNS_4arch4Sm90ELb0ELb1ELb1ELb1ELb0ELb0ELb0ELb1ELb1ELb1ELb0ELb0EEENS1_21CollectiveEpilogueFwdINS6_IJSA_SB_SA_EEES9_NS_10bfloat16_tESF_Li256ELb1ELb1ELb0ELb1EEENS1_36VarlenDynamicPersistentTileSchedulerILi128ELi128ELi256ELi128ELb0ELb1ELb1ELb1ELb0ELb1EEEEEEEEEvNT_6ParamsE,"ax",@progbits
	.align	128
.text._ZN7cutlass13device_kernelIN5flash11enable_sm90INS1_16FlashAttnFwdSm90INS1_25CollectiveMainloopFwdSm90ILi2EN4cute5tupleIJNS5_1CILi1EEES8_S8_EEENS6_IJNS7_ILi128EEESA_NS7_ILi192EEEEEELi192ENS_12float_e4m3_tEfNS_4arch4Sm90ELb0ELb1ELb1ELb1ELb0ELb0ELb0ELb1ELb1ELb1ELb0ELb0EEENS1_21CollectiveEpilogueFwdINS6_IJSA_SB_SA_EEES9_NS_10bfloat16_tESF_Li256ELb1ELb1ELb0ELb1EEENS1_36VarlenDynamicPersistentTileSchedulerILi128ELi128ELi256ELi128ELb0ELb1ELb1ELb1ELb0ELb1EEEEEEEEEvNT_6ParamsE:
        .type           _ZN7cutlass13device_kernelIN5flash11enable_sm90INS1_16FlashAttnFwdSm90INS1_25CollectiveMainloopFwdSm90ILi2EN4cute5tupleIJNS5_1CILi1EEES8_S8_EEENS6_IJNS7_ILi128EEESA_NS7_ILi192EEEEEELi192ENS_12float_e4m3_tEfNS_4arch4Sm90ELb0ELb1ELb1ELb1ELb0ELb0ELb0ELb1ELb1ELb1ELb0ELb0EEENS1_21CollectiveEpilogueFwdINS6_IJSA_SB_SA_EEES9_NS_10bfloat16_tESF_Li256ELb1ELb1ELb0ELb1EEENS1_36VarlenDynamicPersistentTileSchedulerILi128ELi128ELi256ELi128ELb0ELb1ELb1ELb1ELb0ELb1EEEEEEEEEvNT_6ParamsE,@function
        .size           _ZN7cutlass13device_kernelIN5flash11enable_sm90INS1_16FlashAttnFwdSm90INS1_25CollectiveMainloopFwdSm90ILi2EN4cute5tupleIJNS5_1CILi1EEES8_S8_EEENS6_IJNS7_ILi128EEESA_NS7_ILi192EEEEEELi192ENS_12float_e4m3_tEfNS_4arch4Sm90ELb0ELb1ELb1ELb1ELb0ELb0ELb0ELb1ELb1ELb1ELb0ELb0EEENS1_21CollectiveEpilogueFwdINS6_IJSA_SB_SA_EEES9_NS_10bfloat16_tESF_Li256ELb1ELb1ELb0ELb1EEENS1_36VarlenDynamicPersistentTileSchedulerILi128ELi128ELi256ELi128ELb0ELb1ELb1ELb1ELb0ELb1EEEEEEEEEvNT_6ParamsE,(.L_x_60 - _ZN7cutlass13device_kernelIN5flash11enable_sm90INS1_16FlashAttnFwdSm90INS1_25CollectiveMainloopFwdSm90ILi2EN4cute5tupleIJNS5_1CILi1EEES8_S8_EEENS6_IJNS7_ILi128EEESA_NS7_ILi192EEEEEELi192ENS_12float_e4m3_tEfNS_4arch4Sm90ELb0ELb1ELb1ELb1ELb0ELb0ELb0ELb1ELb1ELb1ELb0ELb0EEENS1_21CollectiveEpilogueFwdINS6_IJSA_SB_SA_EEES9_NS_10bfloat16_tESF_Li256ELb1ELb1ELb0ELb1EEENS1_36VarlenDynamicPersistentTileSchedulerILi128ELi128ELi256ELi128ELb0ELb1ELb1ELb1ELb0ELb1EEEEEEEEEvNT_6ParamsE)
        .other          _ZN7cutlass13device_kernelIN5flash11enable_sm90INS1_16FlashAttnFwdSm90INS1_25CollectiveMainloopFwdSm90ILi2EN4cute5tupleIJNS5_1CILi1EEES8_S8_EEENS6_IJNS7_ILi128EEESA_NS7_ILi192EEEEEELi192ENS_12float_e4m3_tEfNS_4arch4Sm90ELb0ELb1ELb1ELb1ELb0ELb0ELb0ELb1ELb1ELb1ELb0ELb0EEENS1_21CollectiveEpilogueFwdINS6_IJSA_SB_SA_EEES9_NS_10bfloat16_tESF_Li256ELb1ELb1ELb0ELb1EEENS1_36VarlenDynamicPersistentTileSchedulerILi128ELi128ELi256ELi128ELb0ELb1ELb1ELb1ELb0ELb1EEEEEEEEEvNT_6ParamsE,@"STO_CUDA_ENTRY STV_DEFAULT"
_ZN7cutlass13device_kernelIN5flash11enable_sm90INS1_16FlashAttnFwdSm90INS1_25CollectiveMainloopFwdSm90ILi2EN4cute5tupleIJNS5_1CILi1EEES8_S8_EEENS6_IJNS7_ILi128EEESA_NS7_ILi192EEEEEELi192ENS_12float_e4m3_tEfNS_4arch4Sm90ELb0ELb1ELb1ELb1ELb0ELb0ELb0ELb1ELb1ELb1ELb0ELb0EEENS1_21CollectiveEpilogueFwdINS6_IJSA_SB_SA_EEES9_NS_10bfloat16_tESF_Li256ELb1ELb1ELb0ELb1EEENS1_36VarlenDynamicPersistentTileSchedulerILi128ELi128ELi256ELi128ELb0ELb1ELb1ELb1ELb0ELb1EEEEEEEEEvNT_6ParamsE:
[----:B------:R-:W-:Y:S01]  /*0000*/  LDC R1, c[0x0][0x37c] ;  /* 0x0000df00ff017b82 */ /* 0x000fe20000000800 */
[----:B------:R-:W-:Y:S05]  /*0010*/  EXIT ;  /* 0x000000000000794d */ /* 0x000fea0003800000 */
.L_x_14:
        /* <DEDUP_REMOVED lines=14> */
.L_x_60:


//--------------------- .text._ZN7cutlass13device_kernelIN5flash11enable_sm90INS1_16FlashAttnFwdSm90INS1_25CollectiveMainloopFwdSm90ILi2EN4cute5tupleIJNS5_1CILi1EEES8_S8_EEENS6_IJNS7_ILi128EEESA_NS7_ILi192EEEEEELi192ENS_12float_e4m3_tEfNS_4arch4Sm90ELb0ELb1ELb1ELb1ELb0ELb1ELb0ELb1ELb1ELb1ELb0ELb0EEENS1_21CollectiveEpilogueFwdINS6_IJSA_SB_SA_EEES9_NS_10bfloat16_tESF_Li256ELb1ELb1ELb0ELb1EEENS1_36VarlenDynamicPersistentTileSchedulerILi128ELi128ELi256ELi128ELb0ELb1ELb1ELb1ELb0ELb1EEEEEEEEEvNT_6ParamsE --------------------------
	.section	.text._ZN7cutlass13device_kernelIN5flash11enable_sm90INS1_16FlashAttnFwdSm90INS1_25CollectiveMainloopFwdSm90ILi2EN4cute5tupleIJNS5_1CILi1EEES8_S8_EEENS6_IJNS7_ILi128EEESA_NS7_ILi192EEEEEELi192ENS_12float_e4m3_tEfNS_4arch4Sm90ELb0ELb1ELb1ELb1ELb0ELb1ELb0ELb1ELb1ELb1ELb0ELb0EEENS1_21CollectiveEpilogueFwdINS6_IJSA_SB_SA_EEES9_NS_10bfloat16_tESF_Li256ELb1ELb1ELb0ELb1EEENS1_36VarlenDynamicPersistentTileSchedulerILi128ELi128ELi256ELi128ELb0ELb1ELb1ELb1ELb0ELb1EEEEEEEEEvNT_6ParamsE,"ax",@progbits
	.align	128
.text._ZN7cutlass13device_kernelIN5flash11enable_sm90INS1_16FlashAttnFwdSm90INS1_25CollectiveMainloopFwdSm90ILi2EN4cute5tupleIJNS5_1CILi1EEES8_S8_EEENS6_IJNS7_ILi128EEESA_NS7_ILi192EEEEEELi192ENS_12float_e4m3_tEfNS_4arch4Sm90ELb0ELb1ELb1ELb1ELb0ELb1ELb0ELb1ELb1ELb1ELb0ELb0EEENS1_21CollectiveEpilogueFwdINS6_IJSA_SB_SA_EEES9_NS_10bfloat16_tESF_Li256ELb1ELb1ELb0ELb1EEENS1_36VarlenDynamicPersistentTileSchedulerILi128ELi128ELi256ELi128ELb0ELb1ELb1ELb1ELb0ELb1EEEEEEEEEvNT_6ParamsE:
        .type           _ZN7cutlass13device_kernelIN5flash11enable_sm90INS1_16FlashAttnFwdSm90INS1_25CollectiveMainloopFwdSm90ILi2EN4cute5tupleIJNS5_1CILi1EEES8_S8_EEENS6_IJNS7_ILi128EEESA_NS7_ILi192EEEEEELi192ENS_12float_e4m3_tEfNS_4arch4Sm90ELb0ELb1ELb1ELb1ELb0ELb1ELb0ELb1ELb1ELb1ELb0ELb0EEENS1_21CollectiveEpilogueFwdINS6_IJSA_SB_SA_EEES9_NS_10bfloat16_tESF_Li256ELb1ELb1ELb0ELb1EEENS1_36VarlenDynamicPersistentTileSchedulerILi128ELi128ELi256ELi128ELb0ELb1ELb1ELb1ELb0ELb1EEEEEEEEEvNT_6ParamsE,@function
        .size           _ZN7cutlass13device_kernelIN5flash11enable_sm90INS1_16FlashAttnFwdSm90INS1_25CollectiveMainloopFwdSm90ILi2EN4cute5tupleIJNS5_1CILi1EEES8_S8_EEENS6_IJNS7_ILi128EEESA_NS7_ILi192EEEEEELi192ENS_12float_e4m3_tEfNS_4arch4Sm90ELb0ELb1ELb1ELb1ELb0ELb1ELb0ELb1ELb1ELb1ELb0ELb0EEENS1_21CollectiveEpilogueFwdINS6_IJSA_SB_SA_EEES9_NS_10bfloat16_tESF_Li256ELb1ELb1ELb0ELb1EEENS1_36VarlenDynamicPersistentTileSchedulerILi128ELi128ELi256ELi128ELb0ELb1ELb1ELb1ELb0ELb1EEEEEEEEEvNT_6ParamsE,(.L_x_61 - _ZN7cutlass13device_kernelIN5flash11enable_sm90INS1_16FlashAttnFwdSm90INS1_25CollectiveMainloopFwdSm90ILi2EN4cute5tupleIJNS5_1CILi1EEES8_S8_EEENS6_IJNS7_ILi128EEESA_NS7_ILi192EEEEEELi192ENS_12float_e4m3_tEfNS_4arch4Sm90ELb0ELb1ELb1ELb1ELb0ELb1ELb0ELb1ELb1ELb1ELb0ELb0EEENS1_21CollectiveEpilogueFwdINS6_IJSA_SB_SA_EEES9_NS_10bfloat16_tESF_Li256ELb1ELb1ELb0ELb1EEENS1_36VarlenDynamicPersistentTileSchedulerILi128ELi128ELi256ELi128ELb0ELb1ELb1ELb1ELb0ELb1EEEEEEEEEvNT_6ParamsE)
        .other          _ZN7cutlass13device_kernelIN5flash11enable_sm90INS1_16FlashAttnFwdSm90INS1_25CollectiveMainloopFwdSm90ILi2EN4cute5tupleIJNS5_1CILi1EEES8_S8_EEENS6_IJNS7_ILi128EEESA_NS7_ILi192EEEEEELi192ENS_12float_e4m3_tEfNS_4arch4Sm90ELb0ELb1ELb1ELb1ELb0ELb1ELb0ELb1ELb1ELb1ELb0ELb0EEENS1_21CollectiveEpilogueFwdINS6_IJSA_SB_SA_EEES9_NS_10bfloat16_tESF_Li256ELb1ELb1ELb0ELb1EEENS1_36VarlenDynamicPersistentTileSchedulerILi128ELi128ELi256ELi128ELb0ELb1ELb1ELb1ELb0ELb1EEEEEEEEEvNT_6ParamsE,@"STO_CUDA_ENTRY STV_DEFAULT"
_ZN7cutlass13device_kernelIN5flash11enable_sm90INS1_16FlashAttnFwdSm90INS1_25CollectiveMainloopFwdSm90ILi2EN4cute5tupleIJNS5_1CILi1EEES8_S8_EEENS6_IJNS7_ILi128EEESA_NS7_ILi192EEEEEELi192ENS_12float_e4m3_tEfNS_4arch4Sm90ELb0ELb1ELb1ELb1ELb0ELb1ELb0ELb1ELb1ELb1ELb0ELb0EEENS1_21CollectiveEpilogueFwdINS6_IJSA_SB_SA_EEES9_NS_10bfloat16_tESF_Li256ELb1ELb1ELb0ELb1EEENS1_36VarlenDynamicPersistentTileSchedulerILi128ELi128ELi256ELi128ELb0ELb1ELb1ELb1ELb0ELb1EEEEEEEEEvNT_6ParamsE:
[----:B------:R-:W-:Y:S01]  /*0000*/  LDC R1, c[0x0][0x37c] ;  /* 0x0000df00ff017b82 */ /* 0x000fe20000000800 */
[----:B------:R-:W-:Y:S05]  /*0010*/  EXIT ;  /* 0x000000000000794d */ /* 0x000fea0003800000 */
.L_x_15:
        /* <DEDUP_REMOVED lines=14> */
.L_x_61:


//--------------------- .text._ZN7cutlass13device_kernelIN5flash11enable_sm90INS1_16FlashAttnFwdSm90INS1_25CollectiveMainloopFwdSm90ILi2EN4cute5tupleIJNS5_1CILi1EEES8_S8_EEENS6_IJNS7_ILi128EEENS7_ILi160EEENS7_ILi192EEEEEELi192ENS_12float_e4m3_tEfNS_4arch4Sm90ELb1ELb0ELb1ELb0ELb0ELb0ELb0ELb1ELb1ELb1ELb0ELb0EEENS1_21CollectiveEpilogueFwdINS6_IJSA_SC_SB_EEES9_NS_10bfloat16_tESG_Li256ELb0ELb1ELb0ELb1EEENS1_30DynamicPersistentTileSchedulerILi256ELi128ELb0ELb1ELb1EEEEEEEEEvNT_6ParamsE --------------------------
	.section	.text._ZN7cutlass13device_kernelIN5flash11enable_sm90INS1_16FlashAttnFwdSm90INS1_25CollectiveMainloopFwdSm90ILi2EN4cute5tupleIJNS5_1CILi1EEES8_S8_EEENS6_IJNS7_ILi128EEENS7_ILi160EEENS7_ILi192EEEEEELi192ENS_12float_e4m3_tEfNS_4arch4Sm90ELb1ELb0ELb1ELb0ELb0ELb0ELb0ELb1ELb1ELb1ELb0ELb0EEENS1_21CollectiveEpilogueFwdINS6_IJSA_SC_SB_EEES9_NS_10bfloat16_tESG_Li256ELb0ELb1ELb0ELb1EEENS1_30DynamicPersistentTileSchedulerILi256ELi128ELb0ELb1ELb1EEEEEEEEEvNT_6ParamsE,"ax",@progbits
	.align	128
.text._ZN7cutlass13device_kernelIN5flash11enable_sm90INS1_16FlashAttnFwdSm90INS1_25CollectiveMainloopFwdSm90ILi2EN4cute5tupleIJNS5_1CILi1EEES8_S8_EEENS6_IJNS7_ILi128EEENS7_ILi160EEENS7_ILi192EEEEEELi192ENS_12float_e4m3_tEfNS_4arch4Sm90ELb1ELb0ELb1ELb0ELb0ELb0ELb0ELb1ELb1ELb1ELb0ELb0EEENS1_21CollectiveEpilogueFwdINS6_IJSA_SC_SB_EEES9_NS_10bfloat16_tESG_Li256ELb0ELb1ELb0ELb1EEENS1_30DynamicPersistentTileSchedulerILi256ELi128ELb0ELb1ELb1EEEEEEEEEvNT_6ParamsE:
        .type           _ZN7cutlass13device_kernelIN5flash11enable_sm90INS1_16FlashAttnFwdSm90INS1_25CollectiveMainloopFwdSm90ILi2EN4cute5tupleIJNS5_1CILi1EEES8_S8_EEENS6_IJNS7_ILi128EEENS7_ILi160EEENS7_ILi192EEEEEELi192ENS_12float_e4m3_tEfNS_4arch4Sm90ELb1ELb0ELb1ELb0ELb0ELb0ELb0ELb1ELb1ELb1ELb0ELb0EEENS1_21CollectiveEpilogueFwdINS6_IJSA_SC_SB_EEES9_NS_10bfloat16_tESG_Li256ELb0ELb1ELb0ELb1EEENS1_30DynamicPersistentTileSchedulerILi256ELi128ELb0ELb1ELb1EEEEEEEEEvNT_6ParamsE,@function
        .size           _ZN7cutlass13device_kernelIN5flash11enable_sm90INS1_16FlashAttnFwdSm90INS1_25CollectiveMainloopFwdSm90ILi2EN4cute5tupleIJNS5_1CILi1EEES8_S8_EEENS6_IJNS7_ILi128EEENS7_ILi160EEENS7_ILi192EEEEEELi192ENS_12float_e4m3_tEfNS_4arch4Sm90ELb1ELb0ELb1ELb0ELb0ELb0ELb0ELb1ELb1ELb1ELb0ELb0EEENS1_21CollectiveEpilogueFwdINS6_IJSA_SC_SB_EEES9_NS_10bfloat16_tESG_Li256ELb0ELb1ELb0ELb1EEENS1_30DynamicPersistentTileSchedulerILi256ELi128ELb0ELb1ELb1EEEEEEEEEvNT_6ParamsE,(.L_x_62 - _ZN7cutlass13device_kernelIN5flash11enable_sm90INS1_16FlashAttnFwdSm90INS1_25CollectiveMainloopFwdSm90ILi2EN4cute5tupleIJNS5_1CILi1EEES8_S8_EEENS6_IJNS7_ILi128EEENS7_ILi160EEENS7_ILi192EEEEEELi192ENS_12float_e4m3_tEfNS_4arch4Sm90ELb1ELb0ELb1ELb0ELb0ELb0ELb0ELb1ELb1ELb1ELb0ELb0EEENS1_21CollectiveEpilogueFwdINS6_IJSA_SC_SB_EEES9_NS_10bfloat16_tESG_Li256ELb0ELb1ELb0ELb1EEENS1_30DynamicPersistentTileSchedulerILi256ELi128ELb0ELb1ELb1EEEEEEEEEvNT_6ParamsE)
        .other          _ZN7cutlass13device_kernelIN5flash11enable_sm90INS1_16FlashAttnFwdSm90INS1_25CollectiveMainloopFwdSm90ILi2EN4cute5tupleIJNS5_1CILi1EEES8_S8_EEENS6_IJNS7_ILi128EEENS7_ILi160EEENS7_ILi192EEEEEELi192ENS_12float_e4m3_tEfNS_4arch4Sm90ELb1ELb0ELb1ELb0ELb0ELb0ELb0ELb1ELb1ELb1ELb0ELb0EEENS1_21CollectiveEpilogueFwdINS6_IJSA_SC_SB_EEES9_NS_10bfloat16_tESG_Li256ELb0ELb1ELb0ELb1EEENS1_30DynamicPersistentTileSchedulerILi256ELi128ELb0ELb1ELb1EEEEEEEEEvNT_6ParamsE,@"STO_CUDA_ENTRY STV_DEFAULT"
_ZN7cutlass13device_kernelIN5flash11enable_sm90INS1_16FlashAttnFwdSm90INS1_25CollectiveMainloopFwdSm90ILi2EN4cute5tupleIJNS5_1CILi1EEES8_S8_EEENS6_IJNS7_ILi128EEENS7_ILi160EEENS7_ILi192EEEEEELi192ENS_12float_e4m3_tEfNS_4arch4Sm90ELb1ELb0ELb1ELb0ELb0ELb0ELb0ELb1ELb1ELb1ELb0ELb0EEENS1_21CollectiveEpilogueFwdINS6_IJSA_SC_SB_EEES9_NS_10bfloat16_tESG_Li256ELb0ELb1ELb0ELb1EEENS1_30DynamicPersistentTileSchedulerILi256ELi128ELb0ELb1ELb1EEEEEEEEEvNT_6ParamsE:
[----:B------:R-:W-:Y:S01]  /*0000*/  LDC R1, c[0x0][0x37c] ;  /* 0x0000df00ff017b82 */ /* 0x000fe20000000800 */
[----:B------:R-:W-:Y:S05]  /*0010*/  EXIT ;  /* 0x000000000000794d */ /* 0x000fea0003800000 */
.L_x_16:
        /* <DEDUP_REMOVED lines=14> */
.L_x_62:


//--------------------- .text._ZN7cutlass13device_kernelIN5flash11enable_sm90INS1_16FlashAttnFwdSm90INS1_25CollectiveMainloopFwdSm90ILi2EN4cute5tupleIJNS5_1CILi1EEES8_S8_EEENS6_IJNS7_ILi128EEENS7_ILi160EEENS7_ILi192EEEEEELi192ENS_12float_e4m3_tEfNS_4arch4Sm90ELb1ELb0ELb1ELb1ELb0ELb0ELb0ELb1ELb1ELb1ELb0ELb0EEENS1_21CollectiveEpilogueFwdINS6_IJSA_SC_SB_EEES9_NS_10bfloat16_tESG_Li256ELb1ELb1ELb0ELb1EEENS1_36VarlenDynamicPersistentTileSchedulerILi128ELi160ELi256ELi128ELb0ELb1ELb1ELb1ELb1ELb1EEEEEEEEEvNT_6ParamsE --------------------------
	.section	.text._ZN7cutlass13device_kernelIN5flash11enable_sm90INS1_16FlashAttnFwdSm90INS1_25CollectiveMainloopFwdSm90ILi2EN4cute5tupleIJNS5_1CILi1EEES8_S8_EEENS6_IJNS7_ILi128EEENS7_ILi160EEENS7_ILi192EEEEEELi192ENS_12float_e4m3_tEfNS_4arch4Sm90ELb1ELb0ELb1ELb1ELb0ELb0ELb0ELb1ELb1ELb1ELb0ELb0EEENS1_21CollectiveEpilogueFwdINS6_IJSA_SC_SB_EEES9_NS_10bfloat16_tESG_Li256ELb1ELb1ELb0ELb1EEENS1_36VarlenDynamicPersistentTileSchedulerILi128ELi160ELi256ELi128ELb0ELb1ELb1ELb1ELb1ELb1EEEEEEEEEvNT_6ParamsE,"ax",@progbits
	.align	128
.text._ZN7cutlass13device_kernelIN5flash11enable_sm90INS1_16FlashAttnFwdSm90INS1_25CollectiveMainloopFwdSm90ILi2EN4cute5tupleIJNS5_1CILi1EEES8_S8_EEENS6_IJNS7_ILi128EEENS7_ILi160EEENS7_ILi192EEEEEELi192ENS_12float_e4m3_tEfNS_4arch4Sm90ELb1ELb0ELb1ELb1ELb0ELb0ELb0ELb1ELb1ELb1ELb0ELb0EEENS1_21CollectiveEpilogueFwdINS6_IJSA_SC_SB_EEES9_NS_10bfloat16_tESG_Li256ELb1ELb1ELb0ELb1EEENS1_36VarlenDynamicPersistentTileSchedulerILi128ELi160ELi256ELi128ELb0ELb1ELb1ELb1ELb1ELb1EEEEEEEEEvNT_6ParamsE:
        .type           _ZN7cutlass13device_kernelIN5flash11enable_sm90INS1_16FlashAttnFwdSm90INS1_25CollectiveMainloopFwdSm90ILi2EN4cute5tupleIJNS5_1CILi1EEES8_S8_EEENS6_IJNS7_ILi128EEENS7_ILi160EEENS7_ILi192EEEEEELi192ENS_12float_e4m3_tEfNS_4arch4Sm90ELb1ELb0ELb1ELb1ELb0ELb0ELb0ELb1ELb1ELb1ELb0ELb0EEENS1_21CollectiveEpilogueFwdINS6_IJSA_SC_SB_EEES9_NS_10bfloat16_tESG_Li256ELb1ELb1ELb0ELb1EEENS1_36VarlenDynamicPersistentTileSchedulerILi128ELi160ELi256ELi128ELb0ELb1ELb1ELb1ELb1ELb1EEEEEEEEEvNT_6ParamsE,@function
        .size           _ZN7cutlass13device_kernelIN5flash11enable_sm90INS1_16FlashAttnFwdSm90INS1_25CollectiveMainloopFwdSm90ILi2EN4cute5tupleIJNS5_1CILi1EEES8_S8_EEENS6_IJNS7_ILi128EEENS7_ILi160EEENS7_ILi192EEEEEELi192ENS_12float_e4m3_tEfNS_4arch4Sm90ELb1ELb0ELb1ELb1ELb0ELb0ELb0ELb1ELb1ELb1ELb0ELb0EEENS1_21CollectiveEpilogueFwdINS6_IJSA_SC_SB_EEES9_NS_10bfloat16_tESG_Li256ELb1ELb1ELb0ELb1EEENS1_36VarlenDynamicPersistentTileSchedulerILi128ELi160ELi256ELi128ELb0ELb1ELb1ELb1ELb1ELb1EEEEEEEEEvNT_6ParamsE,(.L_x_63 - _ZN7cutlass13device_kernelIN5flash11enable_sm90INS1_16FlashAttnFwdSm90INS1_25CollectiveMainloopFwdSm90ILi2EN4cute5tupleIJNS5_1CILi1EEES8_S8_EEENS6_IJNS7_ILi128EEENS7_ILi160EEENS7_ILi192EEEEEELi192ENS_12float_e4m3_tEfNS_4arch4Sm90ELb1ELb0ELb1ELb1ELb0ELb0ELb0ELb1ELb1ELb1ELb0ELb0EEENS1_21CollectiveEpilogueFwdINS6_IJSA_SC_SB_EEES9_NS_10bfloat16_tESG_Li256ELb1ELb1ELb0ELb1EEENS1_36VarlenDynamicPersistentTileSchedulerILi128ELi160ELi256ELi128ELb0ELb1ELb1ELb1ELb1ELb1EEEEEEEEEvNT_6ParamsE)
        .other          _ZN7cutlass13device_kernelIN5flash11enable_sm90INS1_16FlashAttnFwdSm90INS1_25CollectiveMainloopFwdSm90ILi2EN4cute5tupleIJNS5_1CILi1EEES8_S8_EEENS6_IJNS7_ILi128EEENS7_ILi160EEENS7_ILi192EEEEEELi192ENS_12float_e4m3_tEfNS_4arch4Sm90ELb1ELb0ELb1ELb1ELb0ELb0ELb0ELb1ELb1ELb1ELb0ELb0EEENS1_21CollectiveEpilogueFwdINS6_IJSA_SC_SB_EEES9_NS_10bfloat16_tESG_Li256ELb1ELb1ELb0ELb1EEENS1_36VarlenDynamicPersistentTileSchedulerILi128ELi160ELi256ELi128ELb0ELb1ELb1ELb1ELb1ELb1EEEEEEEEEvNT_6ParamsE,@"STO_CUDA_ENTRY STV_DEFAULT"
_ZN7cutlass13device_kernelIN5flash11enable_sm90INS1_16FlashAttnFwdSm90INS1_25CollectiveMainloopFwdSm90ILi2EN4cute5tupleIJNS5_1CILi1EEES8_S8_EEENS6_IJNS7_ILi128EEENS7_ILi160EEENS7_ILi192EEEEEELi192ENS_12float_e4m3_tEfNS_4arch4Sm90ELb1ELb0ELb1ELb1ELb0ELb0ELb0ELb1ELb1ELb1ELb0ELb0EEENS1_21CollectiveEpilogueFwdINS6_IJSA_SC_SB_EEES9_NS_10bfloat16_tESG_Li256ELb1ELb1ELb0ELb1EEENS1_36VarlenDynamicPersistentTileSchedulerILi128ELi160ELi256ELi128ELb0ELb1ELb1ELb1ELb1ELb1EEEEEEEEEvNT_6ParamsE:
[----:B------:R-:W-:Y:S01]  /*0000*/  LDC R1, c[0x0][0x37c] ;  /* 0x0000df00ff017b82 */ /* 0x000fe20000000800 */
[----:B------:R-:W-:Y:S05]  /*0010*/  EXIT ;  /* 0x000000000000794d */ /* 0x000fea0003800000 */
.L_x_17:
        /* <DEDUP_REMOVED lines=14> */
.L_x_63:


//--------------------- .text._ZN7cutlass13device_kernelIN5flash11enable_sm90INS1_16FlashAttnFwdSm90INS1_25CollectiveMainloopFwdSm90ILi2EN4cute5tupleIJNS5_1CILi1EEES8_S8_EEENS6_IJNS7_ILi128EEENS7_ILi160EEENS7_ILi192EEEEEELi192ENS_12float_e4m3_tEfNS_4arch4Sm90ELb1ELb0ELb1ELb1ELb0ELb1ELb0ELb1ELb1ELb1ELb0ELb0EEENS1_21CollectiveEpilogueFwdINS6_IJSA_SC_SB_EEES9_NS_10bfloat16_tESG_Li256ELb1ELb1ELb0ELb1EEENS1_36VarlenDynamicPersistentTileSchedulerILi128ELi160ELi256ELi128ELb0ELb1ELb1ELb1ELb1ELb1EEEEEEEEEvNT_6ParamsE --------------------------
	.section	.text._ZN7cutlass13device_kernelIN5flash11enable_sm90INS1_16FlashAttnFwdSm90INS1_25CollectiveMainloopFwdSm90ILi2EN4cute5tupleIJNS5_1CILi1EEES8_S8_EEENS6_IJNS7_ILi128EEENS7_ILi160EEENS7_ILi192EEEEEELi192ENS_12float_e4m3_tEfNS_4arch4Sm90ELb1ELb0ELb1ELb1ELb0ELb1ELb0ELb1ELb1ELb1ELb0ELb0EEENS1_21CollectiveEpilogueFwdINS6_IJSA_SC_SB_EEES9_NS_10bfloat16_tESG_Li256ELb1ELb1ELb0ELb1EEENS1_36VarlenDynamicPersistentTileSchedulerILi128ELi160ELi256ELi128ELb0ELb1ELb1ELb1ELb1ELb1EEEEEEEEEvNT_6ParamsE,"ax",@progbits
	.align	128
.text._ZN7cutlass13device_kernelIN5flash11enable_sm90INS1_16FlashAttnFwdSm90INS1_25CollectiveMainloopFwdSm90ILi2EN4cute5tupleIJNS5_1CILi1EEES8_S8_EEENS6_IJNS7_ILi128EEENS7_ILi160EEENS7_ILi192EEEEEELi192ENS_12float_e4m3_tEfNS_4arch4Sm90ELb1ELb0ELb1ELb1ELb0ELb1ELb0ELb1ELb1ELb1ELb0ELb0EEENS1_21CollectiveEpilogueFwdINS6_IJSA_SC_SB_EEES9_NS_10bfloat16_tESG_Li256ELb1ELb1ELb0ELb1EEENS1_36VarlenDynamicPersistentTileSchedulerILi128ELi160ELi256ELi128ELb0ELb1ELb1ELb1ELb1ELb1EEEEEEEEEvNT_6ParamsE:
        .type           _ZN7cutlass13device_kernelIN5flash11enable_sm90INS1_16FlashAttnFwdSm90INS1_25CollectiveMainloopFwdSm90ILi2EN4cute5tupleIJNS5_1CILi1EEES8_S8_EEENS6_IJNS7_ILi128EEENS7_ILi160EEENS7_ILi192EEEEEELi192ENS_12float_e4m3_tEfNS_4arch4Sm90ELb1ELb0ELb1ELb1ELb0ELb1ELb0ELb1ELb1ELb1ELb0ELb0EEENS1_21CollectiveEpilogueFwdINS6_IJSA_SC_SB_EEES9_NS_10bfloat16_tESG_Li256ELb1ELb1ELb0ELb1EEENS1_36VarlenDynamicPersistentTileSchedulerILi128ELi160ELi256ELi128ELb0ELb1ELb1ELb1ELb1ELb1EEEEEEEEEvNT_6ParamsE,@function
        .size           _ZN7cutlass13device_kernelIN5flash11enable_sm90INS1_16FlashAttnFwdSm90INS1_25CollectiveMainloopFwdSm90ILi2EN4cute5tupleIJNS5_1CILi1EEES8_S8_EEENS6_IJNS7_ILi128EEENS7_ILi160EEENS7_ILi192EEEEEELi192ENS_12float_e4m3_tEfNS_4arch4Sm90ELb1ELb0ELb1ELb1ELb0ELb1ELb0ELb1ELb1ELb1ELb0ELb0EEENS1_21CollectiveEpilogueFwdINS6_IJSA_SC_SB_EEES9_NS_10bfloat16_tESG_Li256ELb1ELb1ELb0ELb1EEENS1_36VarlenDynamicPersistentTileSchedulerILi128ELi160ELi256ELi128ELb0ELb1ELb1ELb1ELb1ELb1EEEEEEEEEvNT_6ParamsE,(.L_x_64 - _ZN7cutlass13device_kernelIN5flash11enable_sm90INS1_16FlashAttnFwdSm90INS1_25CollectiveMainloopFwdSm90ILi2EN4cute5tupleIJNS5_1CILi1EEES8_S8_EEENS6_IJNS7_ILi128EEENS7_ILi160EEENS7_ILi192EEEEEELi192ENS_12float_e4m3_tEfNS_4arch4Sm90ELb1ELb0ELb1ELb1ELb0ELb1ELb0ELb1ELb1ELb1ELb0ELb0EEENS1_21CollectiveEpilogueFwdINS6_IJSA_SC_SB_EEES9_NS_10bfloat16_tESG_Li256ELb1ELb1ELb0ELb1EEENS1_36VarlenDynamicPersistentTileSchedulerILi128ELi160ELi256ELi128ELb0ELb1ELb1ELb1ELb1ELb1EEEEEEEEEvNT_6ParamsE)
        .other          _ZN7cutlass13device_kernelIN5flash11enable_sm90INS1_16FlashAttnFwdSm90INS1_25CollectiveMainloopFwdSm90ILi2EN4cute5tupleIJNS5_1CILi1EEES8_S8_EEENS6_IJNS7_ILi128EEENS7_ILi160EEENS7_ILi192EEEEEELi192ENS_12float_e4m3_tEfNS_4arch4Sm90ELb1ELb0ELb1ELb1ELb0ELb1ELb0ELb1ELb1ELb1ELb0ELb0EEENS1_21CollectiveEpilogueFwdINS6_IJSA_SC_SB_EEES9_NS_10bfloat16_tESG_Li256ELb1ELb1ELb0ELb1EEENS1_36VarlenDynamicPersistentTileSchedulerILi128ELi160ELi256ELi128ELb0ELb1ELb1ELb1ELb1ELb1EEEEEEEEEvNT_6ParamsE,@"STO_CUDA_ENTRY STV_DEFAULT"
_ZN7cutlass13device_kernelIN5flash11enable_sm90INS1_16FlashAttnFwdSm90INS1_25CollectiveMainloopFwdSm90ILi2EN4cute5tupleIJNS5_1CILi1EEES8_S8_EEENS6_IJNS7_ILi128EEENS7_ILi160EEENS7_ILi192EEEEEELi192ENS_12float_e4m3_tEfNS_4arch4Sm90ELb1ELb0ELb1ELb1ELb0ELb1ELb0ELb1ELb1ELb1ELb0ELb0EEENS1_21CollectiveEpilogueFwdINS6_IJSA_SC_SB_EEES9_NS_10bfloat16_tESG_Li256ELb1ELb1ELb0ELb1EEENS1_36VarlenDynamicPersistentTileSchedulerILi128ELi160ELi256ELi128ELb0ELb1ELb1ELb1ELb1ELb1EEEEEEEEEvNT_6ParamsE:
[----:B------:R-:W-:Y:S01]  /*0000*/  LDC R1, c[0x0][0x37c] ;  /* 0x0000df00ff017b82 */ /* 0x000fe20000000800 */
[----:B------:R-:W-:Y:S05]  /*0010*/  EXIT ;  /* 0x000000000000794d */ /* 0x000fea0003800000 */
.L_x_18:
        /* <DEDUP_REMOVED lines=14> */
.L_x_64:


//--------------------- .text._ZN7cutlass13device_kernelIN5flash11enable_sm90INS1_16FlashAttnFwdSm90INS1_25CollectiveMainloopFwdSm90ILi2EN4cute5tupleIJNS5_1CILi1EEES8_S8_EEENS6_IJNS7_ILi128EEENS7_ILi224EEESA_EEELi128ENS_12float_e4m3_tEfNS_4arch4Sm90ELb0ELb0ELb1ELb0ELb0ELb0ELb0ELb1ELb1ELb1ELb0ELb0EEENS1_21CollectiveEpilogueFwdINS6_IJSA_SA_SB_EEES9_NS_10bfloat16_tESF_Li256ELb0ELb1ELb0ELb1EEENS1_29StaticPersistentTileSchedulerILb0EEEEEEEEEvNT_6ParamsE --------------------------
	.section	.text._ZN7cutlass13device_kernelIN5flash11enable_sm90INS1_16FlashAttnFwdSm90INS1_25CollectiveMainloopFwdSm90ILi2EN4cute5tupleIJNS5_1CILi1EEES8_S8_EEENS6_IJNS7_ILi128EEENS7_ILi224EEESA_EEELi128ENS_12float_e4m3_tEfNS_4arch4Sm90ELb0ELb0ELb1ELb0ELb0ELb0ELb0ELb1ELb1ELb1ELb0ELb0EEENS1_21CollectiveEpilogueFwdINS6_IJSA_SA_SB_EEES9_NS_10bfloat16_tESF_Li256ELb0ELb1ELb0ELb1EEENS1_29StaticPersistentTileSchedulerILb0EEEEEEEEEvNT_6ParamsE,"ax",@progbits
	.align	128
.text._ZN7cutlass13device_kernelIN5flash11enable_sm90INS1_16FlashAttnFwdSm90INS1_25CollectiveMainloopFwdSm90ILi2EN4cute5tupleIJNS5_1CILi1EEES8_S8_EEENS6_IJNS7_ILi128EEENS7_ILi224EEESA_EEELi128ENS_12float_e4m3_tEfNS_4arch4Sm90ELb0ELb0ELb1ELb0ELb0ELb0ELb0ELb1ELb1ELb1ELb0ELb0EEENS1_21CollectiveEpilogueFwdINS6_IJSA_SA_SB_EEES9_NS_10bfloat16_tESF_Li256ELb0ELb1ELb0ELb1EEENS1_29StaticPersistentTileSchedulerILb0EEEEEEEEEvNT_6ParamsE:
        .type           _ZN7cutlass13device_kernelIN5flash11enable_sm90INS1_16FlashAttnFwdSm90INS1_25CollectiveMainloopFwdSm90ILi2EN4cute5tupleIJNS5_1CILi1EEES8_S8_EEENS6_IJNS7_ILi128EEENS7_ILi224EEESA_EEELi128ENS_12float_e4m3_tEfNS_4arch4Sm90ELb0ELb0ELb1ELb0ELb0ELb0ELb0ELb1ELb1ELb1ELb0ELb0EEENS1_21CollectiveEpilogueFwdINS6_IJSA_SA_SB_EEES9_NS_10bfloat16_tESF_Li256ELb0ELb1ELb0ELb1EEENS1_29StaticPersistentTileSchedulerILb0EEEEEEEEEvNT_6ParamsE,@function
        .size           _ZN7cutlass13device_kernelIN5flash11enable_sm90INS1_16FlashAttnFwdSm90INS1_25CollectiveMainloopFwdSm90ILi2EN4cute5tupleIJNS5_1CILi1EEES8_S8_EEENS6_IJNS7_ILi128EEENS7_ILi224EEESA_EEELi128ENS_12float_e4m3_tEfNS_4arch4Sm90ELb0ELb0ELb1ELb0ELb0ELb0ELb0ELb1ELb1ELb1ELb0ELb0EEENS1_21CollectiveEpilogueFwdINS6_IJSA_SA_SB_EEES9_NS_10bfloat16_tESF_Li256ELb0ELb1ELb0ELb1EEENS1_29StaticPersistentTileSchedulerILb0EEEEEEEEEvNT_6ParamsE,(.L_x_65 - _ZN7cutlass13device_kernelIN5flash11enable_sm90INS1_16FlashAttnFwdSm90INS1_25CollectiveMainloopFwdSm90ILi2EN4cute5tupleIJNS5_1CILi1EEES8_S8_EEENS6_IJNS7_ILi128EEENS7_ILi224EEESA_EEELi128ENS_12float_e4m3_tEfNS_4arch4Sm90ELb0ELb0ELb1ELb0ELb0ELb0ELb0ELb1ELb1ELb1ELb0ELb0EEENS1_21CollectiveEpilogueFwdINS6_IJSA_SA_SB_EEES9_NS_10bfloat16_tESF_Li256ELb0ELb1ELb0ELb1EEENS1_29StaticPersistentTileSchedulerILb0EEEEEEEEEvNT_6ParamsE)
        .other          _ZN7cutlass13device_kernelIN5flash11enable_sm90INS1_16FlashAttnFwdSm90INS1_25CollectiveMainloopFwdSm90ILi2EN4cute5tupleIJNS5_1CILi1EEES8_S8_EEENS6_IJNS7_ILi128EEENS7_ILi224EEESA_EEELi128ENS_12float_e4m3_tEfNS_4arch4Sm90ELb0ELb0ELb1ELb0ELb0ELb0ELb0ELb1ELb1ELb1ELb0ELb0EEENS1_21CollectiveEpilogueFwdINS6_IJSA_SA_SB_EEES9_NS_10bfloat16_tESF_Li256ELb0ELb1ELb0ELb1EEENS1_29StaticPersistentTileSchedulerILb0EEEEEEEEEvNT_6ParamsE,@"STO_CUDA_ENTRY STV_DEFAULT"
_ZN7cutlass13device_kernelIN5flash11enable_sm90INS1_16FlashAttnFwdSm90INS1_25CollectiveMainloopFwdSm90ILi2EN4cute5tupleIJNS5_1CILi1EEES8_S8_EEENS6_IJNS7_ILi128EEENS7_ILi224EEESA_EEELi128ENS_12float_e4m3_tEfNS_4arch4Sm90ELb0ELb0ELb1ELb0ELb0ELb0ELb0ELb1ELb1ELb1ELb0ELb0EEENS1_21CollectiveEpilogueFwdINS6_IJSA_SA_SB_EEES9_NS_10bfloat16_tESF_Li256ELb0ELb1ELb0ELb1EEENS1_29StaticPersistentTileSchedulerILb0EEEEEEEEEvNT_6ParamsE:
[----:B------:R-:W-:Y:S01]  /*0000*/  LDC R1, c[0x0][0x37c] ;  /* 0x0000df00ff017b82 */ /* 0x000fe20000000800 */
[----:B------:R-:W-:Y:S05]  /*0010*/  EXIT ;  /* 0x000000000000794d */ /* 0x000fea0003800000 */
.L_x_19:
        /* <DEDUP_REMOVED lines=14> */
.L_x_65:


//--------------------- .text._ZN7cutlass13device_kernelIN5flash11enable_sm90INS1_16FlashAttnFwdSm90INS1_25CollectiveMainloopFwdSm90ILi2EN4cute5tupleIJNS5_1CILi1EEES8_S8_EEENS6_IJNS7_ILi128EEENS7_ILi224EEESA_EEELi128ENS_12float_e4m3_tEfNS_4arch4Sm90ELb0ELb0ELb1ELb1ELb0ELb0ELb0ELb1ELb1ELb1ELb0ELb0EEENS1_21CollectiveEpilogueFwdINS6_IJSA_SA_SB_EEES9_NS_10bfloat16_tESF_Li256ELb1ELb1ELb0ELb1EEENS1_36VarlenDynamicPersistentTileSchedulerILi128ELi224ELi256ELi128ELb0ELb1ELb1ELb0ELb1ELb1EEEEEEEEEvNT_6ParamsE --------------------------
	.section	.text._ZN7cutlass13device_kernelIN5flash11enable_sm90INS1_16FlashAttnFwdSm90INS1_25CollectiveMainloopFwdSm90ILi2EN4cute5tupleIJNS5_1CILi1EEES8_S8_EEENS6_IJNS7_ILi128EEENS7_ILi224EEESA_EEELi128ENS_12float_e4m3_tEfNS_4arch4Sm90ELb0ELb0ELb1ELb1ELb0ELb0ELb0ELb1ELb1ELb1ELb0ELb0EEENS1_21CollectiveEpilogueFwdINS6_IJSA_SA_SB_EEES9_NS_10bfloat16_tESF_Li256ELb1ELb1ELb0ELb1EEENS1_36VarlenDynamicPersistentTileSchedulerILi128ELi224ELi256ELi128ELb0ELb1ELb1ELb0ELb1ELb1EEEEEEEEEvNT_6ParamsE,"ax",@progbits
	.align	128
.text._ZN7cutlass13device_kernelIN5flash11enable_sm90INS1_16FlashAttnFwdSm90INS1_25CollectiveMainloopFwdSm90ILi2EN4cute5tupleIJNS5_1CILi1EEES8_S8_EEENS6_IJNS7_ILi128EEENS7_ILi224EEESA_EEELi128ENS_12float_e4m3_tEfNS_4arch4Sm90ELb0ELb0ELb1ELb1ELb0ELb0ELb0ELb1ELb1ELb1ELb0ELb0EEENS1_21CollectiveEpilogueFwdINS6_IJSA_SA_SB_EEES9_NS_10bfloat16_tESF_Li256ELb1ELb1ELb0ELb1EEENS1_36VarlenDynamicPersistentTileSchedulerILi128ELi224ELi256ELi128ELb0ELb1ELb1ELb0ELb1ELb1EEEEEEEEEvNT_6ParamsE:
        .type           _ZN7cutlass13device_kernelIN5flash11enable_sm90INS1_16FlashAttnFwdSm90INS1_25CollectiveMainloopFwdSm90ILi2EN4cute5tupleIJNS5_1CILi1EEES8_S8_EEENS6_IJNS7_ILi128EEENS7_ILi224EEESA_EEELi128ENS_12float_e4m3_tEfNS_4arch4Sm90ELb0ELb0ELb1ELb1ELb0ELb0ELb0ELb1ELb1ELb1ELb0ELb0EEENS1_21CollectiveEpilogueFwdINS6_IJSA_SA_SB_EEES9_NS_10bfloat16_tESF_Li256ELb1ELb1ELb0ELb1EEENS1_36VarlenDynamicPersistentTileSchedulerILi128ELi224ELi256ELi128ELb0ELb1ELb1ELb0ELb1ELb1EEEEEEEEEvNT_6ParamsE,@function
        .size           _ZN7cutlass13device_kernelIN5flash11enable_sm90INS1_16FlashAttnFwdSm90INS1_25CollectiveMainloopFwdSm90ILi2EN4cute5tupleIJNS5_1CILi1EEES8_S8_EEENS6_IJNS7_ILi128EEENS7_ILi224EEESA_EEELi128ENS_12float_e4m3_tEfNS_4arch4Sm90ELb0ELb0ELb1ELb1ELb0ELb0ELb0ELb1ELb1ELb1ELb0ELb0EEENS1_21CollectiveEpilogueFwdINS6_IJSA_SA_SB_EEES9_NS_10bfloat16_tESF_Li256ELb1ELb1ELb0ELb1EEENS1_36VarlenDynamicPersistentTileSchedulerILi128ELi224ELi256ELi128ELb0ELb1ELb1ELb0ELb1ELb1EEEEEEEEEvNT_6ParamsE,(.L_x_66 - _ZN7cutlass13device_kernelIN5flash11enable_sm90INS1_16FlashAttnFwdSm90INS1_25CollectiveMainloopFwdSm90ILi2EN4cute5tupleIJNS5_1CILi1EEES8_S8_EEENS6_IJNS7_ILi128EEENS7_ILi224EEESA_EEELi128ENS_12float_e4m3_tEfNS_4arch4Sm90ELb0ELb0ELb1ELb1ELb0ELb0ELb0ELb1ELb1ELb1ELb0ELb0EEENS1_21CollectiveEpilogueFwdINS6_IJSA_SA_SB_EEES9_NS_10bfloat16_tESF_Li256ELb1ELb1ELb0ELb1EEENS1_36VarlenDynamicPersistentTileSchedulerILi128ELi224ELi256ELi128ELb0ELb1ELb1ELb0ELb1ELb1EEEEEEEEEvNT_6ParamsE)
        .other          _ZN7cutlass13device_kernelIN5flash11enable_sm90INS1_16FlashAttnFwdSm90INS1_25CollectiveMainloopFwdSm90ILi2EN4cute5tupleIJNS5_1CILi1EEES8_S8_EEENS6_IJNS7_ILi128EEENS7_ILi224EEESA_EEELi128ENS_12float_e4m3_tEfNS_4arch4Sm90ELb0ELb0ELb1ELb1ELb0ELb0ELb0ELb1ELb1ELb1ELb0ELb0EEENS1_21CollectiveEpilogueFwdINS6_IJSA_SA_SB_EEES9_NS_10bfloat16_tESF_Li256ELb1ELb1ELb0ELb1EEENS1_36VarlenDynamicPersistentTileSchedulerILi128ELi224ELi256ELi128ELb0ELb1ELb1ELb0ELb1ELb1EEEEEEEEEvNT_6ParamsE,@"STO_CUDA_ENTRY STV_DEFAULT"
_ZN7cutlass13device_kernelIN5flash11enable_sm90INS1_16FlashAttnFwdSm90INS1_25CollectiveMainloopFwdSm90ILi2EN4cute5tupleIJNS5_1CILi1EEES8_S8_EEENS6_IJNS7_ILi128EEENS7_ILi224EEESA_EEELi128ENS_12float_e4m3_tEfNS_4arch4Sm90ELb0ELb0ELb1ELb1ELb0ELb0ELb0ELb1ELb1ELb1ELb0ELb0EEENS1_21CollectiveEpilogueFwdINS6_IJSA_SA_SB_EEES9_NS_10bfloat16_tESF_Li256ELb1ELb1ELb0ELb1EEENS1_36VarlenDynamicPersistentTileSchedulerILi128ELi224ELi256ELi128ELb0ELb1ELb1ELb0ELb1ELb1EEEEEEEEEvNT_6ParamsE:
[----:B------:R-:W-:Y:S01]  /*0000*/  LDC R1, c[0x0][0x37c] ;  /* 0x0000df00ff017b82 */ /* 0x000fe20000000800 */
[----:B------:R-:W-:Y:S05]  /*0010*/  EXIT ;  /* 0x000000000000794d */ /* 0x000fea0003800000 */
.L_x_20:
        /* <DEDUP_REMOVED lines=14> */
.L_x_66:


//--------------------- .text._ZN7cutlass13device_kernelIN5flash11enable_sm90INS1_16FlashAttnFwdSm90INS1_25CollectiveMainloopFwdSm90ILi2EN4cute5tupleIJNS5_1CILi1EEES8_S8_EEENS6_IJNS7_ILi128EEENS7_ILi224EEESA_EEELi128ENS_12float_e4m3_tEfNS_4arch4Sm90ELb0ELb0ELb1ELb1ELb0ELb1ELb0ELb1ELb1ELb1ELb0ELb0EEENS1_21CollectiveEpilogueFwdINS6_IJSA_SA_SB_EEES9_NS_10bfloat16_tESF_Li256ELb1ELb1ELb0ELb1EEENS1_36VarlenDynamicPersistentTileSchedulerILi128ELi224ELi256ELi128ELb0ELb1ELb1ELb0ELb1ELb1EEEEEEEEEvNT_6ParamsE --------------------------
	.section	.text._ZN7cutlass13device_kernelIN5flash11enable_sm90INS1_16FlashAttnFwdSm90INS1_25CollectiveMainloopFwdSm90ILi2EN4cute5tupleIJNS5_1CILi1EEES8_S8_EEENS6_IJNS7_ILi128EEENS7_ILi224EEESA_EEELi128ENS_12float_e4m3_tEfNS_4arch4Sm90ELb0ELb0ELb1ELb1ELb0ELb1ELb0ELb1ELb1ELb1ELb0ELb0EEENS1_21CollectiveEpilogueFwdINS6_IJSA_SA_SB_EEES9_NS_10bfloat16_tESF_Li256ELb1ELb1ELb0ELb1EEENS1_36VarlenDynamicPersistentTileSchedulerILi128ELi224ELi256ELi128ELb0ELb1ELb1ELb0ELb1ELb1EEEEEEEEEvNT_6ParamsE,"ax",@progbits
	.align	128
.text._ZN7cutlass13device_kernelIN5flash11enable_sm90INS1_16FlashAttnFwdSm90INS1_25CollectiveMainloopFwdSm90ILi2EN4cute5tupleIJNS5_1CILi1EEES8_S8_EEENS6_IJNS7_ILi128EEENS7_ILi224EEESA_EEELi128ENS_12float_e4m3_tEfNS_4arch4Sm90ELb0ELb0ELb1ELb1ELb0ELb1ELb0ELb1ELb1ELb1ELb0ELb0EEENS1_21CollectiveEpilogueFwdINS6_IJSA_SA_SB_EEES9_NS_10bfloat16_tESF_Li256ELb1ELb1ELb0ELb1EEENS1_36VarlenDynamicPersistentTileSchedulerILi128ELi224ELi256ELi128ELb0ELb1ELb1ELb0ELb1ELb1EEEEEEEEEvNT_6ParamsE:
        .type           _ZN7cutlass13device_kernelIN5flash11enable_sm90INS1_16FlashAttnFwdSm90INS1_25CollectiveMainloopFwdSm90ILi2EN4cute5tupleIJNS5_1CILi1EEES8_S8_EEENS6_IJNS7_ILi128EEENS7_ILi224EEESA_EEELi128ENS_12float_e4m3_tEfNS_4arch4Sm90ELb0ELb0ELb1ELb1ELb0ELb1ELb0ELb1ELb1ELb1ELb0ELb0EEENS1_21CollectiveEpilogueFwdINS6_IJSA_SA_SB_EEES9_NS_10bfloat16_tESF_Li256ELb1ELb1ELb0ELb1EEENS1_36VarlenDynamicPersistentTileSchedulerILi128ELi224ELi256ELi128ELb0ELb1ELb1ELb0ELb1ELb1EEEEEEEEEvNT_6ParamsE,@function
        .size           _ZN7cutlass13device_kernelIN5flash11enable_sm90INS1_16FlashAttnFwdSm90INS1_25CollectiveMainloopFwdSm90ILi2EN4cute5tupleIJNS5_1CILi1EEES8_S8_EEENS6_IJNS7_ILi128EEENS7_ILi224EEESA_EEELi128ENS_12float_e4m3_tEfNS_4arch4Sm90ELb0ELb0ELb1ELb1ELb0ELb1ELb0ELb1ELb1ELb1ELb0ELb0EEENS1_21CollectiveEpilogueFwdINS6_IJSA_SA_SB_EEES9_NS_10bfloat16_tESF_Li256ELb1ELb1ELb0ELb1EEENS1_36VarlenDynamicPersistentTileSchedulerILi128ELi224ELi256ELi128ELb0ELb1ELb1ELb0ELb1ELb1EEEEEEEEEvNT_6ParamsE,(.L_x_67 - _ZN7cutlass13device_kernelIN5flash11enable_sm90INS1_16FlashAttnFwdSm90INS1_25CollectiveMainloopFwdSm90ILi2EN4cute5tupleIJNS5_1CILi1EEES8_S8_EEENS6_IJNS7_ILi128EEENS7_ILi224EEESA_EEELi128ENS_12float_e4m3_tEfNS_4arch4Sm90ELb0ELb0ELb1ELb1ELb0ELb1ELb0ELb1ELb1ELb1ELb0ELb0EEENS1_21CollectiveEpilogueFwdINS6_IJSA_SA_SB_EEES9_NS_10bfloat16_tESF_Li256ELb1ELb1ELb0ELb1EEENS1_36VarlenDynamicPersistentTileSchedulerILi128ELi224ELi256ELi128ELb0ELb1ELb1ELb0ELb1ELb1EEEEEEEEEvNT_6ParamsE)
        .other          _ZN7cutlass13device_kernelIN5flash11enable_sm90INS1_16FlashAttnFwdSm90INS1_25CollectiveMainloopFwdSm90ILi2EN4cute5tupleIJNS5_1CILi1EEES8_S8_EEENS6_IJNS7_ILi128EEENS7_ILi224EEESA_EEELi128ENS_12float_e4m3_tEfNS_4arch4Sm90ELb0ELb0ELb1ELb1ELb0ELb1ELb0ELb1ELb1ELb1ELb0ELb0EEENS1_21CollectiveEpilogueFwdINS6_IJSA_SA_SB_EEES9_NS_10bfloat16_tESF_Li256ELb1ELb1ELb0ELb1EEENS1_36VarlenDynamicPersistentTileSchedulerILi128ELi224ELi256ELi128ELb0ELb1ELb1ELb0ELb1ELb1EEEEEEEEEvNT_6ParamsE,@"STO_CUDA_ENTRY STV_DEFAULT"
_ZN7cutlass13device_kernelIN5flash11enable_sm90INS1_16FlashAttnFwdSm90INS1_25CollectiveMainloopFwdSm90ILi2EN4cute5tupleIJNS5_1CILi1EEES8_S8_EEENS6_IJNS7_ILi128EEENS7_ILi224EEESA_EEELi128ENS_12float_e4m3_tEfNS_4arch4Sm90ELb0ELb0ELb1ELb1ELb0ELb1ELb0ELb1ELb1ELb1ELb0ELb0EEENS1_21CollectiveEpilogueFwdINS6_IJSA_SA_SB_EEES9_NS_10bfloat16_tESF_Li256ELb1ELb1ELb0ELb1EEENS1_36VarlenDynamicPersistentTileSchedulerILi128ELi224ELi256ELi128ELb0ELb1ELb1ELb0ELb1ELb1EEEEEEEEEvNT_6ParamsE:
[----:B------:R-:W-:Y:S01]  /*0000*/  LDC R1, c[0x0][0x37c] ;  /* 0x0000df00ff017b82 */ /* 0x000fe20000000800 */
[----:B------:R-:W-:Y:S05]  /*0010*/  EXIT ;  /* 0x000000000000794d */ /* 0x000fea0003800000 */
.L_x_21:
        /* <DEDUP_REMOVED lines=14> */
.L_x_67:


//--------------------- .text._ZN7cutlass13device_kernelIN5flash11enable_sm90INS1_16FlashAttnFwdSm90INS1_25CollectiveMainloopFwdSm90ILi2EN4cute5tupleIJNS5_1CILi1EEES8_S8_EEENS6_IJNS7_ILi128EEENS7_ILi192EEESA_EEELi128ENS_12float_e4m3_tEfNS_4arch4Sm90ELb0ELb1ELb1ELb0ELb0ELb0ELb0ELb1ELb1ELb1ELb0ELb0EEENS1_21CollectiveEpilogueFwdINS6_IJSA_SA_SB_EEES9_NS_10bfloat16_tESF_Li256ELb0ELb1ELb0ELb1EEENS1_30DynamicPersistentTileSchedulerILi256ELi128ELb0ELb1ELb1EEEEEEEEEvNT_6ParamsE --------------------------
	.section	.text._ZN7cutlass13device_kernelIN5flash11enable_sm90INS1_16FlashAttnFwdSm90INS1_25CollectiveMainloopFwdSm90ILi2EN4cute5tupleIJNS5_1CILi1EEES8_S8_EEENS6_IJNS7_ILi128EEENS7_ILi192EEESA_EEELi128ENS_12float_e4m3_tEfNS_4arch4Sm90ELb0ELb1ELb1ELb0ELb0ELb0ELb0ELb1ELb1ELb1ELb0ELb0EEENS1_21CollectiveEpilogueFwdINS6_IJSA_SA_SB_EEES9_NS_10bfloat16_tESF_Li256ELb0ELb1ELb0ELb1EEENS1_30DynamicPersistentTileSchedulerILi256ELi128ELb0ELb1ELb1EEEEEEEEEvNT_6ParamsE,"ax",@progbits
	.align	128
.text._ZN7cutlass13device_kernelIN5flash11enable_sm90INS1_16FlashAttnFwdSm90INS1_25CollectiveMainloopFwdSm90ILi2EN4cute5tupleIJNS5_1CILi1EEES8_S8_EEENS6_IJNS7_ILi128EEENS7_ILi192EEESA_EEELi128ENS_12float_e4m3_tEfNS_4arch4Sm90ELb0ELb1ELb1ELb0ELb0ELb0ELb0ELb1ELb1ELb1ELb0ELb0EEENS1_21CollectiveEpilogueFwdINS6_IJSA_SA_SB_EEES9_NS_10bfloat16_tESF_Li256ELb0ELb1ELb0ELb1EEENS1_30DynamicPersistentTileSchedulerILi256ELi128ELb0ELb1ELb1EEEEEEEEEvNT_6ParamsE:
        .type           _ZN7cutlass13device_kernelIN5flash11enable_sm90INS1_16FlashAttnFwdSm90INS1_25CollectiveMainloopFwdSm90ILi2EN4cute5tupleIJNS5_1CILi1EEES8_S8_EEENS6_IJNS7_ILi128EEENS7_ILi192EEESA_EEELi128ENS_12float_e4m3_tEfNS_4arch4Sm90ELb0ELb1ELb1ELb0ELb0ELb0ELb0ELb1ELb1ELb1ELb0ELb0EEENS1_21CollectiveEpilogueFwdINS6_IJSA_SA_SB_EEES9_NS_10bfloat16_tESF_Li256ELb0ELb1ELb0ELb1EEENS1_30DynamicPersistentTileSchedulerILi256ELi128ELb0ELb1ELb1EEEEEEEEEvNT_6ParamsE,@function
        .size           _ZN7cutlass13device_kernelIN5flash11enable_sm90INS1_16FlashAttnFwdSm90INS1_25CollectiveMainloopFwdSm90ILi2EN4cute5tupleIJNS5_1CILi1EEES8_S8_EEENS6_IJNS7_ILi128EEENS7_ILi192EEESA_EEELi128ENS_12float_e4m3_tEfNS_4arch4Sm90ELb0ELb1ELb1ELb0ELb0ELb0ELb0ELb1ELb1ELb1ELb0ELb0EEENS1_21CollectiveEpilogueFwdINS6_IJSA_SA_SB_EEES9_NS_10bfloat16_tESF_Li256ELb0ELb1ELb0ELb1EEENS1_30DynamicPersistentTileSchedulerILi256ELi128ELb0ELb1ELb1EEEEEEEEEvNT_6ParamsE,(.L_x_68 - _ZN7cutlass13device_kernelIN5flash11enable_sm90INS1_16FlashAttnFwdSm90INS1_25CollectiveMainloopFwdSm90ILi2EN4cute5tupleIJNS5_1CILi1EEES8_S8_EEENS6_IJNS7_ILi128EEENS7_ILi192EEESA_EEELi128ENS_12float_e4m3_tEfNS_4arch4Sm90ELb0ELb1ELb1ELb0ELb0ELb0ELb0ELb1ELb1ELb1ELb0ELb0EEENS1_21CollectiveEpilogueFwdINS6_IJSA_SA_SB_EEES9_NS_10bfloat16_tESF_Li256ELb0ELb1ELb0ELb1EEENS1_30DynamicPersistentTileSchedulerILi256ELi128ELb0ELb1ELb1EEEEEEEEEvNT_6ParamsE)
        .other          _ZN7cutlass13device_kernelIN5flash11enable_sm90INS1_16FlashAttnFwdSm90INS1_25CollectiveMainloopFwdSm90ILi2EN4cute5tupleIJNS5_1CILi1EEES8_S8_EEENS6_IJNS7_ILi128EEENS7_ILi192EEESA_EEELi128ENS_12float_e4m3_tEfNS_4arch4Sm90ELb0ELb1ELb1ELb0ELb0ELb0ELb0ELb1ELb1ELb1ELb0ELb0EEENS1_21CollectiveEpilogueFwdINS6_IJSA_SA_SB_EEES9_NS_10bfloat16_tESF_Li256ELb0ELb1ELb0ELb1EEENS1_30DynamicPersistentTileSchedulerILi256ELi128ELb0ELb1ELb1EEEEEEEEEvNT_6ParamsE,@"STO_CUDA_ENTRY STV_DEFAULT"
_ZN7cutlass13device_kernelIN5flash11enable_sm90INS1_16FlashAttnFwdSm90INS1_25CollectiveMainloopFwdSm90ILi2EN4cute5tupleIJNS5_1CILi1EEES8_S8_EEENS6_IJNS7_ILi128EEENS7_ILi192EEESA_EEELi128ENS_12float_e4m3_tEfNS_4arch4Sm90ELb0ELb1ELb1ELb0ELb0ELb0ELb0ELb1ELb1ELb1ELb0ELb0EEENS1_21CollectiveEpilogueFwdINS6_IJSA_SA_SB_EEES9_NS_10bfloat16_tESF_Li256ELb0ELb1ELb0ELb1EEENS1_30DynamicPersistentTileSchedulerILi256ELi128ELb0ELb1ELb1EEEEEEEEEvNT_6ParamsE:
[----:B------:R-:W-:Y:S01]  /*0000*/  LDC R1, c[0x0][0x37c] ;  /* 0x0000df00ff017b82 */ /* 0x000fe20000000800 */
[----:B------:R-:W-:Y:S05]  /*0010*/  EXIT ;  /* 0x000000000000794d */ /* 0x000fea0003800000 */
.L_x_22:
        /* <DEDUP_REMOVED lines=14> */
.L_x_68:


//--------------------- .text._ZN7cutlass13device_kernelIN5flash11enable_sm90INS1_16FlashAttnFwdSm90INS1_25CollectiveMainloopFwdSm90ILi2EN4cute5tupleIJNS5_1CILi1EEES8_S8_EEENS6_IJNS7_ILi128EEENS7_ILi192EEESA_EEELi128ENS_12float_e4m3_tEfNS_4arch4Sm90ELb0ELb1ELb1ELb1ELb0ELb0ELb0ELb1ELb1ELb1ELb0ELb0EEENS1_21CollectiveEpilogueFwdINS6_IJSA_SA_SB_EEES9_NS_10bfloat16_tESF_Li256ELb1ELb1ELb0ELb1EEENS1_36VarlenDynamicPersistentTileSchedulerILi128ELi192ELi256ELi128ELb0ELb1ELb1ELb1ELb0ELb1EEEEEEEEEvNT_6ParamsE --------------------------
	.section	.text._ZN7cutlass13device_kernelIN5flash11enable_sm90INS1_16FlashAttnFwdSm90INS1_25CollectiveMainloopFwdSm90ILi2EN4cute5tupleIJNS5_1CILi1EEES8_S8_EEENS6_IJNS7_ILi128EEENS7_ILi192EEESA_EEELi128ENS_12float_e4m3_tEfNS_4arch4Sm90ELb0ELb1ELb1ELb1ELb0ELb0ELb0ELb1ELb1ELb1ELb0ELb0EEENS1_21CollectiveEpilogueFwdINS6_IJSA_SA_SB_EEES9_NS_10bfloat16_tESF_Li256ELb1ELb1ELb0ELb1EEENS1_36VarlenDynamicPersistentTileSchedulerILi128ELi192ELi256ELi128ELb0ELb1ELb1ELb1ELb0ELb1EEEEEEEEEvNT_6ParamsE,"ax",@progbits
	.align	128
.text._ZN7cutlass13device_kernelIN5flash11enable_sm90INS1_16FlashAttnFwdSm90INS1_25CollectiveMainloopFwdSm90ILi2EN4cute5tupleIJNS5_1CILi1EEES8_S8_EEENS6_IJNS7_ILi128EEENS7_ILi192EEESA_EEELi128ENS_12float_e4m3_tEfNS_4arch4Sm90ELb0ELb1ELb1ELb1ELb0ELb0ELb0ELb1ELb1ELb1ELb0ELb0EEENS1_21CollectiveEpilogueFwdINS6_IJSA_SA_SB_EEES9_NS_10bfloat16_tESF_Li256ELb1ELb1ELb0ELb1EEENS1_36VarlenDynamicPersistentTileSchedulerILi128ELi192ELi256ELi128ELb0ELb1ELb1ELb1ELb0ELb1EEEEEEEEEvNT_6ParamsE:
        .type           _ZN7cutlass13device_kernelIN5flash11enable_sm90INS1_16FlashAttnFwdSm90INS1_25CollectiveMainloopFwdSm90ILi2EN4cute5tupleIJNS5_1CILi1EEES8_S8_EEENS6_IJNS7_ILi128EEENS7_ILi192EEESA_EEELi128ENS_12float_e4m3_tEfNS_4arch4Sm90ELb0ELb1ELb1ELb1ELb0ELb0ELb0ELb1ELb1ELb1ELb0ELb0EEENS1_21CollectiveEpilogueFwdINS6_IJSA_SA_SB_EEES9_NS_10bfloat16_tESF_Li256ELb1ELb1ELb0ELb1EEENS1_36VarlenDynamicPersistentTileSchedulerILi128ELi192ELi256ELi128ELb0ELb1ELb1ELb1ELb0ELb1EEEEEEEEEvNT_6ParamsE,@function
        .size           _ZN7cutlass13device_kernelIN5flash11enable_sm90INS1_16FlashAttnFwdSm90INS1_25CollectiveMainloopFwdSm90ILi2EN4cute5tupleIJNS5_1CILi1EEES8_S8_EEENS6_IJNS7_ILi128EEENS7_ILi192EEESA_EEELi128ENS_12float_e4m3_tEfNS_4arch4Sm90ELb0ELb1ELb1ELb1ELb0ELb0ELb0ELb1ELb1ELb1ELb0ELb0EEENS1_21CollectiveEpilogueFwdINS6_IJSA_SA_SB_EEES9_NS_10bfloat16_tESF_Li256ELb1ELb1ELb0ELb1EEENS1_36VarlenDynamicPersistentTileSchedulerILi128ELi192ELi256ELi128ELb0ELb1ELb1ELb1ELb0ELb1EEEEEEEEEvNT_6ParamsE,(.L_x_69 - _ZN7cutlass13device_kernelIN5flash11enable_sm90INS1_16FlashAttnFwdSm90INS1_25CollectiveMainloopFwdSm90ILi2EN4cute5tupleIJNS5_1CILi1EEES8_S8_EEENS6_IJNS7_ILi128EEENS7_ILi192EEESA_EEELi128ENS_12float_e4m3_tEfNS_4arch4Sm90ELb0ELb1ELb1ELb1ELb0ELb0ELb0ELb1ELb1ELb1ELb0ELb0EEENS1_21CollectiveEpilogueFwdINS6_IJSA_SA_SB_EEES9_NS_10bfloat16_tESF_Li256ELb1ELb1ELb0ELb1EEENS1_36VarlenDynamicPersistentTileSchedulerILi128ELi192ELi256ELi128ELb0ELb1ELb1ELb1ELb0ELb1EEEEEEEEEvNT_6ParamsE)
        .other          _ZN7cutlass13device_kernelIN5flash11enable_sm90INS1_16FlashAttnFwdSm90INS1_25CollectiveMainloopFwdSm90ILi2EN4cute5tupleIJNS5_1CILi1EEES8_S8_EEENS6_IJNS7_ILi128EEENS7_ILi192EEESA_EEELi128ENS_12float_e4m3_tEfNS_4arch4Sm90ELb0ELb1ELb1ELb1ELb0ELb0ELb0ELb1ELb1ELb1ELb0ELb0EEENS1_21CollectiveEpilogueFwdINS6_IJSA_SA_SB_EEES9_NS_10bfloat16_tESF_Li256ELb1ELb1ELb0ELb1EEENS1_36VarlenDynamicPersistentTileSchedulerILi128ELi192ELi256ELi128ELb0ELb1ELb1ELb1ELb0ELb1EEEEEEEEEvNT_6ParamsE,@"STO_CUDA_ENTRY STV_DEFAULT"
_ZN7cutlass13device_kernelIN5flash11enable_sm90INS1_16FlashAttnFwdSm90INS1_25CollectiveMainloopFwdSm90ILi2EN4cute5tupleIJNS5_1CILi1EEES8_S8_EEENS6_IJNS7_ILi128EEENS7_ILi192EEESA_EEELi128ENS_12float_e4m3_tEfNS_4arch4Sm90ELb0ELb1ELb1ELb1ELb0ELb0ELb0ELb1ELb1ELb1ELb0ELb0EEENS1_21CollectiveEpilogueFwdINS6_IJSA_SA_SB_EEES9_NS_10bfloat16_tESF_Li256ELb1ELb1ELb0ELb1EEENS1_36VarlenDynamicPersistentTileSchedulerILi128ELi192ELi256ELi128ELb0ELb1ELb1ELb1ELb0ELb1EEEEEEEEEvNT_6ParamsE:
[----:B------:R-:W-:Y:S01]  /*0000*/  LDC R1, c[0x0][0x37c] ;  /* 0x0000df00ff017b82 */ /* 0x000fe20000000800 */
[----:B------:R-:W-:Y:S05]  /*0010*/  EXIT ;  /* 0x000000000000794d */ /* 0x000fea0003800000 */
.L_x_23:
        /* <DEDUP_REMOVED lines=14> */
.L_x_69:


//--------------------- .text._ZN7cutlass13device_kernelIN5flash11enable_sm90INS1_16FlashAttnFwdSm90INS1_25CollectiveMainloopFwdSm90ILi2EN4cute5tupleIJNS5_1CILi1EEES8_S8_EEENS6_IJNS7_ILi128EEENS7_ILi192EEESA_EEELi128ENS_12float_e4m3_tEfNS_4arch4Sm90ELb0ELb1ELb1ELb1ELb0ELb1ELb0ELb1ELb1ELb1ELb0ELb0EEENS1_21CollectiveEpilogueFwdINS6_IJSA_SA_SB_EEES9_NS_10bfloat16_tESF_Li256ELb1ELb1ELb0ELb1EEENS1_36VarlenDynamicPersistentTileSchedulerILi128ELi192ELi256ELi128ELb0ELb1ELb1ELb1ELb0ELb1EEEEEEEEEvNT_6ParamsE --------------------------
	.section	.text._ZN7cutlass13device_kernelIN5flash11enable_sm90INS1_16FlashAttnFwdSm90INS1_25CollectiveMainloopFwdSm90ILi2EN4cute5tupleIJNS5_1CILi1EEES8_S8_EEENS6_IJNS7_ILi128EEENS7_ILi192EEESA_EEELi128ENS_12float_e4m3_tEfNS_4arch4Sm90ELb0ELb1ELb1ELb1ELb0ELb1ELb0ELb1ELb1ELb1ELb0ELb0EEENS1_21CollectiveEpilogueFwdINS6_IJSA_SA_SB_EEES9_NS_10bfloat16_tESF_Li256ELb1ELb1ELb0ELb1EEENS1_36VarlenDynamicPersistentTileSchedulerILi128ELi192ELi256ELi128ELb0ELb1ELb1ELb1ELb0ELb1EEEEEEEEEvNT_6ParamsE,"ax",@progbits
	.align	128
.text._ZN7cutlass13device_kernelIN5flash11enable_sm90INS1_16FlashAttnFwdSm90INS1_25CollectiveMainloopFwdSm90ILi2EN4cute5tupleIJNS5_1CILi1EEES8_S8_EEENS6_IJNS7_ILi128EEENS7_ILi192EEESA_EEELi128ENS_12float_e4m3_tEfNS_4arch4Sm90ELb0ELb1ELb1ELb1ELb0ELb1ELb0ELb1ELb1ELb1ELb0ELb0EEENS1_21CollectiveEpilogueFwdINS6_IJSA_SA_SB_EEES9_NS_10bfloat16_tESF_Li256ELb1ELb1ELb0ELb1EEENS1_36VarlenDynamicPersistentTileSchedulerILi128ELi192ELi256ELi128ELb0ELb1ELb1ELb1ELb0ELb1EEEEEEEEEvNT_6ParamsE:
        .type           _ZN7cutlass13device_kernelIN5flash11enable_sm90INS1_16FlashAttnFwdSm90INS1_25CollectiveMainloopFwdSm90ILi2EN4cute5tupleIJNS5_1CILi1EEES8_S8_EEENS6_IJNS7_ILi128EEENS7_ILi192EEESA_EEELi128ENS_12float_e4m3_tEfNS_4arch4Sm90ELb0ELb1ELb1ELb1ELb0ELb1ELb0ELb1ELb1ELb1ELb0ELb0EEENS1_21CollectiveEpilogueFwdINS6_IJSA_SA_SB_EEES9_NS_10bfloat16_tESF_Li256ELb1ELb1ELb0ELb1EEENS1_36VarlenDynamicPersistentTileSchedulerILi128ELi192ELi256ELi128ELb0ELb1ELb1ELb1ELb0ELb1EEEEEEEEEvNT_6ParamsE,@function
        .size           _ZN7cutlass13device_kernelIN5flash11enable_sm90INS1_16FlashAttnFwdSm90INS1_25CollectiveMainloopFwdSm90ILi2EN4cute5tupleIJNS5_1CILi1EEES8_S8_EEENS6_IJNS7_ILi128EEENS7_ILi192EEESA_EEELi128ENS_12float_e4m3_tEfNS_4arch4Sm90ELb0ELb1ELb1ELb1ELb0ELb1ELb0ELb1ELb1ELb1ELb0ELb0EEENS1_21CollectiveEpilogueFwdINS6_IJSA_SA_SB_EEES9_NS_10bfloat16_tESF_Li256ELb1ELb1ELb0ELb1EEENS1_36VarlenDynamicPersistentTileSchedulerILi128ELi192ELi256ELi128ELb0ELb1ELb1ELb1ELb0ELb1EEEEEEEEEvNT_6ParamsE,(.L_x_70 - _ZN7cutlass13device_kernelIN5flash11enable_sm90INS1_16FlashAttnFwdSm90INS1_25CollectiveMainloopFwdSm90ILi2EN4cute5tupleIJNS5_1CILi1EEES8_S8_EEENS6_IJNS7_ILi128EEENS7_ILi192EEESA_EEELi128ENS_12float_e4m3_tEfNS_4arch4Sm90ELb0ELb1ELb1ELb1ELb0ELb1ELb0ELb1ELb1ELb1ELb0ELb0EEENS1_21CollectiveEpilogueFwdINS6_IJSA_SA_SB_EEES9_NS_10bfloat16_tESF_Li256ELb1ELb1ELb0ELb1EEENS1_36VarlenDynamicPersistentTileSchedulerILi128ELi192ELi256ELi128ELb0ELb1ELb1ELb1ELb0ELb1EEEEEEEEEvNT_6ParamsE)
        .other          _ZN7cutlass13device_kernelIN5flash11enable_sm90INS1_16FlashAttnFwdSm90INS1_25CollectiveMainloopFwdSm90ILi2EN4cute5tupleIJNS5_1CILi1EEES8_S8_EEENS6_IJNS7_ILi128EEENS7_ILi192EEESA_EEELi128ENS_12float_e4m3_tEfNS_4arch4Sm90ELb0ELb1ELb1ELb1ELb0ELb1ELb0ELb1ELb1ELb1ELb0ELb0EEENS1_21CollectiveEpilogueFwdINS6_IJSA_SA_SB_EEES9_NS_10bfloat16_tESF_Li256ELb1ELb1ELb0ELb1EEENS1_36VarlenDynamicPersistentTileSchedulerILi128ELi192ELi256ELi128ELb0ELb1ELb1ELb1ELb0ELb1EEEEEEEEEvNT_6ParamsE,@"STO_CUDA_ENTRY STV_DEFAULT"
_ZN7cutlass13device_kernelIN5flash11enable_sm90INS1_16FlashAttnFwdSm90INS1_25CollectiveMainloopFwdSm90ILi2EN4cute5tupleIJNS5_1CILi1EEES8_S8_EEENS6_IJNS7_ILi128EEENS7_ILi192EEESA_EEELi128ENS_12float_e4m3_tEfNS_4arch4Sm90ELb0ELb1ELb1ELb1ELb0ELb1ELb0ELb1ELb1ELb1ELb0ELb0EEENS1_21CollectiveEpilogueFwdINS6_IJSA_SA_SB_EEES9_NS_10bfloat16_tESF_Li256ELb1ELb1ELb0ELb1EEENS1_36VarlenDynamicPersistentTileSchedulerILi128ELi192ELi256ELi128ELb0ELb1ELb1ELb1ELb0ELb1EEEEEEEEEvNT_6ParamsE:
[----:B------:R-:W-:Y:S01]  /*0000*/  LDC R1, c[0x0][0x37c] ;  /* 0x0000df00ff017b82 */ /* 0x000fe20000000800 */
[----:B------:R-:W-:Y:S05]  /*0010*/  EXIT ;  /* 0x000000000000794d */ /* 0x000fea0003800000 */
.L_x_24:
        /* <DEDUP_REMOVED lines=14> */
.L_x_70:


//--------------------- .text._ZN7cutlass13device_kernelIN5flash11enable_sm90INS1_16FlashAttnFwdSm90INS1_25CollectiveMainloopFwdSm90ILi2EN4cute5tupleIJNS5_1CILi1EEES8_S8_EEENS6_IJNS7_ILi128EEENS7_ILi224EEESA_EEELi128ENS_12float_e4m3_tEfNS_4arch4Sm90ELb1ELb0ELb1ELb0ELb0ELb0ELb0ELb1ELb1ELb1ELb0ELb0EEENS1_21CollectiveEpilogueFwdINS6_IJSA_SA_SB_EEES9_NS_10bfloat16_tESF_Li256ELb0ELb1ELb0ELb1EEENS1_30DynamicPersistentTileSchedulerILi256ELi128ELb0ELb1ELb1EEEEEEEEEvNT_6ParamsE --------------------------
	.section	.text._ZN7cutlass13device_kernelIN5flash11enable_sm90INS1_16FlashAttnFwdSm90INS1_25CollectiveMainloopFwdSm90ILi2EN4cute5tupleIJNS5_1CILi1EEES8_S8_EEENS6_IJNS7_ILi128EEENS7_ILi224EEESA_EEELi128ENS_12float_e4m3_tEfNS_4arch4Sm90ELb1ELb0ELb1ELb0ELb0ELb0ELb0ELb1ELb1ELb1ELb0ELb0EEENS1_21CollectiveEpilogueFwdINS6_IJSA_SA_SB_EEES9_NS_10bfloat16_tESF_Li256ELb0ELb1ELb0ELb1EEENS1_30DynamicPersistentTileSchedulerILi256ELi128ELb0ELb1ELb1EEEEEEEEEvNT_6ParamsE,"ax",@progbits
	.align	128
.text._ZN7cutlass13device_kernelIN5flash11enable_sm90INS1_16FlashAttnFwdSm90INS1_25CollectiveMainloopFwdSm90ILi2EN4cute5tupleIJNS5_1CILi1EEES8_S8_EEENS6_IJNS7_ILi128EEENS7_ILi224EEESA_EEELi128ENS_12float_e4m3_tEfNS_4arch4Sm90ELb1ELb0ELb1ELb0ELb0ELb0ELb0ELb1ELb1ELb1ELb0ELb0EEENS1_21CollectiveEpilogueFwdINS6_IJSA_SA_SB_EEES9_NS_10bfloat16_tESF_Li256ELb0ELb1ELb0ELb1EEENS1_30DynamicPersistentTileSchedulerILi256ELi128ELb0ELb1ELb1EEEEEEEEEvNT_6ParamsE:
        .type           _ZN7cutlass13device_kernelIN5flash11enable_sm90INS1_16FlashAttnFwdSm90INS1_25CollectiveMainloopFwdSm90ILi2EN4cute5tupleIJNS5_1CILi1EEES8_S8_EEENS6_IJNS7_ILi128EEENS7_ILi224EEESA_EEELi128ENS_12float_e4m3_tEfNS_4arch4Sm90ELb1ELb0ELb1ELb0ELb0ELb0ELb0ELb1ELb1ELb1ELb0ELb0EEENS1_21CollectiveEpilogueFwdINS6_IJSA_SA_SB_EEES9_NS_10bfloat16_tESF_Li256ELb0ELb1ELb0ELb1EEENS1_30DynamicPersistentTileSchedulerILi256ELi128ELb0ELb1ELb1EEEEEEEEEvNT_6ParamsE,@function
        .size           _ZN7cutlass13device_kernelIN5flash11enable_sm90INS1_16FlashAttnFwdSm90INS1_25CollectiveMainloopFwdSm90ILi2EN4cute5tupleIJNS5_1CILi1EEES8_S8_EEENS6_IJNS7_ILi128EEENS7_ILi224EEESA_EEELi128ENS_12float_e4m3_tEfNS_4arch4Sm90ELb1ELb0ELb1ELb0ELb0ELb0ELb0ELb1ELb1ELb1ELb0ELb0EEENS1_21CollectiveEpilogueFwdINS6_IJSA_SA_SB_EEES9_NS_10bfloat16_tESF_Li256ELb0ELb1ELb0ELb1EEENS1_30DynamicPersistentTileSchedulerILi256ELi128ELb0ELb1ELb1EEEEEEEEEvNT_6ParamsE,(.L_x_71 - _ZN7cutlass13device_kernelIN5flash11enable_sm90INS1_16FlashAttnFwdSm90INS1_25CollectiveMainloopFwdSm90ILi2EN4cute5tupleIJNS5_1CILi1EEES8_S8_EEENS6_IJNS7_ILi128EEENS7_ILi224EEESA_EEELi128ENS_12float_e4m3_tEfNS_4arch4Sm90ELb1ELb0ELb1ELb0ELb0ELb0ELb0ELb1ELb1ELb1ELb0ELb0EEENS1_21CollectiveEpilogueFwdINS6_IJSA_SA_SB_EEES9_NS_10bfloat16_tESF_Li256ELb0ELb1ELb0ELb1EEENS1_30DynamicPersistentTileSchedulerILi256ELi128ELb0ELb1ELb1EEEEEEEEEvNT_6ParamsE)
        .other          _ZN7cutlass13device_kernelIN5flash11enable_sm90INS1_16FlashAttnFwdSm90INS1_25CollectiveMainloopFwdSm90ILi2EN4cute5tupleIJNS5_1CILi1EEES8_S8_EEENS6_IJNS7_ILi128EEENS7_ILi224EEESA_EEELi128ENS_12float_e4m3_tEfNS_4arch4Sm90ELb1ELb0ELb1ELb0ELb0ELb0ELb0ELb1ELb1ELb1ELb0ELb0EEENS1_21CollectiveEpilogueFwdINS6_IJSA_SA_SB_EEES9_NS_10bfloat16_tESF_Li256ELb0ELb1ELb0ELb1EEENS1_30DynamicPersistentTileSchedulerILi256ELi128ELb0ELb1ELb1EEEEEEEEEvNT_6ParamsE,@"STO_CUDA_ENTRY STV_DEFAULT"
_ZN7cutlass13device_kernelIN5flash11enable_sm90INS1_16FlashAttnFwdSm90INS1_25CollectiveMainloopFwdSm90ILi2EN4cute5tupleIJNS5_1CILi1EEES8_S8_EEENS6_IJNS7_ILi128EEENS7_ILi224EEESA_EEELi128ENS_12float_e4m3_tEfNS_4arch4Sm90ELb1ELb0ELb1ELb0ELb0ELb0ELb0ELb1ELb1ELb1ELb0ELb0EEENS1_21CollectiveEpilogueFwdINS6_IJSA_SA_SB_EEES9_NS_10bfloat16_tESF_Li256ELb0ELb1ELb0ELb1EEENS1_30DynamicPersistentTileSchedulerILi256ELi128ELb0ELb1ELb1EEEEEEEEEvNT_6ParamsE:
[----:B------:R-:W-:Y:S01]  /*0000*/  LDC R1, c[0x0][0x37c] ;  /* 0x0000df00ff017b82 */ /* 0x000fe20000000800 */
[----:B------:R-:W-:Y:S05]  /*0010*/  EXIT ;  /* 0x000000000000794d */ /* 0x000fea0003800000 */
.L_x_25:
        /* <DEDUP_REMOVED lines=14> */
.L_x_71:


//--------------------- .text._ZN7cutlass13device_kernelIN5flash11enable_sm90INS1_16FlashAttnFwdSm90INS1_25CollectiveMainloopFwdSm90ILi2EN4cute5tupleIJNS5_1CILi1EEES8_S8_EEENS6_IJNS7_ILi128EEENS7_ILi224EEESA_EEELi128ENS_12float_e4m3_tEfNS_4arch4Sm90ELb1ELb0ELb1ELb1ELb0ELb0ELb0ELb1ELb1ELb1ELb0ELb0EEENS1_21CollectiveEpilogueFwdINS6_IJSA_SA_SB_EEES9_NS_10bfloat16_tESF_Li256ELb1ELb1ELb0ELb1EEENS1_36VarlenDynamicPersistentTileSchedulerILi128ELi224ELi256ELi128ELb0ELb1ELb1ELb1ELb1ELb1EEEEEEEEEvNT_6ParamsE --------------------------
	.section	.text._ZN7cutlass13device_kernelIN5flash11enable_sm90INS1_16FlashAttnFwdSm90INS1_25CollectiveMainloopFwdSm90ILi2EN4cute5tupleIJNS5_1CILi1EEES8_S8_EEENS6_IJNS7_ILi128EEENS7_ILi224EEESA_EEELi128ENS_12float_e4m3_tEfNS_4arch4Sm90ELb1ELb0ELb1ELb1ELb0ELb0ELb0ELb1ELb1ELb1ELb0ELb0EEENS1_21CollectiveEpilogueFwdINS6_IJSA_SA_SB_EEES9_NS_10bfloat16_tESF_Li256ELb1ELb1ELb0ELb1EEENS1_36VarlenDynamicPersistentTileSchedulerILi128ELi224ELi256ELi128ELb0ELb1ELb1ELb1ELb1ELb1EEEEEEEEEvNT_6ParamsE,"ax",@progbits
	.align	128
.text._ZN7cutlass13device_kernelIN5flash11enable_sm90INS1_16FlashAttnFwdSm90INS1_25CollectiveMainloopFwdSm90ILi2EN4cute5tupleIJNS5_1CILi1EEES8_S8_EEENS6_IJNS7_ILi128EEENS7_ILi224EEESA_EEELi128ENS_12float_e4m3_tEfNS_4arch4Sm90ELb1ELb0ELb1ELb1ELb0ELb0ELb0ELb1ELb1ELb1ELb0ELb0EEENS1_21CollectiveEpilogueFwdINS6_IJSA_SA_SB_EEES9_NS_10bfloat16_tESF_Li256ELb1ELb1ELb0ELb1EEENS1_36VarlenDynamicPersistentTileSchedulerILi128ELi224ELi256ELi128ELb0ELb1ELb1ELb1ELb1ELb1EEEEEEEEEvNT_6ParamsE:
        .type           _ZN7cutlass13device_kernelIN5flash11enable_sm90INS1_16FlashAttnFwdSm90INS1_25CollectiveMainloopFwdSm90ILi2EN4cute5tupleIJNS5_1CILi1EEES8_S8_EEENS6_IJNS7_ILi128EEENS7_ILi224EEESA_EEELi128ENS_12float_e4m3_tEfNS_4arch4Sm90ELb1ELb0ELb1ELb1ELb0ELb0ELb0ELb1ELb1ELb1ELb0ELb0EEENS1_21CollectiveEpilogueFwdINS6_IJSA_SA_SB_EEES9_NS_10bfloat16_tESF_Li256ELb1ELb1ELb0ELb1EEENS1_36VarlenDynamicPersistentTileSchedulerILi128ELi224ELi256ELi128ELb0ELb1ELb1ELb1ELb1ELb1EEEEEEEEEvNT_6ParamsE,@function
        .size           _ZN7cutlass13device_kernelIN5flash11enable_sm90INS1_16FlashAttnFwdSm90INS1_25CollectiveMainloopFwdSm90ILi2EN4cute5tupleIJNS5_1CILi1EEES8_S8_EEENS6_IJNS7_ILi128EEENS7_ILi224EEESA_EEELi128ENS_12float_e4m3_tEfNS_4arch4Sm90ELb1ELb0ELb1ELb1ELb0ELb0ELb0ELb1ELb1ELb1ELb0ELb0EEENS1_21CollectiveEpilogueFwdINS6_IJSA_SA_SB_EEES9_NS_10bfloat16_tESF_Li256ELb1ELb1ELb0ELb1EEENS1_36VarlenDynamicPersistentTileSchedulerILi128ELi224ELi256ELi128ELb0ELb1ELb1ELb1ELb1ELb1EEEEEEEEEvNT_6ParamsE,(.L_x_72 - _ZN7cutlass13device_kernelIN5flash11enable_sm90INS1_16FlashAttnFwdSm90INS1_25CollectiveMainloopFwdSm90ILi2EN4cute5tupleIJNS5_1CILi1EEES8_S8_EEENS6_IJNS7_ILi128EEENS7_ILi224EEESA_EEELi128ENS_12float_e4m3_tEfNS_4arch4Sm90ELb1ELb0ELb1ELb1ELb0ELb0ELb0ELb1ELb1ELb1ELb0ELb0EEENS1_21CollectiveEpilogueFwdINS6_IJSA_SA_SB_EEES9_NS_10bfloat16_tESF_Li256ELb1ELb1ELb0ELb1EEENS1_36VarlenDynamicPersistentTileSchedulerILi128ELi224ELi256ELi128ELb0ELb1ELb1ELb1ELb1ELb1EEEEEEEEEvNT_6ParamsE)
        .other          _ZN7cutlass13device_kernelIN5flash11enable_sm90INS1_16FlashAttnFwdSm90INS1_25CollectiveMainloopFwdSm90ILi2EN4cute5tupleIJNS5_1CILi1EEES8_S8_EEENS6_IJNS7_ILi128EEENS7_ILi224EEESA_EEELi128ENS_12float_e4m3_tEfNS_4arch4Sm90ELb1ELb0ELb1ELb1ELb0ELb0ELb0ELb1ELb1ELb1ELb0ELb0EEENS1_21CollectiveEpilogueFwdINS6_IJSA_SA_SB_EEES9_NS_10bfloat16_tESF_Li256ELb1ELb1ELb0ELb1EEENS1_36VarlenDynamicPersistentTileSchedulerILi128ELi224ELi256ELi128ELb0ELb1ELb1ELb1ELb1ELb1EEEEEEEEEvNT_6ParamsE,@"STO_CUDA_ENTRY STV_DEFAULT"
_ZN7cutlass13device_kernelIN5flash11enable_sm90INS1_16FlashAttnFwdSm90INS1_25CollectiveMainloopFwdSm90ILi2EN4cute5tupleIJNS5_1CILi1EEES8_S8_EEENS6_IJNS7_ILi128EEENS7_ILi224EEESA_EEELi128ENS_12float_e4m3_tEfNS_4arch4Sm90ELb1ELb0ELb1ELb1ELb0ELb0ELb0ELb1ELb1ELb1ELb0ELb0EEENS1_21CollectiveEpilogueFwdINS6_IJSA_SA_SB_EEES9_NS_10bfloat16_tESF_Li256ELb1ELb1ELb0ELb1EEENS1_36VarlenDynamicPersistentTileSchedulerILi128ELi224ELi256ELi128ELb0ELb1ELb1ELb1ELb1ELb1EEEEEEEEEvNT_6ParamsE:
[----:B------:R-:W-:Y:S01]  /*0000*/  LDC R1, c[0x0][0x37c] ;  /* 0x0000df00ff017b82 */ /* 0x000fe20000000800 */
[----:B------:R-:W-:Y:S05]  /*0010*/  EXIT ;  /* 0x000000000000794d */ /* 0x000fea0003800000 */
.L_x_26:
        /* <DEDUP_REMOVED lines=14> */
.L_x_72:


//--------------------- .text._ZN7cutlass13device_kernelIN5flash11enable_sm90INS1_16FlashAttnFwdSm90INS1_25CollectiveMainloopFwdSm90ILi2EN4cute5tupleIJNS5_1CILi1EEES8_S8_EEENS6_IJNS7_ILi128EEENS7_ILi224EEESA_EEELi128ENS_12float_e4m3_tEfNS_4arch4Sm90ELb1ELb0ELb1ELb1ELb0ELb1ELb0ELb1ELb1ELb1ELb0ELb0EEENS1_21CollectiveEpilogueFwdINS6_IJSA_SA_SB_EEES9_NS_10bfloat16_tESF_Li256ELb1ELb1ELb0ELb1EEENS1_36VarlenDynamicPersistentTileSchedulerILi128ELi224ELi256ELi128ELb0ELb1ELb1ELb1ELb1ELb1EEEEEEEEEvNT_6ParamsE --------------------------
	.section	.text._ZN7cutlass13device_kernelIN5flash11enable_sm90INS1_16FlashAttnFwdSm90INS1_25CollectiveMainloopFwdSm90ILi2EN4cute5tupleIJNS5_1CILi1EEES8_S8_EEENS6_IJNS7_ILi128EEENS7_ILi224EEESA_EEELi128ENS_12float_e4m3_tEfNS_4arch4Sm90ELb1ELb0ELb1ELb1ELb0ELb1ELb0ELb1ELb1ELb1ELb0ELb0EEENS1_21CollectiveEpilogueFwdINS6_IJSA_SA_SB_EEES9_NS_10bfloat16_tESF_Li256ELb1ELb1ELb0ELb1EEENS1_36VarlenDynamicPersistentTileSchedulerILi128ELi224ELi256ELi128ELb0ELb1ELb1ELb1ELb1ELb1EEEEEEEEEvNT_6ParamsE,"ax",@progbits
	.align	128
.text._ZN7cutlass13device_kernelIN5flash11enable_sm90INS1_16FlashAttnFwdSm90INS1_25CollectiveMainloopFwdSm90ILi2EN4cute5tupleIJNS5_1CILi1EEES8_S8_EEENS6_IJNS7_ILi128EEENS7_ILi224EEESA_EEELi128ENS_12float_e4m3_tEfNS_4arch4Sm90ELb1ELb0ELb1ELb1ELb0ELb1ELb0ELb1ELb1ELb1ELb0ELb0EEENS1_21CollectiveEpilogueFwdINS6_IJSA_SA_SB_EEES9_NS_10bfloat16_tESF_Li256ELb1ELb1ELb0ELb1EEENS1_36VarlenDynamicPersistentTileSchedulerILi128ELi224ELi256ELi128ELb0ELb1ELb1ELb1ELb1ELb1EEEEEEEEEvNT_6ParamsE:
        .type           _ZN7cutlass13device_kernelIN5flash11enable_sm90INS1_16FlashAttnFwdSm90INS1_25CollectiveMainloopFwdSm90ILi2EN4cute5tupleIJNS5_1CILi1EEES8_S8_EEENS6_IJNS7_ILi128EEENS7_ILi224EEESA_EEELi128ENS_12float_e4m3_tEfNS_4arch4Sm90ELb1ELb0ELb1ELb1ELb0ELb1ELb0ELb1ELb1ELb1ELb0ELb0EEENS1_21CollectiveEpilogueFwdINS6_IJSA_SA_SB_EEES9_NS_10bfloat16_tESF_Li256ELb1ELb1ELb0ELb1EEENS1_36VarlenDynamicPersistentTileSchedulerILi128ELi224ELi256ELi128ELb0ELb1ELb1ELb1ELb1ELb1EEEEEEEEEvNT_6ParamsE,@function
        .size           _ZN7cutlass13device_kernelIN5flash11enable_sm90INS1_16FlashAttnFwdSm90INS1_25CollectiveMainloopFwdSm90ILi2EN4cute5tupleIJNS5_1CILi1EEES8_S8_EEENS6_IJNS7_ILi128EEENS7_ILi224EEESA_EEELi128ENS_12float_e4m3_tEfNS_4arch4Sm90ELb1ELb0ELb1ELb1ELb0ELb1ELb0ELb1ELb1ELb1ELb0ELb0EEENS1_21CollectiveEpilogueFwdINS6_IJSA_SA_SB_EEES9_NS_10bfloat16_tESF_Li256ELb1ELb1ELb0ELb1EEENS1_36VarlenDynamicPersistentTileSchedulerILi128ELi224ELi256ELi128ELb0ELb1ELb1ELb1ELb1ELb1EEEEEEEEEvNT_6ParamsE,(.L_x_73 - _ZN7cutlass13device_kernelIN5flash11enable_sm90INS1_16FlashAttnFwdSm90INS1_25CollectiveMainloopFwdSm90ILi2EN4cute5tupleIJNS5_1CILi1EEES8_S8_EEENS6_IJNS7_ILi128EEENS7_ILi224EEESA_EEELi128ENS_12float_e4m3_tEfNS_4arch4Sm90ELb1ELb0ELb1ELb1ELb0ELb1ELb0ELb1ELb1ELb1ELb0ELb0EEENS1_21CollectiveEpilogueFwdINS6_IJSA_SA_SB_EEES9_NS_10bfloat16_tESF_Li256ELb1ELb1ELb0ELb1EEENS1_36VarlenDynamicPersistentTileSchedulerILi128ELi224ELi256ELi128ELb0ELb1ELb1ELb1ELb1ELb1EEEEEEEEEvNT_6ParamsE)
        .other          _ZN7cutlass13device_kernelIN5flash11enable_sm90INS1_16FlashAttnFwdSm90INS1_25CollectiveMainloopFwdSm90ILi2EN4cute5tupleIJNS5_1CILi1EEES8_S8_EEENS6_IJNS7_ILi128EEENS7_ILi224EEESA_EEELi128ENS_12float_e4m3_tEfNS_4arch4Sm90ELb1ELb0ELb1ELb1ELb0ELb1ELb0ELb1ELb1ELb1ELb0ELb0EEENS1_21CollectiveEpilogueFwdINS6_IJSA_SA_SB_EEES9_NS_10bfloat16_tESF_Li256ELb1ELb1ELb0ELb1EEENS1_36VarlenDynamicPersistentTileSchedulerILi128ELi224ELi256ELi128ELb0ELb1ELb1ELb1ELb1ELb1EEEEEEEEEvNT_6ParamsE,@"STO_CUDA_ENTRY STV_DEFAULT"
_ZN7cutlass13device_kernelIN5flash11enable_sm90INS1_16FlashAttnFwdSm90INS1_25CollectiveMainloopFwdSm90ILi2EN4cute5tupleIJNS5_1CILi1EEES8_S8_EEENS6_IJNS7_ILi128EEENS7_ILi224EEESA_EEELi128ENS_12float_e4m3_tEfNS_4arch4Sm90ELb1ELb0ELb1ELb1ELb0ELb1ELb0ELb1ELb1ELb1ELb0ELb0EEENS1_21CollectiveEpilogueFwdINS6_IJSA_SA_SB_EEES9_NS_10bfloat16_tESF_Li256ELb1ELb1ELb0ELb1EEENS1_36VarlenDynamicPersistentTileSchedulerILi128ELi224ELi256ELi128ELb0ELb1ELb1ELb1ELb1ELb1EEEEEEEEEvNT_6ParamsE:
[----:B------:R-:W-:Y:S01]  /*0000*/  LDC R1, c[0x0][0x37c] ;  /* 0x0000df00ff017b82 */ /* 0x000fe20000000800 */
[----:B------:R-:W-:Y:S05]  /*0010*/  EXIT ;  /* 0x000000000000794d */ /* 0x000fea0003800000 */
.L_x_27:
        /* <DEDUP_REMOVED lines=14> */
.L_x_73:


//--------------------- .text._ZN7cutlass13device_kernelIN5flash11enable_sm90INS1_16FlashAttnFwdSm90INS1_25CollectiveMainloopFwdSm90ILi2EN4cute5tupleIJNS5_1CILi1EEES8_S8_EEENS6_IJNS7_ILi192EEENS7_ILi128EEENS7_ILi96EEEEEELi96ENS_12float_e4m3_tEfNS_4arch4Sm90ELb0ELb0ELb1ELb0ELb0ELb0ELb0ELb1ELb1ELb1ELb0ELb0EEENS1_21CollectiveEpilogueFwdINS6_IJSA_SC_SB_EEES9_NS_10bfloat16_tESG_Li384ELb0ELb1ELb0ELb1EEENS1_29StaticPersistentTileSchedulerILb0EEEEEEEEEvNT_6ParamsE --------------------------
	.section	.text._ZN7cutlass13device_kernelIN5flash11enable_sm90INS1_16FlashAttnFwdSm90INS1_25CollectiveMainloopFwdSm90ILi2EN4cute5tupleIJNS5_1CILi1EEES8_S8_EEENS6_IJNS7_ILi192EEENS7_ILi128EEENS7_ILi96EEEEEELi96ENS_12float_e4m3_tEfNS_4arch4Sm90ELb0ELb0ELb1ELb0ELb0ELb0ELb0ELb1ELb1ELb1ELb0ELb0EEENS1_21CollectiveEpilogueFwdINS6_IJSA_SC_SB_EEES9_NS_10bfloat16_tESG_Li384ELb0ELb1ELb0ELb1EEENS1_29StaticPersistentTileSchedulerILb0EEEEEEEEEvNT_6ParamsE,"ax",@progbits
	.align	128
.text._ZN7cutlass13device_kernelIN5flash11enable_sm90INS1_16FlashAttnFwdSm90INS1_25CollectiveMainloopFwdSm90ILi2EN4cute5tupleIJNS5_1CILi1EEES8_S8_EEENS6_IJNS7_ILi192EEENS7_ILi128EEENS7_ILi96EEEEEELi96ENS_12float_e4m3_tEfNS_4arch4Sm90ELb0ELb0ELb1ELb0ELb0ELb0ELb0ELb1ELb1ELb1ELb0ELb0EEENS1_21CollectiveEpilogueFwdINS6_IJSA_SC_SB_EEES9_NS_10bfloat16_tESG_Li384ELb0ELb1ELb0ELb1EEENS1_29StaticPersistentTileSchedulerILb0EEEEEEEEEvNT_6ParamsE:
        .type           _ZN7cutlass13device_kernelIN5flash11enable_sm90INS1_16FlashAttnFwdSm90INS1_25CollectiveMainloopFwdSm90ILi2EN4cute5tupleIJNS5_1CILi1EEES8_S8_EEENS6_IJNS7_ILi192EEENS7_ILi128EEENS7_ILi96EEEEEELi96ENS_12float_e4m3_tEfNS_4arch4Sm90ELb0ELb0ELb1ELb0ELb0ELb0ELb0ELb1ELb1ELb1ELb0ELb0EEENS1_21CollectiveEpilogueFwdINS6_IJSA_SC_SB_EEES9_NS_10bfloat16_tESG_Li384ELb0ELb1ELb0ELb1EEENS1_29StaticPersistentTileSchedulerILb0EEEEEEEEEvNT_6ParamsE,@function
        .size           _ZN7cutlass13device_kernelIN5flash11enable_sm90INS1_16FlashAttnFwdSm90INS1_25CollectiveMainloopFwdSm90ILi2EN4cute5tupleIJNS5_1CILi1EEES8_S8_EEENS6_IJNS7_ILi192EEENS7_ILi128EEENS7_ILi96EEEEEELi96ENS_12float_e4m3_tEfNS_4arch4Sm90ELb0ELb0ELb1ELb0ELb0ELb0ELb0ELb1ELb1ELb1ELb0ELb0EEENS1_21CollectiveEpilogueFwdINS6_IJSA_SC_SB_EEES9_NS_10bfloat16_tESG_Li384ELb0ELb1ELb0ELb1EEENS1_29StaticPersistentTileSchedulerILb0EEEEEEEEEvNT_6ParamsE,(.L_x_74 - _ZN7cutlass13device_kernelIN5flash11enable_sm90INS1_16FlashAttnFwdSm90INS1_25CollectiveMainloopFwdSm90ILi2EN4cute5tupleIJNS5_1CILi1EEES8_S8_EEENS6_IJNS7_ILi192EEENS7_ILi128EEENS7_ILi96EEEEEELi96ENS_12float_e4m3_tEfNS_4arch4Sm90ELb0ELb0ELb1ELb0ELb0ELb0ELb0ELb1ELb1ELb1ELb0ELb0EEENS1_21CollectiveEpilogueFwdINS6_IJSA_SC_SB_EEES9_NS_10bfloat16_tESG_Li384ELb0ELb1ELb0ELb1EEENS1_29StaticPersistentTileSchedulerILb0EEEEEEEEEvNT_6ParamsE)
        .other          _ZN7cutlass13device_kernelIN5flash11enable_sm90INS1_16FlashAttnFwdSm90INS1_25CollectiveMainloopFwdSm90ILi2EN4cute5tupleIJNS5_1CILi1EEES8_S8_EEENS6_IJNS7_ILi192EEENS7_ILi128EEENS7_ILi96EEEEEELi96ENS_12float_e4m3_tEfNS_4arch4Sm90ELb0ELb0ELb1ELb0ELb0ELb0ELb0ELb1ELb1ELb1ELb0ELb0EEENS1_21CollectiveEpilogueFwdINS6_IJSA_SC_SB_EEES9_NS_10bfloat16_tESG_Li384ELb0ELb1ELb0ELb1EEENS1_29StaticPersistentTileSchedulerILb0EEEEEEEEEvNT_6ParamsE,@"STO_CUDA_ENTRY STV_DEFAULT"
_ZN7cutlass13device_kernelIN5flash11enable_sm90INS1_16FlashAttnFwdSm90INS1_25CollectiveMainloopFwdSm90ILi2EN4cute5tupleIJNS5_1CILi1EEES8_S8_EEENS6_IJNS7_ILi192EEENS7_ILi128EEENS7_ILi96EEEEEELi96ENS_12float_e4m3_tEfNS_4arch4Sm90ELb0ELb0ELb1ELb0ELb0ELb0ELb0ELb1ELb1ELb1ELb0ELb0EEENS1_21CollectiveEpilogueFwdINS6_IJSA_SC_SB_EEES9_NS_10bfloat16_tESG_Li384ELb0ELb1ELb0ELb1EEENS1_29StaticPersistentTileSchedulerILb0EEEEEEEEEvNT_6ParamsE:
[----:B------:R-:W-:Y:S01]  /*0000*/  LDC R1, c[0x0][0x37c] ;  /* 0x0000df00ff017b82 */ /* 0x000fe20000000800 */
[----:B------:R-:W-:Y:S05]  /*0010*/  EXIT ;  /* 0x000000000000794d */ /* 0x000fea0003800000 */
.L_x_28:
        /* <DEDUP_REMOVED lines=14> */
.L_x_74:


//--------------------- .text._ZN7cutlass13device_kernelIN5flash11enable_sm90INS1_16FlashAttnFwdSm90INS1_25CollectiveMainloopFwdSm90ILi2EN4cute5tupleIJNS5_1CILi1EEES8_S8_EEENS6_IJNS7_ILi192EEENS7_ILi128EEENS7_ILi96EEEEEELi96ENS_12float_e4m3_tEfNS_4arch4Sm90ELb0ELb0ELb1ELb1ELb0ELb0ELb0ELb1ELb1ELb1ELb0ELb0EEENS1_21CollectiveEpilogueFwdINS6_IJSA_SC_SB_EEES9_NS_10bfloat16_tESG_Li384ELb1ELb1ELb0ELb1EEENS1_36VarlenDynamicPersistentTileSchedulerILi192ELi128ELi384ELi128ELb0ELb1ELb1ELb0ELb1ELb1EEEEEEEEEvNT_6ParamsE --------------------------
	.section	.text._ZN7cutlass13device_kernelIN5flash11enable_sm90INS1_16FlashAttnFwdSm90INS1_25CollectiveMainloopFwdSm90ILi2EN4cute5tupleIJNS5_1CILi1EEES8_S8_EEENS6_IJNS7_ILi192EEENS7_ILi128EEENS7_ILi96EEEEEELi96ENS_12float_e4m3_tEfNS_4arch4Sm90ELb0ELb0ELb1ELb1ELb0ELb0ELb0ELb1ELb1ELb1ELb0ELb0EEENS1_21CollectiveEpilogueFwdINS6_IJSA_SC_SB_EEES9_NS_10bfloat16_tESG_Li384ELb1ELb1ELb0ELb1EEENS1_36VarlenDynamicPersistentTileSchedulerILi192ELi128ELi384ELi128ELb0ELb1ELb1ELb0ELb1ELb1EEEEEEEEEvNT_6ParamsE,"ax",@progbits
	.align	128
.text._ZN7cutlass13device_kernelIN5flash11enable_sm90INS1_16FlashAttnFwdSm90INS1_25CollectiveMainloopFwdSm90ILi2EN4cute5tupleIJNS5_1CILi1EEES8_S8_EEENS6_IJNS7_ILi192EEENS7_ILi128EEENS7_ILi96EEEEEELi96ENS_12float_e4m3_tEfNS_4arch4Sm90ELb0ELb0ELb1ELb1ELb0ELb0ELb0ELb1ELb1ELb1ELb0ELb0EEENS1_21CollectiveEpilogueFwdINS6_IJSA_SC_SB_EEES9_NS_10bfloat16_tESG_Li384ELb1ELb1ELb0ELb1EEENS1_36VarlenDynamicPersistentTileSchedulerILi192ELi128ELi384ELi128ELb0ELb1ELb1ELb0ELb1ELb1EEEEEEEEEvNT_6ParamsE:
        .type           _ZN7cutlass13device_kernelIN5flash11enable_sm90INS1_16FlashAttnFwdSm90INS1_25CollectiveMainloopFwdSm90ILi2EN4cute5tupleIJNS5_1CILi1EEES8_S8_EEENS6_IJNS7_ILi192EEENS7_ILi128EEENS7_ILi96EEEEEELi96ENS_12float_e4m3_tEfNS_4arch4Sm90ELb0ELb0ELb1ELb1ELb0ELb0ELb0ELb1ELb1ELb1ELb0ELb0EEENS1_21CollectiveEpilogueFwdINS6_IJSA_SC_SB_EEES9_NS_10bfloat16_tESG_Li384ELb1ELb1ELb0ELb1EEENS1_36VarlenDynamicPersistentTileSchedulerILi192ELi128ELi384ELi128ELb0ELb1ELb1ELb0ELb1ELb1EEEEEEEEEvNT_6ParamsE,@function
        .size           _ZN7cutlass13device_kernelIN5flash11enable_sm90INS1_16FlashAttnFwdSm90INS1_25CollectiveMainloopFwdSm90ILi2EN4cute5tupleIJNS5_1CILi1EEES8_S8_EEENS6_IJNS7_ILi192EEENS7_ILi128EEENS7_ILi96EEEEEELi96ENS_12float_e4m3_tEfNS_4arch4Sm90ELb0ELb0ELb1ELb1ELb0ELb0ELb0ELb1ELb1ELb1ELb0ELb0EEENS1_21CollectiveEpilogueFwdINS6_IJSA_SC_SB_EEES9_NS_10bfloat16_tESG_Li384ELb1ELb1ELb0ELb1EEENS1_36VarlenDynamicPersistentTileSchedulerILi192ELi128ELi384ELi128ELb0ELb1ELb1ELb0ELb1ELb1EEEEEEEEEvNT_6ParamsE,(.L_x_75 - _ZN7cutlass13device_kernelIN5flash11enable_sm90INS1_16FlashAttnFwdSm90INS1_25CollectiveMainloopFwdSm90ILi2EN4cute5tupleIJNS5_1CILi1EEES8_S8_EEENS6_IJNS7_ILi192EEENS7_ILi128EEENS7_ILi96EEEEEELi96ENS_12float_e4m3_tEfNS_4arch4Sm90ELb0ELb0ELb1ELb1ELb0ELb0ELb0ELb1ELb1ELb1ELb0ELb0EEENS1_21CollectiveEpilogueFwdINS6_IJSA_SC_SB_EEES9_NS_10bfloat16_tESG_Li384ELb1ELb1ELb0ELb1EEENS1_36VarlenDynamicPersistentTileSchedulerILi192ELi128ELi384ELi128ELb0ELb1ELb1ELb0ELb1ELb1EEEEEEEEEvNT_6ParamsE)
        .other          _ZN7cutlass13device_kernelIN5flash11enable_sm90INS1_16FlashAttnFwdSm90INS1_25CollectiveMainloopFwdSm90ILi2EN4cute5tupleIJNS5_1CILi1EEES8_S8_EEENS6_IJNS7_ILi192EEENS7_ILi128EEENS7_ILi96EEEEEELi96ENS_12float_e4m3_tEfNS_4arch4Sm90ELb0ELb0ELb1ELb1ELb0ELb0ELb0ELb1ELb1ELb1ELb0ELb0EEENS1_21CollectiveEpilogueFwdINS6_IJSA_SC_SB_EEES9_NS_10bfloat16_tESG_Li384ELb1ELb1ELb0ELb1EEENS1_36VarlenDynamicPersistentTileSchedulerILi192ELi128ELi384ELi128ELb0ELb1ELb1ELb0ELb1ELb1EEEEEEEEEvNT_6ParamsE,@"STO_CUDA_ENTRY STV_DEFAULT"
_ZN7cutlass13device_kernelIN5flash11enable_sm90INS1_16FlashAttnFwdSm90INS1_25CollectiveMainloopFwdSm90ILi2EN4cute5tupleIJNS5_1CILi1EEES8_S8_EEENS6_IJNS7_ILi192EEENS7_ILi128EEENS7_ILi96EEEEEELi96ENS_12float_e4m3_tEfNS_4arch4Sm90ELb0ELb0ELb1ELb1ELb0ELb0ELb0ELb1ELb1ELb1ELb0ELb0EEENS1_21CollectiveEpilogueFwdINS6_IJSA_SC_SB_EEES9_NS_10bfloat16_tESG_Li384ELb1ELb1ELb0ELb1EEENS1_36VarlenDynamicPersistentTileSchedulerILi192ELi128ELi384ELi128ELb0ELb1ELb1ELb0ELb1ELb1EEEEEEEEEvNT_6ParamsE:
[----:B------:R-:W-:Y:S01]  /*0000*/  LDC R1, c[0x0][0x37c] ;  /* 0x0000df00ff017b82 */ /* 0x000fe20000000800 */
[----:B------:R-:W-:Y:S05]  /*0010*/  EXIT ;  /* 0x000000000000794d */ /* 0x000fea0003800000 */
.L_x_29:
        /* <DEDUP_REMOVED lines=14> */
.L_x_75:


//--------------------- .text._ZN7cutlass13device_kernelIN5flash11enable_sm90INS1_16FlashAttnFwdSm90INS1_25CollectiveMainloopFwdSm90ILi2EN4cute5tupleIJNS5_1CILi1EEES8_S8_EEENS6_IJNS7_ILi192EEENS7_ILi128EEENS7_ILi96EEEEEELi96ENS_12float_e4m3_tEfNS_4arch4Sm90ELb0ELb0ELb1ELb1ELb0ELb1ELb0ELb1ELb1ELb1ELb0ELb0EEENS1_21CollectiveEpilogueFwdINS6_IJSA_SC_SB_EEES9_NS_10bfloat16_tESG_Li384ELb1ELb1ELb0ELb1EEENS1_36VarlenDynamicPersistentTileSchedulerILi192ELi128ELi384ELi128ELb0ELb1ELb1ELb0ELb1ELb1EEEEEEEEEvNT_6ParamsE --------------------------
	.section	.text._ZN7cutlass13device_kernelIN5flash11enable_sm90INS1_16FlashAttnFwdSm90INS1_25CollectiveMainloopFwdSm90ILi2EN4cute5tupleIJNS5_1CILi1EEES8_S8_EEENS6_IJNS7_ILi192EEENS7_ILi128EEENS7_ILi96EEEEEELi96ENS_12float_e4m3_tEfNS_4arch4Sm90ELb0ELb0ELb1ELb1ELb0ELb1ELb0ELb1ELb1ELb1ELb0ELb0EEENS1_21CollectiveEpilogueFwdINS6_IJSA_SC_SB_EEES9_NS_10bfloat16_tESG_Li384ELb1ELb1ELb0ELb1EEENS1_36VarlenDynamicPersistentTileSchedulerILi192ELi128ELi384ELi128ELb0ELb1ELb1ELb0ELb1ELb1EEEEEEEEEvNT_6ParamsE,"ax",@progbits
	.align	128
.text._ZN7cutlass13device_kernelIN5flash11enable_sm90INS1_16FlashAttnFwdSm90INS1_25CollectiveMainloopFwdSm90ILi2EN4cute5tupleIJNS5_1CILi1EEES8_S8_EEENS6_IJNS7_ILi192EEENS7_ILi128EEENS7_ILi96EEEEEELi96ENS_12float_e4m3_tEfNS_4arch4Sm90ELb0ELb0ELb1ELb1ELb0ELb1ELb0ELb1ELb1ELb1ELb0ELb0EEENS1_21CollectiveEpilogueFwdINS6_IJSA_SC_SB_EEES9_NS_10bfloat16_tESG_Li384ELb1ELb1ELb0ELb1EEENS1_36VarlenDynamicPersistentTileSchedulerILi192ELi128ELi384ELi128ELb0ELb1ELb1ELb0ELb1ELb1EEEEEEEEEvNT_6ParamsE:
        .type           _ZN7cutlass13device_kernelIN5flash11enable_sm90INS1_16FlashAttnFwdSm90INS1_25CollectiveMainloopFwdSm90ILi2EN4cute5tupleIJNS5_1CILi1EEES8_S8_EEENS6_IJNS7_ILi192EEENS7_ILi128EEENS7_ILi96EEEEEELi96ENS_12float_e4m3_tEfNS_4arch4Sm90ELb0ELb0ELb1ELb1ELb0ELb1ELb0ELb1ELb1ELb1ELb0ELb0EEENS1_21CollectiveEpilogueFwdINS6_IJSA_SC_SB_EEES9_NS_10bfloat16_tESG_Li384ELb1ELb1ELb0ELb1EEENS1_36VarlenDynamicPersistentTileSchedulerILi192ELi128ELi384ELi128ELb0ELb1ELb1ELb0ELb1ELb1EEEEEEEEEvNT_6ParamsE,@function
        .size           _ZN7cutlass13device_kernelIN5flash11enable_sm90INS1_16FlashAttnFwdSm90INS1_25CollectiveMainloopFwdSm90ILi2EN4cute5tupleIJNS5_1CILi1EEES8_S8_EEENS6_IJNS7_ILi192EEENS7_ILi128EEENS7_ILi96EEEEEELi96ENS_12float_e4m3_tEfNS_4arch4Sm90ELb0ELb0ELb1ELb1ELb0ELb1ELb0ELb1ELb1ELb1ELb0ELb0EEENS1_21CollectiveEpilogueFwdINS6_IJSA_SC_SB_EEES9_NS_10bfloat16_tESG_Li384ELb1ELb1ELb0ELb1EEENS1_36VarlenDynamicPersistentTileSchedulerILi192ELi128ELi384ELi128ELb0ELb1ELb1ELb0ELb1ELb1EEEEEEEEEvNT_6ParamsE,(.L_x_76 - _ZN7cutlass13device_kernelIN5flash11enable_sm90INS1_16FlashAttnFwdSm90INS1_25CollectiveMainloopFwdSm90ILi2EN4cute5tupleIJNS5_1CILi1EEES8_S8_EEENS6_IJNS7_ILi192EEENS7_ILi128EEENS7_ILi96EEEEEELi96ENS_12float_e4m3_tEfNS_4arch4Sm90ELb0ELb0ELb1ELb1ELb0ELb1ELb0ELb1ELb1ELb1ELb0ELb0EEENS1_21CollectiveEpilogueFwdINS6_IJSA_SC_SB_EEES9_NS_10bfloat16_tESG_Li384ELb1ELb1ELb0ELb1EEENS1_36VarlenDynamicPersistentTileSchedulerILi192ELi128ELi384ELi128ELb0ELb1ELb1ELb0ELb1ELb1EEEEEEEEEvNT_6ParamsE)
        .other          _ZN7cutlass13device_kernelIN5flash11enable_sm90INS1_16FlashAttnFwdSm90INS1_25CollectiveMainloopFwdSm90ILi2EN4cute5tupleIJNS5_1CILi1EEES8_S8_EEENS6_IJNS7_ILi192EEENS7_ILi128EEENS7_ILi96EEEEEELi96ENS_12float_e4m3_tEfNS_4arch4Sm90ELb0ELb0ELb1ELb1ELb0ELb1ELb0ELb1ELb1ELb1ELb0ELb0EEENS1_21CollectiveEpilogueFwdINS6_IJSA_SC_SB_EEES9_NS_10bfloat16_tESG_Li384ELb1ELb1ELb0ELb1EEENS1_36VarlenDynamicPersistentTileSchedulerILi192ELi128ELi384ELi128ELb0ELb1ELb1ELb0ELb1ELb1EEEEEEEEEvNT_6ParamsE,@"STO_CUDA_ENTRY STV_DEFAULT"
_ZN7cutlass13device_kernelIN5flash11enable_sm90INS1_16FlashAttnFwdSm90INS1_25CollectiveMainloopFwdSm90ILi2EN4cute5tupleIJNS5_1CILi1EEES8_S8_EEENS6_IJNS7_ILi192EEENS7_ILi128EEENS7_ILi96EEEEEELi96ENS_12float_e4m3_tEfNS_4arch4Sm90ELb0ELb0ELb1ELb1ELb0ELb1ELb0ELb1ELb1ELb1ELb0ELb0EEENS1_21CollectiveEpilogueFwdINS6_IJSA_SC_SB_EEES9_NS_10bfloat16_tESG_Li384ELb1ELb1ELb0ELb1EEENS1_36VarlenDynamicPersistentTileSchedulerILi192ELi128ELi384ELi128ELb0ELb1ELb1ELb0ELb1ELb1EEEEEEEEEvNT_6ParamsE:
[----:B------:R-:W-:Y:S01]  /*0000*/  LDC R1, c[0x0][0x37c] ;  /* 0x0000df00ff017b82 */ /* 0x000fe20000000800 */
[----:B------:R-:W-:Y:S05]  /*0010*/  EXIT ;  /* 0x000000000000794d */ /* 0x000fea0003800000 */
.L_x_30:
        /* <DEDUP_REMOVED lines=14> */
.L_x_76:


//--------------------- .text._ZN7cutlass13device_kernelIN5flash11enable_sm90INS1_16FlashAttnFwdSm90INS1_25CollectiveMainloopFwdSm90ILi2EN4cute5tupleIJNS5_1CILi1EEES8_S8_EEENS6_IJNS7_ILi192EEENS7_ILi128EEENS7_ILi96EEEEEELi96ENS_12float_e4m3_tEfNS_4arch4Sm90ELb0ELb1ELb1ELb0ELb0ELb0ELb0ELb1ELb1ELb1ELb0ELb0EEENS1_21CollectiveEpilogueFwdINS6_IJSA_SC_SB_EEES9_NS_10bfloat16_tESG_Li384ELb0ELb1ELb0ELb1EEENS1_30DynamicPersistentTileSchedulerILi384ELi128ELb0ELb1ELb1EEEEEEEEEvNT_6ParamsE --------------------------
	.section	.text._ZN7cutlass13device_kernelIN5flash11enable_sm90INS1_16FlashAttnFwdSm90INS1_25CollectiveMainloopFwdSm90ILi2EN4cute5tupleIJNS5_1CILi1EEES8_S8_EEENS6_IJNS7_ILi192EEENS7_ILi128EEENS7_ILi96EEEEEELi96ENS_12float_e4m3_tEfNS_4arch4Sm90ELb0ELb1ELb1ELb0ELb0ELb0ELb0ELb1ELb1ELb1ELb0ELb0EEENS1_21CollectiveEpilogueFwdINS6_IJSA_SC_SB_EEES9_NS_10bfloat16_tESG_Li384ELb0ELb1ELb0ELb1EEENS1_30DynamicPersistentTileSchedulerILi384ELi128ELb0ELb1ELb1EEEEEEEEEvNT_6ParamsE,"ax",@progbits
	.align	128
.text._ZN7cutlass13device_kernelIN5flash11enable_sm90INS1_16FlashAttnFwdSm90INS1_25CollectiveMainloopFwdSm90ILi2EN4cute5tupleIJNS5_1CILi1EEES8_S8_EEENS6_IJNS7_ILi192EEENS7_ILi128EEENS7_ILi96EEEEEELi96ENS_12float_e4m3_tEfNS_4arch4Sm90ELb0ELb1ELb1ELb0ELb0ELb0ELb0ELb1ELb1ELb1ELb0ELb0EEENS1_21CollectiveEpilogueFwdINS6_IJSA_SC_SB_EEES9_NS_10bfloat16_tESG_Li384ELb0ELb1ELb0ELb1EEENS1_30DynamicPersistentTileSchedulerILi384ELi128ELb0ELb1ELb1EEEEEEEEEvNT_6ParamsE:
        .type           _ZN7cutlass13device_kernelIN5flash11enable_sm90INS1_16FlashAttnFwdSm90INS1_25CollectiveMainloopFwdSm90ILi2EN4cute5tupleIJNS5_1CILi1EEES8_S8_EEENS6_IJNS7_ILi192EEENS7_ILi128EEENS7_ILi96EEEEEELi96ENS_12float_e4m3_tEfNS_4arch4Sm90ELb0ELb1ELb1ELb0ELb0ELb0ELb0ELb1ELb1ELb1ELb0ELb0EEENS1_21CollectiveEpilogueFwdINS6_IJSA_SC_SB_EEES9_NS_10bfloat16_tESG_Li384ELb0ELb1ELb0ELb1EEENS1_30DynamicPersistentTileSchedulerILi384ELi128ELb0ELb1ELb1EEEEEEEEEvNT_6ParamsE,@function
        .size           _ZN7cutlass13device_kernelIN5flash11enable_sm90INS1_16FlashAttnFwdSm90INS1_25CollectiveMainloopFwdSm90ILi2EN4cute5tupleIJNS5_1CILi1EEES8_S8_EEENS6_IJNS7_ILi192EEENS7_ILi128EEENS7_ILi96EEEEEELi96ENS_12float_e4m3_tEfNS_4arch4Sm90ELb0ELb1ELb1ELb0ELb0ELb0ELb0ELb1ELb1ELb1ELb0ELb0EEENS1_21CollectiveEpilogueFwdINS6_IJSA_SC_SB_EEES9_NS_10bfloat16_tESG_Li384ELb0ELb1ELb0ELb1EEENS1_30DynamicPersistentTileSchedulerILi384ELi128ELb0ELb1ELb1EEEEEEEEEvNT_6ParamsE,(.L_x_77 - _ZN7cutlass13device_kernelIN5flash11enable_sm90INS1_16FlashAttnFwdSm90INS1_25CollectiveMainloopFwdSm90ILi2EN4cute5tupleIJNS5_1CILi1EEES8_S8_EEENS6_IJNS7_ILi192EEENS7_ILi128EEENS7_ILi96EEEEEELi96ENS_12float_e4m3_tEfNS_4arch4Sm90ELb0ELb1ELb1ELb0ELb0ELb0ELb0ELb1ELb1ELb1ELb0ELb0EEENS1_21CollectiveEpilogueFwdINS6_IJSA_SC_SB_EEES9_NS_10bfloat16_tESG_Li384ELb0ELb1ELb0ELb1EEENS1_30DynamicPersistentTileSchedulerILi384ELi128ELb0ELb1ELb1EEEEEEEEEvNT_6ParamsE)
        .other          _ZN7cutlass13device_kernelIN5flash11enable_sm90INS1_16FlashAttnFwdSm90INS1_25CollectiveMainloopFwdSm90ILi2EN4cute5tupleIJNS5_1CILi1EEES8_S8_EEENS6_IJNS7_ILi192EEENS7_ILi128EEENS7_ILi96EEEEEELi96ENS_12float_e4m3_tEfNS_4arch4Sm90ELb0ELb1ELb1ELb0ELb0ELb0ELb0ELb1ELb1ELb1ELb0ELb0EEENS1_21CollectiveEpilogueFwdINS6_IJSA_SC_SB_EEES9_NS_10bfloat16_tESG_Li384ELb0ELb1ELb0ELb1EEENS1_30DynamicPersistentTileSchedulerILi384ELi128ELb0ELb1ELb1EEEEEEEEEvNT_6ParamsE,@"STO_CUDA_ENTRY STV_DEFAULT"
_ZN7cutlass13device_kernelIN5flash11enable_sm90INS1_16FlashAttnFwdSm90INS1_25CollectiveMainloopFwdSm90ILi2EN4cute5tupleIJNS5_1CILi1EEES8_S8_EEENS6_IJNS7_ILi192EEENS7_ILi128EEENS7_ILi96EEEEEELi96ENS_12float_e4m3_tEfNS_4arch4Sm90ELb0ELb1ELb1ELb0ELb0ELb0ELb0ELb1ELb1ELb1ELb0ELb0EEENS1_21CollectiveEpilogueFwdINS6_IJSA_SC_SB_EEES9_NS_10bfloat16_tESG_Li384ELb0ELb1ELb0ELb1EEENS1_30DynamicPersistentTileSchedulerILi384ELi128ELb0ELb1ELb1EEEEEEEEEvNT_6ParamsE:
[----:B------:R-:W-:Y:S01]  /*0000*/  LDC R1, c[0x0][0x37c] ;  /* 0x0000df00ff017b82 */ /* 0x000fe20000000800 */
[----:B------:R-:W-:Y:S05]  /*0010*/  EXIT ;  /* 0x000000000000794d */ /* 0x000fea0003800000 */
.L_x_31:
        /* <DEDUP_REMOVED lines=14> */
.L_x_77:


//--------------------- .text._ZN7cutlass13device_kernelIN5flash11enable_sm90INS1_16FlashAttnFwdSm90INS1_25CollectiveMainloopFwdSm90ILi2EN4cute5tupleIJNS5_1CILi1EEES8_S8_EEENS6_IJNS7_ILi192EEENS7_ILi128EEENS7_ILi96EEEEEELi96ENS_12float_e4m3_tEfNS_4arch4Sm90ELb0ELb1ELb1ELb1ELb0ELb0ELb0ELb1ELb1ELb1ELb0ELb0EEENS1_21CollectiveEpilogueFwdINS6_IJSA_SC_SB_EEES9_NS_10bfloat16_tESG_Li384ELb1ELb1ELb0ELb1EEENS1_36VarlenDynamicPersistentTileSchedulerILi192ELi128ELi384ELi128ELb0ELb1ELb1ELb1ELb0ELb1EEEEEEEEEvNT_6ParamsE --------------------------
	.section	.text._ZN7cutlass13device_kernelIN5flash11enable_sm90INS1_16FlashAttnFwdSm90INS1_25CollectiveMainloopFwdSm90ILi2EN4cute5tupleIJNS5_1CILi1EEES8_S8_EEENS6_IJNS7_ILi192EEENS7_ILi128EEENS7_ILi96EEEEEELi96ENS_12float_e4m3_tEfNS_4arch4Sm90ELb0ELb1ELb1ELb1ELb0ELb0ELb0ELb1ELb1ELb1ELb0ELb0EEENS1_21CollectiveEpilogueFwdINS6_IJSA_SC_SB_EEES9_NS_10bfloat16_tESG_Li384ELb1ELb1ELb0ELb1EEENS1_36VarlenDynamicPersistentTileSchedulerILi192ELi128ELi384ELi128ELb0ELb1ELb1ELb1ELb0ELb1EEEEEEEEEvNT_6ParamsE,"ax",@progbits
	.align	128
.text._ZN7cutlass13device_kernelIN5flash11enable_sm90INS1_16FlashAttnFwdSm90INS1_25CollectiveMainloopFwdSm90ILi2EN4cute5tupleIJNS5_1CILi1EEES8_S8_EEENS6_IJNS7_ILi192EEENS7_ILi128EEENS7_ILi96EEEEEELi96ENS_12float_e4m3_tEfNS_4arch4Sm90ELb0ELb1ELb1ELb1ELb0ELb0ELb0ELb1ELb1ELb1ELb0ELb0EEENS1_21CollectiveEpilogueFwdINS6_IJSA_SC_SB_EEES9_NS_10bfloat16_tESG_Li384ELb1ELb1ELb0ELb1EEENS1_36VarlenDynamicPersistentTileSchedulerILi192ELi128ELi384ELi128ELb0ELb1ELb1ELb1ELb0ELb1EEEEEEEEEvNT_6ParamsE:
        .type           _ZN7cutlass13device_kernelIN5flash11enable_sm90INS1_16FlashAttnFwdSm90INS1_25CollectiveMainloopFwdSm90ILi2EN4cute5tupleIJNS5_1CILi1EEES8_S8_EEENS6_IJNS7_ILi192EEENS7_ILi128EEENS7_ILi96EEEEEELi96ENS_12float_e4m3_tEfNS_4arch4Sm90ELb0ELb1ELb1ELb1ELb0ELb0ELb0ELb1ELb1ELb1ELb0ELb0EEENS1_21CollectiveEpilogueFwdINS6_IJSA_SC_SB_EEES9_NS_10bfloat16_tESG_Li384ELb1ELb1ELb0ELb1EEENS1_36VarlenDynamicPersistentTileSchedulerILi192ELi128ELi384ELi128ELb0ELb1ELb1ELb1ELb0ELb1EEEEEEEEEvNT_6ParamsE,@function
        .size           _ZN7cutlass13device_kernelIN5flash11enable_sm90INS1_16FlashAttnFwdSm90INS1_25CollectiveMainloopFwdSm90ILi2EN4cute5tupleIJNS5_1CILi1EEES8_S8_EEENS6_IJNS7_ILi192EEENS7_ILi128EEENS7_ILi96EEEEEELi96ENS_12float_e4m3_tEfNS_4arch4Sm90ELb0ELb1ELb1ELb1ELb0ELb0ELb0ELb1ELb1ELb1ELb0ELb0EEENS1_21CollectiveEpilogueFwdINS6_IJSA_SC_SB_EEES9_NS_10bfloat16_tESG_Li384ELb1ELb1ELb0ELb1EEENS1_36VarlenDynamicPersistentTileSchedulerILi192ELi128ELi384ELi128ELb0ELb1ELb1ELb1ELb0ELb1EEEEEEEEEvNT_6ParamsE,(.L_x_78 - _ZN7cutlass13device_kernelIN5flash11enable_sm90INS1_16FlashAttnFwdSm90INS1_25CollectiveMainloopFwdSm90ILi2EN4cute5tupleIJNS5_1CILi1EEES8_S8_EEENS6_IJNS7_ILi192EEENS7_ILi128EEENS7_ILi96EEEEEELi96ENS_12float_e4m3_tEfNS_4arch4Sm90ELb0ELb1ELb1ELb1ELb0ELb0ELb0ELb1ELb1ELb1ELb0ELb0EEENS1_21CollectiveEpilogueFwdINS6_IJSA_SC_SB_EEES9_NS_10bfloat16_tESG_Li384ELb1ELb1ELb0ELb1EEENS1_36VarlenDynamicPersistentTileSchedulerILi192ELi128ELi384ELi128ELb0ELb1ELb1ELb1ELb0ELb1EEEEEEEEEvNT_6ParamsE)
        .other          _ZN7cutlass13device_kernelIN5flash11enable_sm90INS1_16FlashAttnFwdSm90INS1_25CollectiveMainloopFwdSm90ILi2EN4cute5tupleIJNS5_1CILi1EEES8_S8_EEENS6_IJNS7_ILi192EEENS7_ILi128EEENS7_ILi96EEEEEELi96ENS_12float_e4m3_tEfNS_4arch4Sm90ELb0ELb1ELb1ELb1ELb0ELb0ELb0ELb1ELb1ELb1ELb0ELb0EEENS1_21CollectiveEpilogueFwdINS6_IJSA_SC_SB_EEES9_NS_10bfloat16_tESG_Li384ELb1ELb1ELb0ELb1EEENS1_36VarlenDynamicPersistentTileSchedulerILi192ELi128ELi384ELi128ELb0ELb1ELb1ELb1ELb0ELb1EEEEEEEEEvNT_6ParamsE,@"STO_CUDA_ENTRY STV_DEFAULT"
_ZN7cutlass13device_kernelIN5flash11enable_sm90INS1_16FlashAttnFwdSm90INS1_25CollectiveMainloopFwdSm90ILi2EN4cute5tupleIJNS5_1CILi1EEES8_S8_EEENS6_IJNS7_ILi192EEENS7_ILi128EEENS7_ILi96EEEEEELi96ENS_12float_e4m3_tEfNS_4arch4Sm90ELb0ELb1ELb1ELb1ELb0ELb0ELb0ELb1ELb1ELb1ELb0ELb0EEENS1_21CollectiveEpilogueFwdINS6_IJSA_SC_SB_EEES9_NS_10bfloat16_tESG_Li384ELb1ELb1ELb0ELb1EEENS1_36VarlenDynamicPersistentTileSchedulerILi192ELi128ELi384ELi128ELb0ELb1ELb1ELb1ELb0ELb1EEEEEEEEEvNT_6ParamsE:
[----:B------:R-:W-:Y:S01]  /*0000*/  LDC R1, c[0x0][0x37c] ;  /* 0x0000df00ff017b82 */ /* 0x000fe20000000800 */
[----:B------:R-:W-:Y:S05]  /*0010*/  EXIT ;  /* 0x000000000000794d */ /* 0x000fea0003800000 */
.L_x_32:
        /* <DEDUP_REMOVED lines=14> */
.L_x_78:


//--------------------- .text._ZN7cutlass13device_kernelIN5flash11enable_sm90INS1_16FlashAttnFwdSm90INS1_25CollectiveMainloopFwdSm90ILi2EN4cute5tupleIJNS5_1CILi1EEES8_S8_EEENS6_IJNS7_ILi192EEENS7_ILi128EEENS7_ILi96EEEEEELi96ENS_12float_e4m3_tEfNS_4arch4Sm90ELb0ELb1ELb1ELb1ELb0ELb1ELb0ELb1ELb1ELb1ELb0ELb0EEENS1_21CollectiveEpilogueFwdINS6_IJSA_SC_SB_EEES9_NS_10bfloat16_tESG_Li384ELb1ELb1ELb0ELb1EEENS1_36VarlenDynamicPersistentTileSchedulerILi192ELi128ELi384ELi128ELb0ELb1ELb1ELb1ELb0ELb1EEEEEEEEEvNT_6ParamsE --------------------------
	.section	.text._ZN7cutlass13device_kernelIN5flash11enable_sm90INS1_16FlashAttnFwdSm90INS1_25CollectiveMainloopFwdSm90ILi2EN4cute5tupleIJNS5_1CILi1EEES8_S8_EEENS6_IJNS7_ILi192EEENS7_ILi128EEENS7_ILi96EEEEEELi96ENS_12float_e4m3_tEfNS_4arch4Sm90ELb0ELb1ELb1ELb1ELb0ELb1ELb0ELb1ELb1ELb1ELb0ELb0EEENS1_21CollectiveEpilogueFwdINS6_IJSA_SC_SB_EEES9_NS_10bfloat16_tESG_Li384ELb1ELb1ELb0ELb1EEENS1_36VarlenDynamicPersistentTileSchedulerILi192ELi128ELi384ELi128ELb0ELb1ELb1ELb1ELb0ELb1EEEEEEEEEvNT_6ParamsE,"ax",@progbits
	.align	128
.text._ZN7cutlass13device_kernelIN5flash11enable_sm90INS1_16FlashAttnFwdSm90INS1_25CollectiveMainloopFwdSm90ILi2EN4cute5tupleIJNS5_1CILi1EEES8_S8_EEENS6_IJNS7_ILi192EEENS7_ILi128EEENS7_ILi96EEEEEELi96ENS_12float_e4m3_tEfNS_4arch4Sm90ELb0ELb1ELb1ELb1ELb0ELb1ELb0ELb1ELb1ELb1ELb0ELb0EEENS1_21CollectiveEpilogueFwdINS6_IJSA_SC_SB_EEES9_NS_10bfloat16_tESG_Li384ELb1ELb1ELb0ELb1EEENS1_36VarlenDynamicPersistentTileSchedulerILi192ELi128ELi384ELi128ELb0ELb1ELb1ELb1ELb0ELb1EEEEEEEEEvNT_6ParamsE:
        .type           _ZN7cutlass13device_kernelIN5flash11enable_sm90INS1_16FlashAttnFwdSm90INS1_25CollectiveMainloopFwdSm90ILi2EN4cute5tupleIJNS5_1CILi1EEES8_S8_EEENS6_IJNS7_ILi192EEENS7_ILi128EEENS7_ILi96EEEEEELi96ENS_12float_e4m3_tEfNS_4arch4Sm90ELb0ELb1ELb1ELb1ELb0ELb1ELb0ELb1ELb1ELb1ELb0ELb0EEENS1_21CollectiveEpilogueFwdINS6_IJSA_SC_SB_EEES9_NS_10bfloat16_tESG_Li384ELb1ELb1ELb0ELb1EEENS1_36VarlenDynamicPersistentTileSchedulerILi192ELi128ELi384ELi128ELb0ELb1ELb1ELb1ELb0ELb1EEEEEEEEEvNT_6ParamsE,@function
        .size           _ZN7cutlass13device_kernelIN5flash11enable_sm90INS1_16FlashAttnFwdSm90INS1_25CollectiveMainloopFwdSm90ILi2EN4cute5tupleIJNS5_1CILi1EEES8_S8_EEENS6_IJNS7_ILi192EEENS7_ILi128EEENS7_ILi96EEEEEELi96ENS_12float_e4m3_tEfNS_4arch4Sm90ELb0ELb1ELb1ELb1ELb0ELb1ELb0ELb1ELb1ELb1ELb0ELb0EEENS1_21CollectiveEpilogueFwdINS6_IJSA_SC_SB_EEES9_NS_10bfloat16_tESG_Li384ELb1ELb1ELb0ELb1EEENS1_36VarlenDynamicPersistentTileSchedulerILi192ELi128ELi384ELi128ELb0ELb1ELb1ELb1ELb0ELb1EEEEEEEEEvNT_6ParamsE,(.L_x_79 - _ZN7cutlass13device_kernelIN5flash11enable_sm90INS1_16FlashAttnFwdSm90INS1_25CollectiveMainloopFwdSm90ILi2EN4cute5tupleIJNS5_1CILi1EEES8_S8_EEENS6_IJNS7_ILi192EEENS7_ILi128EEENS7_ILi96EEEEEELi96ENS_12float_e4m3_tEfNS_4arch4Sm90ELb0ELb1ELb1ELb1ELb0ELb1ELb0ELb1ELb1ELb1ELb0ELb0EEENS1_21CollectiveEpilogueFwdINS6_IJSA_SC_SB_EEES9_NS_10bfloat16_tESG_Li384ELb1ELb1ELb0ELb1EEENS1_36VarlenDynamicPersistentTileSchedulerILi192ELi128ELi384ELi128ELb0ELb1ELb1ELb1ELb0ELb1EEEEEEEEEvNT_6ParamsE)
        .other          _ZN7cutlass13device_kernelIN5flash11enable_sm90INS1_16FlashAttnFwdSm90INS1_25CollectiveMainloopFwdSm90ILi2EN4cute5tupleIJNS5_1CILi1EEES8_S8_EEENS6_IJNS7_ILi192EEENS7_ILi128EEENS7_ILi96EEEEEELi96ENS_12float_e4m3_tEfNS_4arch4Sm90ELb0ELb1ELb1ELb1ELb0ELb1ELb0ELb1ELb1ELb1ELb0ELb0EEENS1_21CollectiveEpilogueFwdINS6_IJSA_SC_SB_EEES9_NS_10bfloat16_tESG_Li384ELb1ELb1ELb0ELb1EEENS1_36VarlenDynamicPersistentTileSchedulerILi192ELi128ELi384ELi128ELb0ELb1ELb1ELb1ELb0ELb1EEEEEEEEEvNT_6ParamsE,@"STO_CUDA_ENTRY STV_DEFAULT"
_ZN7cutlass13device_kernelIN5flash11enable_sm90INS1_16FlashAttnFwdSm90INS1_25CollectiveMainloopFwdSm90ILi2EN4cute5tupleIJNS5_1CILi1EEES8_S8_EEENS6_IJNS7_ILi192EEENS7_ILi128EEENS7_ILi96EEEEEELi96ENS_12float_e4m3_tEfNS_4arch4Sm90ELb0ELb1ELb1ELb1ELb0ELb1ELb0ELb1ELb1ELb1ELb0ELb0EEENS1_21CollectiveEpilogueFwdINS6_IJSA_SC_SB_EEES9_NS_10bfloat16_tESG_Li384ELb1ELb1ELb0ELb1EEENS1_36VarlenDynamicPersistentTileSchedulerILi192ELi128ELi384ELi128ELb0ELb1ELb1ELb1ELb0ELb1EEEEEEEEEvNT_6ParamsE:
[----:B------:R-:W-:Y:S01]  /*0000*/  LDC R1, c[0x0][0x37c] ;  /* 0x0000df00ff017b82 */ /* 0x000fe20000000800 */
[----:B------:R-:W-:Y:S05]  /*0010*/  EXIT ;  /* 0x000000000000794d */ /* 0x000fea0003800000 */
.L_x_33:
        /* <DEDUP_REMOVED lines=14> */
.L_x_79:


//--------------------- .text._ZN7cutlass13device_kernelIN5flash11enable_sm90INS1_16FlashAttnFwdSm90INS1_25CollectiveMainloopFwdSm90ILi2EN4cute5tupleIJNS5_1CILi1EEES8_S8_EEENS6_IJNS7_ILi192EEENS7_ILi128EEENS7_ILi96EEEEEELi96ENS_12float_e4m3_tEfNS_4arch4Sm90ELb1ELb0ELb1ELb0ELb0ELb0ELb0ELb1ELb1ELb1ELb0ELb0EEENS1_21CollectiveEpilogueFwdINS6_IJSA_SC_SB_EEES9_NS_10bfloat16_tESG_Li384ELb0ELb1ELb0ELb1EEENS1_30DynamicPersistentTileSchedulerILi384ELi128ELb0ELb1ELb1EEEEEEEEEvNT_6ParamsE --------------------------
	.section	.text._ZN7cutlass13device_kernelIN5flash11enable_sm90INS1_16FlashAttnFwdSm90INS1_25CollectiveMainloopFwdSm90ILi2EN4cute5tupleIJNS5_1CILi1EEES8_S8_EEENS6_IJNS7_ILi192EEENS7_ILi128EEENS7_ILi96EEEEEELi96ENS_12float_e4m3_tEfNS_4arch4Sm90ELb1ELb0ELb1ELb0ELb0ELb0ELb0ELb1ELb1ELb1ELb0ELb0EEENS1_21CollectiveEpilogueFwdINS6_IJSA_SC_SB_EEES9_NS_10bfloat16_tESG_Li384ELb0ELb1ELb0ELb1EEENS1_30DynamicPersistentTileSchedulerILi384ELi128ELb0ELb1ELb1EEEEEEEEEvNT_6ParamsE,"ax",@progbits
	.align	128
.text._ZN7cutlass13device_kernelIN5flash11enable_sm90INS1_16FlashAttnFwdSm90INS1_25CollectiveMainloopFwdSm90ILi2EN4cute5tupleIJNS5_1CILi1EEES8_S8_EEENS6_IJNS7_ILi192EEENS7_ILi128EEENS7_ILi96EEEEEELi96ENS_12float_e4m3_tEfNS_4arch4Sm90ELb1ELb0ELb1ELb0ELb0ELb0ELb0ELb1ELb1ELb1ELb0ELb0EEENS1_21CollectiveEpilogueFwdINS6_IJSA_SC_SB_EEES9_NS_10bfloat16_tESG_Li384ELb0ELb1ELb0ELb1EEENS1_30DynamicPersistentTileSchedulerILi384ELi128ELb0ELb1ELb1EEEEEEEEEvNT_6ParamsE:
        .type           _ZN7cutlass13device_kernelIN5flash11enable_sm90INS1_16FlashAttnFwdSm90INS1_25CollectiveMainloopFwdSm90ILi2EN4cute5tupleIJNS5_1CILi1EEES8_S8_EEENS6_IJNS7_ILi192EEENS7_ILi128EEENS7_ILi96EEEEEELi96ENS_12float_e4m3_tEfNS_4arch4Sm90ELb1ELb0ELb1ELb0ELb0ELb0ELb0ELb1ELb1ELb1ELb0ELb0EEENS1_21CollectiveEpilogueFwdINS6_IJSA_SC_SB_EEES9_NS_10bfloat16_tESG_Li384ELb0ELb1ELb0ELb1EEENS1_30DynamicPersistentTileSchedulerILi384ELi128ELb0ELb1ELb1EEEEEEEEEvNT_6ParamsE,@function
        .size           _ZN7cutlass13device_kernelIN5flash11enable_sm90INS1_16FlashAttnFwdSm90INS1_25CollectiveMainloopFwdSm90ILi2EN4cute5tupleIJNS5_1CILi1EEES8_S8_EEENS6_IJNS7_ILi192EEENS7_ILi128EEENS7_ILi96EEEEEELi96ENS_12float_e4m3_tEfNS_4arch4Sm90ELb1ELb0ELb1ELb0ELb0ELb0ELb0ELb1ELb1ELb1ELb0ELb0EEENS1_21CollectiveEpilogueFwdINS6_IJSA_SC_SB_EEES9_NS_10bfloat16_tESG_Li384ELb0ELb1ELb0ELb1EEENS1_30DynamicPersistentTileSchedulerILi384ELi128ELb0ELb1ELb1EEEEEEEEEvNT_6ParamsE,(.L_x_80 - _ZN7cutlass13device_kernelIN5flash11enable_sm90INS1_16FlashAttnFwdSm90INS1_25CollectiveMainloopFwdSm90ILi2EN4cute5tupleIJNS5_1CILi1EEES8_S8_EEENS6_IJNS7_ILi192EEENS7_ILi128EEENS7_ILi96EEEEEELi96ENS_12float_e4m3_tEfNS_4arch4Sm90ELb1ELb0ELb1ELb0ELb0ELb0ELb0ELb1ELb1ELb1ELb0ELb0EEENS1_21CollectiveEpilogueFwdINS6_IJSA_SC_SB_EEES9_NS_10bfloat16_tESG_Li384ELb0ELb1ELb0ELb1EEENS1_30DynamicPersistentTileSchedulerILi384ELi128ELb0ELb1ELb1EEEEEEEEEvNT_6ParamsE)
        .other          _ZN7cutlass13device_kernelIN5flash11enable_sm90INS1_16FlashAttnFwdSm90INS1_25CollectiveMainloopFwdSm90ILi2EN4cute5tupleIJNS5_1CILi1EEES8_S8_EEENS6_IJNS7_ILi192EEENS7_ILi128EEENS7_ILi96EEEEEELi96ENS_12float_e4m3_tEfNS_4arch4Sm90ELb1ELb0ELb1ELb0ELb0ELb0ELb0ELb1ELb1ELb1ELb0ELb0EEENS1_21CollectiveEpilogueFwdINS6_IJSA_SC_SB_EEES9_NS_10bfloat16_tESG_Li384ELb0ELb1ELb0ELb1EEENS1_30DynamicPersistentTileSchedulerILi384ELi128ELb0ELb1ELb1EEEEEEEEEvNT_6ParamsE,@"STO_CUDA_ENTRY STV_DEFAULT"
_ZN7cutlass13device_kernelIN5flash11enable_sm90INS1_16FlashAttnFwdSm90INS1_25CollectiveMainloopFwdSm90ILi2EN4cute5tupleIJNS5_1CILi1EEES8_S8_EEENS6_IJNS7_ILi192EEENS7_ILi128EEENS7_ILi96EEEEEELi96ENS_12float_e4m3_tEfNS_4arch4Sm90ELb1ELb0ELb1ELb0ELb0ELb0ELb0ELb1ELb1ELb1ELb0ELb0EEENS1_21CollectiveEpilogueFwdINS6_IJSA_SC_SB_EEES9_NS_10bfloat16_tESG_Li384ELb0ELb1ELb0ELb1EEENS1_30DynamicPersistentTileSchedulerILi384ELi128ELb0ELb1ELb1EEEEEEEEEvNT_6ParamsE:
[----:B------:R-:W-:Y:S01]  /*0000*/  LDC R1, c[0x0][0x37c] ;  /* 0x0000df00ff017b82 */ /* 0x000fe20000000800 */
[----:B------:R-:W-:Y:S05]  /*0010*/  EXIT ;  /* 0x000000000000794d */ /* 0x000fea0003800000 */
.L_x_34:
        /* <DEDUP_REMOVED lines=14> */
.L_x_80:


//--------------------- .text._ZN7cutlass13device_kernelIN5flash11enable_sm90INS1_16FlashAttnFwdSm90INS1_25CollectiveMainloopFwdSm90ILi2EN4cute5tupleIJNS5_1CILi1EEES8_S8_EEENS6_IJNS7_ILi192EEENS7_ILi128EEENS7_ILi96EEEEEELi96ENS_12float_e4m3_tEfNS_4arch4Sm90ELb1ELb0ELb1ELb1ELb0ELb0ELb0ELb1ELb1ELb1ELb0ELb0EEENS1_21CollectiveEpilogueFwdINS6_IJSA_SC_SB_EEES9_NS_10bfloat16_tESG_Li384ELb1ELb1ELb0ELb1EEENS1_36VarlenDynamicPersistentTileSchedulerILi192ELi128ELi384ELi128ELb0ELb1ELb1ELb1ELb1ELb1EEEEEEEEEvNT_6ParamsE --------------------------
	.section	.text._ZN7cutlass13device_kernelIN5flash11enable_sm90INS1_16FlashAttnFwdSm90INS1_25CollectiveMainloopFwdSm90ILi2EN4cute5tupleIJNS5_1CILi1EEES8_S8_EEENS6_IJNS7_ILi192EEENS7_ILi128EEENS7_ILi96EEEEEELi96ENS_12float_e4m3_tEfNS_4arch4Sm90ELb1ELb0ELb1ELb1ELb0ELb0ELb0ELb1ELb1ELb1ELb0ELb0EEENS1_21CollectiveEpilogueFwdINS6_IJSA_SC_SB_EEES9_NS_10bfloat16_tESG_Li384ELb1ELb1ELb0ELb1EEENS1_36VarlenDynamicPersistentTileSchedulerILi192ELi128ELi384ELi128ELb0ELb1ELb1ELb1ELb1ELb1EEEEEEEEEvNT_6ParamsE,"ax",@progbits
	.align	128
.text._ZN7cutlass13device_kernelIN5flash11enable_sm90INS1_16FlashAttnFwdSm90INS1_25CollectiveMainloopFwdSm90ILi2EN4cute5tupleIJNS5_1CILi1EEES8_S8_EEENS6_IJNS7_ILi192EEENS7_ILi128EEENS7_ILi96EEEEEELi96ENS_12float_e4m3_tEfNS_4arch4Sm90ELb1ELb0ELb1ELb1ELb0ELb0ELb0ELb1ELb1ELb1ELb0ELb0EEENS1_21CollectiveEpilogueFwdINS6_IJSA_SC_SB_EEES9_NS_10bfloat16_tESG_Li384ELb1ELb1ELb0ELb1EEENS1_36VarlenDynamicPersistentTileSchedulerILi192ELi128ELi384ELi128ELb0ELb1ELb1ELb1ELb1ELb1EEEEEEEEEvNT_6ParamsE:
        .type           _ZN7cutlass13device_kernelIN5flash11enable_sm90INS1_16FlashAttnFwdSm90INS1_25CollectiveMainloopFwdSm90ILi2EN4cute5tupleIJNS5_1CILi1EEES8_S8_EEENS6_IJNS7_ILi192EEENS7_ILi128EEENS7_ILi96EEEEEELi96ENS_12float_e4m3_tEfNS_4arch4Sm90ELb1ELb0ELb1ELb1ELb0ELb0ELb0ELb1ELb1ELb1ELb0ELb0EEENS1_21CollectiveEpilogueFwdINS6_IJSA_SC_SB_EEES9_NS_10bfloat16_tESG_Li384ELb1ELb1ELb0ELb1EEENS1_36VarlenDynamicPersistentTileSchedulerILi192ELi128ELi384ELi128ELb0ELb1ELb1ELb1ELb1ELb1EEEEEEEEEvNT_6ParamsE,@function
        .size           _ZN7cutlass13device_kernelIN5flash11enable_sm90INS1_16FlashAttnFwdSm90INS1_25CollectiveMainloopFwdSm90ILi2EN4cute5tupleIJNS5_1CILi1EEES8_S8_EEENS6_IJNS7_ILi192EEENS7_ILi128EEENS7_ILi96EEEEEELi96ENS_12float_e4m3_tEfNS_4arch4Sm90ELb1ELb0ELb1ELb1ELb0ELb0ELb0ELb1ELb1ELb1ELb0ELb0EEENS1_21CollectiveEpilogueFwdINS6_IJSA_SC_SB_EEES9_NS_10bfloat16_tESG_Li384ELb1ELb1ELb0ELb1EEENS1_36VarlenDynamicPersistentTileSchedulerILi192ELi128ELi384ELi128ELb0ELb1ELb1ELb1ELb1ELb1EEEEEEEEEvNT_6ParamsE,(.L_x_81 - _ZN7cutlass13device_kernelIN5flash11enable_sm90INS1_16FlashAttnFwdSm90INS1_25CollectiveMainloopFwdSm90ILi2EN4cute5tupleIJNS5_1CILi1EEES8_S8_EEENS6_IJNS7_ILi192EEENS7_ILi128EEENS7_ILi96EEEEEELi96ENS_12float_e4m3_tEfNS_4arch4Sm90ELb1ELb0ELb1ELb1ELb0ELb0ELb0ELb1ELb1ELb1ELb0ELb0EEENS1_21CollectiveEpilogueFwdINS6_IJSA_SC_SB_EEES9_NS_10bfloat16_tESG_Li384ELb1ELb1ELb0ELb1EEENS1_36VarlenDynamicPersistentTileSchedulerILi192ELi128ELi384ELi128ELb0ELb1ELb1ELb1ELb1ELb1EEEEEEEEEvNT_6ParamsE)
        .other          _ZN7cutlass13device_kernelIN5flash11enable_sm90INS1_16FlashAttnFwdSm90INS1_25CollectiveMainloopFwdSm90ILi2EN4cute5tupleIJNS5_1CILi1EEES8_S8_EEENS6_IJNS7_ILi192EEENS7_ILi128EEENS7_ILi96EEEEEELi96ENS_12float_e4m3_tEfNS_4arch4Sm90ELb1ELb0ELb1ELb1ELb0ELb0ELb0ELb1ELb1ELb1ELb0ELb0EEENS1_21CollectiveEpilogueFwdINS6_IJSA_SC_SB_EEES9_NS_10bfloat16_tESG_Li384ELb1ELb1ELb0ELb1EEENS1_36VarlenDynamicPersistentTileSchedulerILi192ELi128ELi384ELi128ELb0ELb1ELb1ELb1ELb1ELb1EEEEEEEEEvNT_6ParamsE,@"STO_CUDA_ENTRY STV_DEFAULT"
_ZN7cutlass13device_kernelIN5flash11enable_sm90INS1_16FlashAttnFwdSm90INS1_25CollectiveMainloopFwdSm90ILi2EN4cute5tupleIJNS5_1CILi1EEES8_S8_EEENS6_IJNS7_ILi192EEENS7_ILi128EEENS7_ILi96EEEEEELi96ENS_12float_e4m3_tEfNS_4arch4Sm90ELb1ELb0ELb1ELb1ELb0ELb0ELb0ELb1ELb1ELb1ELb0ELb0EEENS1_21CollectiveEpilogueFwdINS6_IJSA_SC_SB_EEES9_NS_10bfloat16_tESG_Li384ELb1ELb1ELb0ELb1EEENS1_36VarlenDynamicPersistentTileSchedulerILi192ELi128ELi384ELi128ELb0ELb1ELb1ELb1ELb1ELb1EEEEEEEEEvNT_6ParamsE:
[----:B------:R-:W-:Y:S01]  /*0000*/  LDC R1, c[0x0][0x37c] ;  /* 0x0000df00ff017b82 */ /* 0x000fe20000000800 */
[----:B------:R-:W-:Y:S05]  /*0010*/  EXIT ;  /* 0x000000000000794d */ /* 0x000fea0003800000 */
.L_x_35:
        /* <DEDUP_REMOVED lines=14> */
.L_x_81:


//--------------------- .text._ZN7cutlass13device_kernelIN5flash11enable_sm90INS1_16FlashAttnFwdSm90INS1_25CollectiveMainloopFwdSm90ILi2EN4cute5tupleIJNS5_1CILi1EEES8_S8_EEENS6_IJNS7_ILi192EEENS7_ILi128EEENS7_ILi96EEEEEELi96ENS_12float_e4m3_tEfNS_4arch4Sm90ELb1ELb0ELb1ELb1ELb0ELb1ELb0ELb1ELb1ELb1ELb0ELb0EEENS1_21CollectiveEpilogueFwdINS6_IJSA_SC_SB_EEES9_NS_10bfloat16_tESG_Li384ELb1ELb1ELb0ELb1EEENS1_36VarlenDynamicPersistentTileSchedulerILi192ELi128ELi384ELi128ELb0ELb1ELb1ELb1ELb1ELb1EEEEEEEEEvNT_6ParamsE --------------------------
	.section	.text._ZN7cutlass13device_kernelIN5flash11enable_sm90INS1_16FlashAttnFwdSm90INS1_25CollectiveMainloopFwdSm90ILi2EN4cute5tupleIJNS5_1CILi1EEES8_S8_EEENS6_IJNS7_ILi192EEENS7_ILi128EEENS7_ILi96EEEEEELi96ENS_12float_e4m3_tEfNS_4arch4Sm90ELb1ELb0ELb1ELb1ELb0ELb1ELb0ELb1ELb1ELb1ELb0ELb0EEENS1_21CollectiveEpilogueFwdINS6_IJSA_SC_SB_EEES9_NS_10bfloat16_tESG_Li384ELb1ELb1ELb0ELb1EEENS1_36VarlenDynamicPersistentTileSchedulerILi192ELi128ELi384ELi128ELb0ELb1ELb1ELb1ELb1ELb1EEEEEEEEEvNT_6ParamsE,"ax",@progbits
	.align	128
.text._ZN7cutlass13device_kernelIN5flash11enable_sm90INS1_16FlashAttnFwdSm90INS1_25CollectiveMainloopFwdSm90ILi2EN4cute5tupleIJNS5_1CILi1EEES8_S8_EEENS6_IJNS7_ILi192EEENS7_ILi128EEENS7_ILi96EEEEEELi96ENS_12float_e4m3_tEfNS_4arch4Sm90ELb1ELb0ELb1ELb1ELb0ELb1ELb0ELb1ELb1ELb1ELb0ELb0EEENS1_21CollectiveEpilogueFwdINS6_IJSA_SC_SB_EEES9_NS_10bfloat16_tESG_Li384ELb1ELb1ELb0ELb1EEENS1_36VarlenDynamicPersistentTileSchedulerILi192ELi128ELi384ELi128ELb0ELb1ELb1ELb1ELb1ELb1EEEEEEEEEvNT_6ParamsE:
        .type           _ZN7cutlass13device_kernelIN5flash11enable_sm90INS1_16FlashAttnFwdSm90INS1_25CollectiveMainloopFwdSm90ILi2EN4cute5tupleIJNS5_1CILi1EEES8_S8_EEENS6_IJNS7_ILi192EEENS7_ILi128EEENS7_ILi96EEEEEELi96ENS_12float_e4m3_tEfNS_4arch4Sm90ELb1ELb0ELb1ELb1ELb0ELb1ELb0ELb1ELb1ELb1ELb0ELb0EEENS1_21CollectiveEpilogueFwdINS6_IJSA_SC_SB_EEES9_NS_10bfloat16_tESG_Li384ELb1ELb1ELb0ELb1EEENS1_36VarlenDynamicPersistentTileSchedulerILi192ELi128ELi384ELi128ELb0ELb1ELb1ELb1ELb1ELb1EEEEEEEEEvNT_6ParamsE,@function
        .size           _ZN7cutlass13device_kernelIN5flash11enable_sm90INS1_16FlashAttnFwdSm90INS1_25CollectiveMainloopFwdSm90ILi2EN4cute5tupleIJNS5_1CILi1EEES8_S8_EEENS6_IJNS7_ILi192EEENS7_ILi128EEENS7_ILi96EEEEEELi96ENS_12float_e4m3_tEfNS_4arch4Sm90ELb1ELb0ELb1ELb1ELb0ELb1ELb0ELb1ELb1ELb1ELb0ELb0EEENS1_21CollectiveEpilogueFwdINS6_IJSA_SC_SB_EEES9_NS_10bfloat16_tESG_Li384ELb1ELb1ELb0ELb1EEENS1_36VarlenDynamicPersistentTileSchedulerILi192ELi128ELi384ELi128ELb0ELb1ELb1ELb1ELb1ELb1EEEEEEEEEvNT_6ParamsE,(.L_x_82 - _ZN7cutlass13device_kernelIN5flash11enable_sm90INS1_16FlashAttnFwdSm90INS1_25CollectiveMainloopFwdSm90ILi2EN4cute5tupleIJNS5_1CILi1EEES8_S8_EEENS6_IJNS7_ILi192EEENS7_ILi128EEENS7_ILi96EEEEEELi96ENS_12float_e4m3_tEfNS_4arch4Sm90ELb1ELb0ELb1ELb1ELb0ELb1ELb0ELb1ELb1ELb1ELb0ELb0EEENS1_21CollectiveEpilogueFwdINS6_IJSA_SC_SB_EEES9_NS_10bfloat16_tESG_Li384ELb1ELb1ELb0ELb1EEENS1_36VarlenDynamicPersistentTileSchedulerILi192ELi128ELi384ELi128ELb0ELb1ELb1ELb1ELb1ELb1EEEEEEEEEvNT_6ParamsE)
        .other          _ZN7cutlass13device_kernelIN5flash11enable_sm90INS1_16FlashAttnFwdSm90INS1_25CollectiveMainloopFwdSm90ILi2EN4cute5tupleIJNS5_1CILi1EEES8_S8_EEENS6_IJNS7_ILi192EEENS7_ILi128EEENS7_ILi96EEEEEELi96ENS_12float_e4m3_tEfNS_4arch4Sm90ELb1ELb0ELb1ELb1ELb0ELb1ELb0ELb1ELb1ELb1ELb0ELb0EEENS1_21CollectiveEpilogueFwdINS6_IJSA_SC_SB_EEES9_NS_10bfloat16_tESG_Li384ELb1ELb1ELb0ELb1EEENS1_36VarlenDynamicPersistentTileSchedulerILi192ELi128ELi384ELi128ELb0ELb1ELb1ELb1ELb1ELb1EEEEEEEEEvNT_6ParamsE,@"STO_CUDA_ENTRY STV_DEFAULT"
_ZN7cutlass13device_kernelIN5flash11enable_sm90INS1_16FlashAttnFwdSm90INS1_25CollectiveMainloopFwdSm90ILi2EN4cute5tupleIJNS5_1CILi1EEES8_S8_EEENS6_IJNS7_ILi192EEENS7_ILi128EEENS7_ILi96EEEEEELi96ENS_12float_e4m3_tEfNS_4arch4Sm90ELb1ELb0ELb1ELb1ELb0ELb1ELb0ELb1ELb1ELb1ELb0ELb0EEENS1_21CollectiveEpilogueFwdINS6_IJSA_SC_SB_EEES9_NS_10bfloat16_tESG_Li384ELb1ELb1ELb0ELb1EEENS1_36VarlenDynamicPersistentTileSchedulerILi192ELi128ELi384ELi128ELb0ELb1ELb1ELb1ELb1ELb1EEEEEEEEEvNT_6ParamsE:
[----:B------:R-:W-:Y:S01]  /*0000*/  LDC R1, c[0x0][0x37c] ;  /* 0x0000df00ff017b82 */ /* 0x000fe20000000800 */
[----:B------:R-:W-:Y:S05]  /*0010*/  EXIT ;  /* 0x000000000000794d */ /* 0x000fea0003800000 */
.L_x_36:
        /* <DEDUP_REMOVED lines=14> */
.L_x_82:


//--------------------- .text._ZN7cutlass13device_kernelIN5flash11enable_sm90INS1_16FlashAttnFwdSm90INS1_25CollectiveMainloopFwdSm90ILi2EN4cute5tupleIJNS5_1CILi1EEES8_S8_EEENS6_IJNS7_ILi192EEENS7_ILi160EEENS7_ILi64EEEEEELi64ENS_12float_e4m3_tEfNS_4arch4Sm90ELb0ELb0ELb1ELb0ELb0ELb0ELb0ELb1ELb1ELb1ELb0ELb0EEENS1_21CollectiveEpilogueFwdINS6_IJSA_SC_SB_EEES9_NS_10bfloat16_tESG_Li384ELb0ELb1ELb0ELb1EEENS1_29StaticPersistentTileSchedulerILb0EEEEEEEEEvNT_6ParamsE --------------------------
	.section	.text._ZN7cutlass13device_kernelIN5flash11enable_sm90INS1_16FlashAttnFwdSm90INS1_25CollectiveMainloopFwdSm90ILi2EN4cute5tupleIJNS5_1CILi1EEES8_S8_EEENS6_IJNS7_ILi192EEENS7_ILi160EEENS7_ILi64EEEEEELi64ENS_12float_e4m3_tEfNS_4arch4Sm90ELb0ELb0ELb1ELb0ELb0ELb0ELb0ELb1ELb1ELb1ELb0ELb0EEENS1_21CollectiveEpilogueFwdINS6_IJSA_SC_SB_EEES9_NS_10bfloat16_tESG_Li384ELb0ELb1ELb0ELb1EEENS1_29StaticPersistentTileSchedulerILb0EEEEEEEEEvNT_6ParamsE,"ax",@progbits
	.align	128
.text._ZN7cutlass13device_kernelIN5flash11enable_sm90INS1_16FlashAttnFwdSm90INS1_25CollectiveMainloopFwdSm90ILi2EN4cute5tupleIJNS5_1CILi1EEES8_S8_EEENS6_IJNS7_ILi192EEENS7_ILi160EEENS7_ILi64EEEEEELi64ENS_12float_e4m3_tEfNS_4arch4Sm90ELb0ELb0ELb1ELb0ELb0ELb0ELb0ELb1ELb1ELb1ELb0ELb0EEENS1_21CollectiveEpilogueFwdINS6_IJSA_SC_SB_EEES9_NS_10bfloat16_tESG_Li384ELb0ELb1ELb0ELb1EEENS1_29StaticPersistentTileSchedulerILb0EEEEEEEEEvNT_6ParamsE:
        .type           _ZN7cutlass13device_kernelIN5flash11enable_sm90INS1_16FlashAttnFwdSm90INS1_25CollectiveMainloopFwdSm90ILi2EN4cute5tupleIJNS5_1CILi1EEES8_S8_EEENS6_IJNS7_ILi192EEENS7_ILi160EEENS7_ILi64EEEEEELi64ENS_12float_e4m3_tEfNS_4arch4Sm90ELb0ELb0ELb1ELb0ELb0ELb0ELb0ELb1ELb1ELb1ELb0ELb0EEENS1_21CollectiveEpilogueFwdINS6_IJSA_SC_SB_EEES9_NS_10bfloat16_tESG_Li384ELb0ELb1ELb0ELb1EEENS1_29StaticPersistentTileSchedulerILb0EEEEEEEEEvNT_6ParamsE,@function
        .size           _ZN7cutlass13device_kernelIN5flash11enable_sm90INS1_16FlashAttnFwdSm90INS1_25CollectiveMainloopFwdSm90ILi2EN4cute5tupleIJNS5_1CILi1EEES8_S8_EEENS6_IJNS7_ILi192EEENS7_ILi160EEENS7_ILi64EEEEEELi64ENS_12float_e4m3_tEfNS_4arch4Sm90ELb0ELb0ELb1ELb0ELb0ELb0ELb0ELb1ELb1ELb1ELb0ELb0EEENS1_21CollectiveEpilogueFwdINS6_IJSA_SC_SB_EEES9_NS_10bfloat16_tESG_Li384ELb0ELb1ELb0ELb1EEENS1_29StaticPersistentTileSchedulerILb0EEEEEEEEEvNT_6ParamsE,(.L_x_83 - _ZN7cutlass13device_kernelIN5flash11enable_sm90INS1_16FlashAttnFwdSm90INS1_25CollectiveMainloopFwdSm90ILi2EN4cute5tupleIJNS5_1CILi1EEES8_S8_EEENS6_IJNS7_ILi192EEENS7_ILi160EEENS7_ILi64EEEEEELi64ENS_12float_e4m3_tEfNS_4arch4Sm90ELb0ELb0ELb1ELb0ELb0ELb0ELb0ELb1ELb1ELb1ELb0ELb0EEENS1_21CollectiveEpilogueFwdINS6_IJSA_SC_SB_EEES9_NS_10bfloat16_tESG_Li384ELb0ELb1ELb0ELb1EEENS1_29StaticPersistentTileSchedulerILb0EEEEEEEEEvNT_6ParamsE)
        .other          _ZN7cutlass13device_kernelIN5flash11enable_sm90INS1_16FlashAttnFwdSm90INS1_25CollectiveMainloopFwdSm90ILi2EN4cute5tupleIJNS5_1CILi1EEES8_S8_EEENS6_IJNS7_ILi192EEENS7_ILi160EEENS7_ILi64EEEEEELi64ENS_12float_e4m3_tEfNS_4arch4Sm90ELb0ELb0ELb1ELb0ELb0ELb0ELb0ELb1ELb1ELb1ELb0ELb0EEENS1_21CollectiveEpilogueFwdINS6_IJSA_SC_SB_EEES9_NS_10bfloat16_tESG_Li384ELb0ELb1ELb0ELb1EEENS1_29StaticPersistentTileSchedulerILb0EEEEEEEEEvNT_6ParamsE,@"STO_CUDA_ENTRY STV_DEFAULT"
_ZN7cutlass13device_kernelIN5flash11enable_sm90INS1_16FlashAttnFwdSm90INS1_25CollectiveMainloopFwdSm90ILi2EN4cute5tupleIJNS5_1CILi1EEES8_S8_EEENS6_IJNS7_ILi192EEENS7_ILi160EEENS7_ILi64EEEEEELi64ENS_12float_e4m3_tEfNS_4arch4Sm90ELb0ELb0ELb1ELb0ELb0ELb0ELb0ELb1ELb1ELb1ELb0ELb0EEENS1_21CollectiveEpilogueFwdINS6_IJSA_SC_SB_EEES9_NS_10bfloat16_tESG_Li384ELb0ELb1ELb0ELb1EEENS1_29StaticPersistentTileSchedulerILb0EEEEEEEEEvNT_6ParamsE:
[----:B------:R-:W-:Y:S01]  /*0000*/  LDC R1, c[0x0][0x37c] ;  /* 0x0000df00ff017b82 */ /* 0x000fe20000000800 */
[----:B------:R-:W-:Y:S05]  /*0010*/  EXIT ;  /* 0x000000000000794d */ /* 0x000fea0003800000 */
.L_x_37:
        /* <DEDUP_REMOVED lines=14> */
.L_x_83:


//--------------------- .text._ZN7cutlass13device_kernelIN5flash11enable_sm90INS1_16FlashAttnFwdSm90INS1_25CollectiveMainloopFwdSm90ILi2EN4cute5tupleIJNS5_1CILi1EEES8_S8_EEENS6_IJNS7_ILi192EEENS7_ILi160EEENS7_ILi64EEEEEELi64ENS_12float_e4m3_tEfNS_4arch4Sm90ELb0ELb0ELb1ELb1ELb0ELb0ELb0ELb1ELb1ELb1ELb0ELb0EEENS1_21CollectiveEpilogueFwdINS6_IJSA_SC_SB_EEES9_NS_10bfloat16_tESG_Li384ELb1ELb1ELb0ELb1EEENS1_36VarlenDynamicPersistentTileSchedulerILi192ELi160ELi384ELi128ELb0ELb1ELb1ELb0ELb1ELb1EEEEEEEEEvNT_6ParamsE --------------------------
	.section	.text._ZN7cutlass13device_kernelIN5flash11enable_sm90INS1_16FlashAttnFwdSm90INS1_25CollectiveMainloopFwdSm90ILi2EN4cute5tupleIJNS5_1CILi1EEES8_S8_EEENS6_IJNS7_ILi192EEENS7_ILi160EEENS7_ILi64EEEEEELi64ENS_12float_e4m3_tEfNS_4arch4Sm90ELb0ELb0ELb1ELb1ELb0ELb0ELb0ELb1ELb1ELb1ELb0ELb0EEENS1_21CollectiveEpilogueFwdINS6_IJSA_SC_SB_EEES9_NS_10bfloat16_tESG_Li384ELb1ELb1ELb0ELb1EEENS1_36VarlenDynamicPersistentTileSchedulerILi192ELi160ELi384ELi128ELb0ELb1ELb1ELb0ELb1ELb1EEEEEEEEEvNT_6ParamsE,"ax",@progbits
	.align	128
.text._ZN7cutlass13device_kernelIN5flash11enable_sm90INS1_16FlashAttnFwdSm90INS1_25CollectiveMainloopFwdSm90ILi2EN4cute5tupleIJNS5_1CILi1EEES8_S8_EEENS6_IJNS7_ILi192EEENS7_ILi160EEENS7_ILi64EEEEEELi64ENS_12float_e4m3_tEfNS_4arch4Sm90ELb0ELb0ELb1ELb1ELb0ELb0ELb0ELb1ELb1ELb1ELb0ELb0EEENS1_21CollectiveEpilogueFwdINS6_IJSA_SC_SB_EEES9_NS_10bfloat16_tESG_Li384ELb1ELb1ELb0ELb1EEENS1_36VarlenDynamicPersistentTileSchedulerILi192ELi160ELi384ELi128ELb0ELb1ELb1ELb0ELb1ELb1EEEEEEEEEvNT_6ParamsE:
        .type           _ZN7cutlass13device_kernelIN5flash11enable_sm90INS1_16FlashAttnFwdSm90INS1_25CollectiveMainloopFwdSm90ILi2EN4cute5tupleIJNS5_1CILi1EEES8_S8_EEENS6_IJNS7_ILi192EEENS7_ILi160EEENS7_ILi64EEEEEELi64ENS_12float_e4m3_tEfNS_4arch4Sm90ELb0ELb0ELb1ELb1ELb0ELb0ELb0ELb1ELb1ELb1ELb0ELb0EEENS1_21CollectiveEpilogueFwdINS6_IJSA_SC_SB_EEES9_NS_10bfloat16_tESG_Li384ELb1ELb1ELb0ELb1EEENS1_36VarlenDynamicPersistentTileSchedulerILi192ELi160ELi384ELi128ELb0ELb1ELb1ELb0ELb1ELb1EEEEEEEEEvNT_6ParamsE,@function
        .size           _ZN7cutlass13device_kernelIN5flash11enable_sm90INS1_16FlashAttnFwdSm90INS1_25CollectiveMainloopFwdSm90ILi2EN4cute5tupleIJNS5_1CILi1EEES8_S8_EEENS6_IJNS7_ILi192EEENS7_ILi160EEENS7_ILi64EEEEEELi64ENS_12float_e4m3_tEfNS_4arch4Sm90ELb0ELb0ELb1ELb1ELb0ELb0ELb0ELb1ELb1ELb1ELb0ELb0EEENS1_21CollectiveEpilogueFwdINS6_IJSA_SC_SB_EEES9_NS_10bfloat16_tESG_Li384ELb1ELb1ELb0ELb1EEENS1_36VarlenDynamicPersistentTileSchedulerILi192ELi160ELi384ELi128ELb0ELb1ELb1ELb0ELb1ELb1EEEEEEEEEvNT_6ParamsE,(.L_x_84 - _ZN7cutlass13device_kernelIN5flash11enable_sm90INS1_16FlashAttnFwdSm90INS1_25CollectiveMainloopFwdSm90ILi2EN4cute5tupleIJNS5_1CILi1EEES8_S8_EEENS6_IJNS7_ILi192EEENS7_ILi160EEENS7_ILi64EEEEEELi64ENS_12float_e4m3_tEfNS_4arch4Sm90ELb0ELb0ELb1ELb1ELb0ELb0ELb0ELb1ELb1ELb1ELb0ELb0EEENS1_21CollectiveEpilogueFwdINS6_IJSA_SC_SB_EEES9_NS_10bfloat16_tESG_Li384ELb1ELb1ELb0ELb1EEENS1_36VarlenDynamicPersistentTileSchedulerILi192ELi160ELi384ELi128ELb0ELb1ELb1ELb0ELb1ELb1EEEEEEEEEvNT_6ParamsE)
        .other          _ZN7cutlass13device_kernelIN5flash11enable_sm90INS1_16FlashAttnFwdSm90INS1_25CollectiveMainloopFwdSm90ILi2EN4cute5tupleIJNS5_1CILi1EEES8_S8_EEENS6_IJNS7_ILi192EEENS7_ILi160EEENS7_ILi64EEEEEELi64ENS_12float_e4m3_tEfNS_4arch4Sm90ELb0ELb0ELb1ELb1ELb0ELb0ELb0ELb1ELb1ELb1ELb0ELb0EEENS1_21CollectiveEpilogueFwdINS6_IJSA_SC_SB_EEES9_NS_10bfloat16_tESG_Li384ELb1ELb1ELb0ELb1EEENS1_36VarlenDynamicPersistentTileSchedulerILi192ELi160ELi384ELi128ELb0ELb1ELb1ELb0ELb1ELb1EEEEEEEEEvNT_6ParamsE,@"STO_CUDA_ENTRY STV_DEFAULT"
_ZN7cutlass13device_kernelIN5flash11enable_sm90INS1_16FlashAttnFwdSm90INS1_25CollectiveMainloopFwdSm90ILi2EN4cute5tupleIJNS5_1CILi1EEES8_S8_EEENS6_IJNS7_ILi192EEENS7_ILi160EEENS7_ILi64EEEEEELi64ENS_12float_e4m3_tEfNS_4arch4Sm90ELb0ELb0ELb1ELb1ELb0ELb0ELb0ELb1ELb1ELb1ELb0ELb0EEENS1_21CollectiveEpilogueFwdINS6_IJSA_SC_SB_EEES9_NS_10bfloat16_tESG_Li384ELb1ELb1ELb0ELb1EEENS1_36VarlenDynamicPersistentTileSchedulerILi192ELi160ELi384ELi128ELb0ELb1ELb1ELb0ELb1ELb1EEEEEEEEEvNT_6ParamsE:
[----:B------:R-:W-:Y:S01]  /*0000*/  LDC R1, c[0x0][0x37c] ;  /* 0x0000df00ff017b82 */ /* 0x000fe20000000800 */
[----:B------:R-:W-:Y:S05]  /*0010*/  EXIT ;  /* 0x000000000000794d */ /* 0x000fea0003800000 */
.L_x_38:
        /* <DEDUP_REMOVED lines=14> */
.L_x_84:


//--------------------- .text._ZN7cutlass13device_kernelIN5flash11enable_sm90INS1_16FlashAttnFwdSm90INS1_25CollectiveMainloopFwdSm90ILi2EN4cute5tupleIJNS5_1CILi1EEES8_S8_EEENS6_IJNS7_ILi192EEENS7_ILi160EEENS7_ILi64EEEEEELi64ENS_12float_e4m3_tEfNS_4arch4Sm90ELb0ELb0ELb1ELb1ELb0ELb1ELb0ELb1ELb1ELb1ELb0ELb0EEENS1_21CollectiveEpilogueFwdINS6_IJSA_SC_SB_EEES9_NS_10bfloat16_tESG_Li384ELb1ELb1ELb0ELb1EEENS1_36VarlenDynamicPersistentTileSchedulerILi192ELi160ELi384ELi128ELb0ELb1ELb1ELb0ELb1ELb1EEEEEEEEEvNT_6ParamsE --------------------------
	.section	.text._ZN7cutlass13device_kernelIN5flash11enable_sm90INS1_16FlashAttnFwdSm90INS1_25CollectiveMainloopFwdSm90ILi2EN4cute5tupleIJNS5_1CILi1EEES8_S8_EEENS6_IJNS7_ILi192EEENS7_ILi160EEENS7_ILi64EEEEEELi64ENS_12float_e4m3_tEfNS_4arch4Sm90ELb0ELb0ELb1ELb1ELb0ELb1ELb0ELb1ELb1ELb1ELb0ELb0EEENS1_21CollectiveEpilogueFwdINS6_IJSA_SC_SB_EEES9_NS_10bfloat16_tESG_Li384ELb1ELb1ELb0ELb1EEENS1_36VarlenDynamicPersistentTileSchedulerILi192ELi160ELi384ELi128ELb0ELb1ELb1ELb0ELb1ELb1EEEEEEEEEvNT_6ParamsE,"ax",@progbits
	.align	128
.text._ZN7cutlass13device_kernelIN5flash11enable_sm90INS1_16FlashAttnFwdSm90INS1_25CollectiveMainloopFwdSm90ILi2EN4cute5tupleIJNS5_1CILi1EEES8_S8_EEENS6_IJNS7_ILi192EEENS7_ILi160EEENS7_ILi64EEEEEELi64ENS_12float_e4m3_tEfNS_4arch4Sm90ELb0ELb0ELb1ELb1ELb0ELb1ELb0ELb1ELb1ELb1ELb0ELb0EEENS1_21CollectiveEpilogueFwdINS6_IJSA_SC_SB_EEES9_NS_10bfloat16_tESG_Li384ELb1ELb1ELb0ELb1EEENS1_36VarlenDynamicPersistentTileSchedulerILi192ELi160ELi384ELi128ELb0ELb1ELb1ELb0ELb1ELb1EEEEEEEEEvNT_6ParamsE:
        .type           _ZN7cutlass13device_kernelIN5flash11enable_sm90INS1_16FlashAttnFwdSm90INS1_25CollectiveMainloopFwdSm90ILi2EN4cute5tupleIJNS5_1CILi1EEES8_S8_EEENS6_IJNS7_ILi192EEENS7_ILi160EEENS7_ILi64EEEEEELi64ENS_12float_e4m3_tEfNS_4arch4Sm90ELb0ELb0ELb1ELb1ELb0ELb1ELb0ELb1ELb1ELb1ELb0ELb0EEENS1_21CollectiveEpilogueFwdINS6_IJSA_SC_SB_EEES9_NS_10bfloat16_tESG_Li384ELb1ELb1ELb0ELb1EEENS1_36VarlenDynamicPersistentTileSchedulerILi192ELi160ELi384ELi128ELb0ELb1ELb1ELb0ELb1ELb1EEEEEEEEEvNT_6ParamsE,@function
        .size           _ZN7cutlass13device_kernelIN5flash11enable_sm90INS1_16FlashAttnFwdSm90INS1_25CollectiveMainloopFwdSm90ILi2EN4cute5tupleIJNS5_1CILi1EEES8_S8_EEENS6_IJNS7_ILi192EEENS7_ILi160EEENS7_ILi64EEEEEELi64ENS_12float_e4m3_tEfNS_4arch4Sm90ELb0ELb0ELb1ELb1ELb0ELb1ELb0ELb1ELb1ELb1ELb0ELb0EEENS1_21CollectiveEpilogueFwdINS6_IJSA_SC_SB_EEES9_NS_10bfloat16_tESG_Li384ELb1ELb1ELb0ELb1EEENS1_36VarlenDynamicPersistentTileSchedulerILi192ELi160ELi384ELi128ELb0ELb1ELb1ELb0ELb1ELb1EEEEEEEEEvNT_6ParamsE,(.L_x_85 - _ZN7cutlass13device_kernelIN5flash11enable_sm90INS1_16FlashAttnFwdSm90INS1_25CollectiveMainloopFwdSm90ILi2EN4cute5tupleIJNS5_1CILi1EEES8_S8_EEENS6_IJNS7_ILi192EEENS7_ILi160EEENS7_ILi64EEEEEELi64ENS_12float_e4m3_tEfNS_4arch4Sm90ELb0ELb0ELb1ELb1ELb0ELb1ELb0ELb1ELb1ELb1ELb0ELb0EEENS1_21CollectiveEpilogueFwdINS6_IJSA_SC_SB_EEES9_NS_10bfloat16_tESG_Li384ELb1ELb1ELb0ELb1EEENS1_36VarlenDynamicPersistentTileSchedulerILi192ELi160ELi384ELi128ELb0ELb1ELb1ELb0ELb1ELb1EEEEEEEEEvNT_6ParamsE)
        .other          _ZN7cutlass13device_kernelIN5flash11enable_sm90INS1_16FlashAttnFwdSm90INS1_25CollectiveMainloopFwdSm90ILi2EN4cute5tupleIJNS5_1CILi1EEES8_S8_EEENS6_IJNS7_ILi192EEENS7_ILi160EEENS7_ILi64EEEEEELi64ENS_12float_e4m3_tEfNS_4arch4Sm90ELb0ELb0ELb1ELb1ELb0ELb1ELb0ELb1ELb1ELb1ELb0ELb0EEENS1_21CollectiveEpilogueFwdINS6_IJSA_SC_SB_EEES9_NS_10bfloat16_tESG_Li384ELb1ELb1ELb0ELb1EEENS1_36VarlenDynamicPersistentTileSchedulerILi192ELi160ELi384ELi128ELb0ELb1ELb1ELb0ELb1ELb1EEEEEEEEEvNT_6ParamsE,@"STO_CUDA_ENTRY STV_DEFAULT"
_ZN7cutlass13device_kernelIN5flash11enable_sm90INS1_16FlashAttnFwdSm90INS1_25CollectiveMainloopFwdSm90ILi2EN4cute5tupleIJNS5_1CILi1EEES8_S8_EEENS6_IJNS7_ILi192EEENS7_ILi160EEENS7_ILi64EEEEEELi64ENS_12float_e4m3_tEfNS_4arch4Sm90ELb0ELb0ELb1ELb1ELb0ELb1ELb0ELb1ELb1ELb1ELb0ELb0EEENS1_21CollectiveEpilogueFwdINS6_IJSA_SC_SB_EEES9_NS_10bfloat16_tESG_Li384ELb1ELb1ELb0ELb1EEENS1_36VarlenDynamicPersistentTileSchedulerILi192ELi160ELi384ELi128ELb0ELb1ELb1ELb0ELb1ELb1EEEEEEEEEvNT_6ParamsE:
[----:B------:R-:W-:Y:S01]  /*0000*/  LDC R1, c[0x0][0x37c] ;  /* 0x0000df00ff017b82 */ /* 0x000fe20000000800 */
[----:B------:R-:W-:Y:S05]  /*0010*/  EXIT ;  /* 0x000000000000794d */ /* 0x000fea0003800000 */
.L_x_39:
        /* <DEDUP_REMOVED lines=14> */
.L_x_85:


//--------------------- .text._ZN7cutlass13device_kernelIN5flash11enable_sm90INS1_16FlashAttnFwdSm90INS1_25CollectiveMainloopFwdSm90ILi2EN4cute5tupleIJNS5_1CILi1EEES8_S8_EEENS6_IJNS7_ILi192EEENS7_ILi160EEENS7_ILi64EEEEEELi64ENS_12float_e4m3_tEfNS_4arch4Sm90ELb0ELb1ELb1ELb0ELb0ELb0ELb0ELb1ELb1ELb1ELb0ELb0EEENS1_21CollectiveEpilogueFwdINS6_IJSA_SC_SB_EEES9_NS_10bfloat16_tESG_Li384ELb0ELb1ELb0ELb1EEENS1_30DynamicPersistentTileSchedulerILi384ELi128ELb0ELb1ELb1EEEEEEEEEvNT_6ParamsE --------------------------
	.section	.text._ZN7cutlass13device_kernelIN5flash11enable_sm90INS1_16FlashAttnFwdSm90INS1_25CollectiveMainloopFwdSm90ILi2EN4cute5tupleIJNS5_1CILi1EEES8_S8_EEENS6_IJNS7_ILi192EEENS7_ILi160EEENS7_ILi64EEEEEELi64ENS_12float_e4m3_tEfNS_4arch4Sm90ELb0ELb1ELb1ELb0ELb0ELb0ELb0ELb1ELb1ELb1ELb0ELb0EEENS1_21CollectiveEpilogueFwdINS6_IJSA_SC_SB_EEES9_NS_10bfloat16_tESG_Li384ELb0ELb1ELb0ELb1EEENS1_30DynamicPersistentTileSchedulerILi384ELi128ELb0ELb1ELb1EEEEEEEEEvNT_6ParamsE,"ax",@progbits
	.align	128
.text._ZN7cutlass13device_kernelIN5flash11enable_sm90INS1_16FlashAttnFwdSm90INS1_25CollectiveMainloopFwdSm90ILi2EN4cute5tupleIJNS5_1CILi1EEES8_S8_EEENS6_IJNS7_ILi192EEENS7_ILi160EEENS7_ILi64EEEEEELi64ENS_12float_e4m3_tEfNS_4arch4Sm90ELb0ELb1ELb1ELb0ELb0ELb0ELb0ELb1ELb1ELb1ELb0ELb0EEENS1_21CollectiveEpilogueFwdINS6_IJSA_SC_SB_EEES9_NS_10bfloat16_tESG_Li384ELb0ELb1ELb0ELb1EEENS1_30DynamicPersistentTileSchedulerILi384ELi128ELb0ELb1ELb1EEEEEEEEEvNT_6ParamsE:
        .type           _ZN7cutlass13device_kernelIN5flash11enable_sm90INS1_16FlashAttnFwdSm90INS1_25CollectiveMainloopFwdSm90ILi2EN4cute5tupleIJNS5_1CILi1EEES8_S8_EEENS6_IJNS7_ILi192EEENS7_ILi160EEENS7_ILi64EEEEEELi64ENS_12float_e4m3_tEfNS_4arch4Sm90ELb0ELb1ELb1ELb0ELb0ELb0ELb0ELb1ELb1ELb1ELb0ELb0EEENS1_21CollectiveEpilogueFwdINS6_IJSA_SC_SB_EEES9_NS_10bfloat16_tESG_Li384ELb0ELb1ELb0ELb1EEENS1_30DynamicPersistentTileSchedulerILi384ELi128ELb0ELb1ELb1EEEEEEEEEvNT_6ParamsE,@function
        .size           _ZN7cutlass13device_kernelIN5flash11enable_sm90INS1_16FlashAttnFwdSm90INS1_25CollectiveMainloopFwdSm90ILi2EN4cute5tupleIJNS5_1CILi1EEES8_S8_EEENS6_IJNS7_ILi192EEENS7_ILi160EEENS7_ILi64EEEEEELi64ENS_12float_e4m3_tEfNS_4arch4Sm90ELb0ELb1ELb1ELb0ELb0ELb0ELb0ELb1ELb1ELb1ELb0ELb0EEENS1_21CollectiveEpilogueFwdINS6_IJSA_SC_SB_EEES9_NS_10bfloat16_tESG_Li384ELb0ELb1ELb0ELb1EEENS1_30DynamicPersistentTileSchedulerILi384ELi128ELb0ELb1ELb1EEEEEEEEEvNT_6ParamsE,(.L_x_86 - _ZN7cutlass13device_kernelIN5flash11enable_sm90INS1_16FlashAttnFwdSm90INS1_25CollectiveMainloopFwdSm90ILi2EN4cute5tupleIJNS5_1CILi1EEES8_S8_EEENS6_IJNS7_ILi192EEENS7_ILi160EEENS7_ILi64EEEEEELi64ENS_12float_e4m3_tEfNS_4arch4Sm90ELb0ELb1ELb1ELb0ELb0ELb0ELb0ELb1ELb1ELb1ELb0ELb0EEENS1_21CollectiveEpilogueFwdINS6_IJSA_SC_SB_EEES9_NS_10bfloat16_tESG_Li384ELb0ELb1ELb0ELb1EEENS1_30DynamicPersistentTileSchedulerILi384ELi128ELb0ELb1ELb1EEEEEEEEEvNT_6ParamsE)
        .other          _ZN7cutlass13device_kernelIN5flash11enable_sm90INS1_16FlashAttnFwdSm90INS1_25CollectiveMainloopFwdSm90ILi2EN4cute5tupleIJNS5_1CILi1EEES8_S8_EEENS6_IJNS7_ILi192EEENS7_ILi160EEENS7_ILi64EEEEEELi64ENS_12float_e4m3_tEfNS_4arch4Sm90ELb0ELb1ELb1ELb0ELb0ELb0ELb0ELb1ELb1ELb1ELb0ELb0EEENS1_21CollectiveEpilogueFwdINS6_IJSA_SC_SB_EEES9_NS_10bfloat16_tESG_Li384ELb0ELb1ELb0ELb1EEENS1_30DynamicPersistentTileSchedulerILi384ELi128ELb0ELb1ELb1EEEEEEEEEvNT_6ParamsE,@"STO_CUDA_ENTRY STV_DEFAULT"
_ZN7cutlass13device_kernelIN5flash11enable_sm90INS1_16FlashAttnFwdSm90INS1_25CollectiveMainloopFwdSm90ILi2EN4cute5tupleIJNS5_1CILi1EEES8_S8_EEENS6_IJNS7_ILi192EEENS7_ILi160EEENS7_ILi64EEEEEELi64ENS_12float_e4m3_tEfNS_4arch4Sm90ELb0ELb1ELb1ELb0ELb0ELb0ELb0ELb1ELb1ELb1ELb0ELb0EEENS1_21CollectiveEpilogueFwdINS6_IJSA_SC_SB_EEES9_NS_10bfloat16_tESG_Li384ELb0ELb1ELb0ELb1EEENS1_30DynamicPersistentTileSchedulerILi384ELi128ELb0ELb1ELb1EEEEEEEEEvNT_6ParamsE:
[----:B------:R-:W-:Y:S01]  /*0000*/  LDC R1, c[0x0][0x37c] ;  /* 0x0000df00ff017b82 */ /* 0x000fe20000000800 */
[----:B------:R-:W-:Y:S05]  /*0010*/  EXIT ;  /* 0x000000000000794d */ /* 0x000fea0003800000 */
.L_x_40:
        /* <DEDUP_REMOVED lines=14> */
.L_x_86:


//--------------------- .text._ZN7cutlass13device_kernelIN5flash11enable_sm90INS1_16FlashAttnFwdSm90INS1_25CollectiveMainloopFwdSm90ILi2EN4cute5tupleIJNS5_1CILi1EEES8_S8_EEENS6_IJNS7_ILi192EEENS7_ILi160EEENS7_ILi64EEEEEELi64ENS_12float_e4m3_tEfNS_4arch4Sm90ELb0ELb1ELb1ELb1ELb0ELb0ELb0ELb1ELb1ELb1ELb0ELb0EEENS1_21CollectiveEpilogueFwdINS6_IJSA_SC_SB_EEES9_NS_10bfloat16_tESG_Li384ELb1ELb1ELb0ELb1EEENS1_36VarlenDynamicPersistentTileSchedulerILi192ELi160ELi384ELi128ELb0ELb1ELb1ELb1ELb0ELb1EEEEEEEEEvNT_6ParamsE --------------------------
	.section	.text._ZN7cutlass13device_kernelIN5flash11enable_sm90INS1_16FlashAttnFwdSm90INS1_25CollectiveMainloopFwdSm90ILi2EN4cute5tupleIJNS5_1CILi1EEES8_S8_EEENS6_IJNS7_ILi192EEENS7_ILi160EEENS7_ILi64EEEEEELi64ENS_12float_e4m3_tEfNS_4arch4Sm90ELb0ELb1ELb1ELb1ELb0ELb0ELb0ELb1ELb1ELb1ELb0ELb0EEENS1_21CollectiveEpilogueFwdINS6_IJSA_SC_SB_EEES9_NS_10bfloat16_tESG_Li384ELb1ELb1ELb0ELb1EEENS1_36VarlenDynamicPersistentTileSchedulerILi192ELi160ELi384ELi128ELb0ELb1ELb1ELb1ELb0ELb1EEEEEEEEEvNT_6ParamsE,"ax",@progbits
	.align	128
.text._ZN7cutlass13device_kernelIN5flash11enable_sm90INS1_16FlashAttnFwdSm90INS1_25CollectiveMainloopFwdSm90ILi2EN4cute5tupleIJNS5_1CILi1EEES8_S8_EEENS6_IJNS7_ILi192EEENS7_ILi160EEENS7_ILi64EEEEEELi64ENS_12float_e4m3_tEfNS_4arch4Sm90ELb0ELb1ELb1ELb1ELb0ELb0ELb0ELb1ELb1ELb1ELb0ELb0EEENS1_21CollectiveEpilogueFwdINS6_IJSA_SC_SB_EEES9_NS_10bfloat16_tESG_Li384ELb1ELb1ELb0ELb1EEENS1_36VarlenDynamicPersistentTileSchedulerILi192ELi160ELi384ELi128ELb0ELb1ELb1ELb1ELb0ELb1EEEEEEEEEvNT_6ParamsE:
        .type           _ZN7cutlass13device_kernelIN5flash11enable_sm90INS1_16FlashAttnFwdSm90INS1_25CollectiveMainloopFwdSm90ILi2EN4cute5tupleIJNS5_1CILi1EEES8_S8_EEENS6_IJNS7_ILi192EEENS7_ILi160EEENS7_ILi64EEEEEELi64ENS_12float_e4m3_tEfNS_4arch4Sm90ELb0ELb1ELb1ELb1ELb0ELb0ELb0ELb1ELb1ELb1ELb0ELb0EEENS1_21CollectiveEpilogueFwdINS6_IJSA_SC_SB_EEES9_NS_10bfloat16_tESG_Li384ELb1ELb1ELb0ELb1EEENS1_36VarlenDynamicPersistentTileSchedulerILi192ELi160ELi384ELi128ELb0ELb1ELb1ELb1ELb0ELb1EEEEEEEEEvNT_6ParamsE,@function
        .size           _ZN7cutlass13device_kernelIN5flash11enable_sm90INS1_16FlashAttnFwdSm90INS1_25CollectiveMainloopFwdSm90ILi2EN4cute5tupleIJNS5_1CILi1EEES8_S8_EEENS6_IJNS7_ILi192EEENS7_ILi160EEENS7_ILi64EEEEEELi64ENS_12float_e4m3_tEfNS_4arch4Sm90ELb0ELb1ELb1ELb1ELb0ELb0ELb0ELb1ELb1ELb1ELb0ELb0EEENS1_21CollectiveEpilogueFwdINS6_IJSA_SC_SB_EEES9_NS_10bfloat16_tESG_Li384ELb1ELb1ELb0ELb1EEENS1_36VarlenDynamicPersistentTileSchedulerILi192ELi160ELi384ELi128ELb0ELb1ELb1ELb1ELb0ELb1EEEEEEEEEvNT_6ParamsE,(.L_x_87 - _ZN7cutlass13device_kernelIN5flash11enable_sm90INS1_16FlashAttnFwdSm90INS1_25CollectiveMainloopFwdSm90ILi2EN4cute5tupleIJNS5_1CILi1EEES8_S8_EEENS6_IJNS7_ILi192EEENS7_ILi160EEENS7_ILi64EEEEEELi64ENS_12float_e4m3_tEfNS_4arch4Sm90ELb0ELb1ELb1ELb1ELb0ELb0ELb0ELb1ELb1ELb1ELb0ELb0EEENS1_21CollectiveEpilogueFwdINS6_IJSA_SC_SB_EEES9_NS_10bfloat16_tESG_Li384ELb1ELb1ELb0ELb1EEENS1_36VarlenDynamicPersistentTileSchedulerILi192ELi160ELi384ELi128ELb0ELb1ELb1ELb1ELb0ELb1EEEEEEEEEvNT_6ParamsE)
        .other          _ZN7cutlass13device_kernelIN5flash11enable_sm90INS1_16FlashAttnFwdSm90INS1_25CollectiveMainloopFwdSm90ILi2EN4cute5tupleIJNS5_1CILi1EEES8_S8_EEENS6_IJNS7_ILi192EEENS7_ILi160EEENS7_ILi64EEEEEELi64ENS_12float_e4m3_tEfNS_4arch4Sm90ELb0ELb1ELb1ELb1ELb0ELb0ELb0ELb1ELb1ELb1ELb0ELb0EEENS1_21CollectiveEpilogueFwdINS6_IJSA_SC_SB_EEES9_NS_10bfloat16_tESG_Li384ELb1ELb1ELb0ELb1EEENS1_36VarlenDynamicPersistentTileSchedulerILi192ELi160ELi384ELi128ELb0ELb1ELb1ELb1ELb0ELb1EEEEEEEEEvNT_6ParamsE,@"STO_CUDA_ENTRY STV_DEFAULT"
_ZN7cutlass13device_kernelIN5flash11enable_sm90INS1_16FlashAttnFwdSm90INS1_25CollectiveMainloopFwdSm90ILi2EN4cute5tupleIJNS5_1CILi1EEES8_S8_EEENS6_IJNS7_ILi192EEENS7_ILi160EEENS7_ILi64EEEEEELi64ENS_12float_e4m3_tEfNS_4arch4Sm90ELb0ELb1ELb1ELb1ELb0ELb0ELb0ELb1ELb1ELb1ELb0ELb0EEENS1_21CollectiveEpilogueFwdINS6_IJSA_SC_SB_EEES9_NS_10bfloat16_tESG_Li384ELb1ELb1ELb0ELb1EEENS1_36VarlenDynamicPersistentTileSchedulerILi192ELi160ELi384ELi128ELb0ELb1ELb1ELb1ELb0ELb1EEEEEEEEEvNT_6ParamsE:
[----:B------:R-:W-:Y:S01]  /*0000*/  LDC R1, c[0x0][0x37c] ;  /* 0x0000df00ff017b82 */ /* 0x000fe20000000800 */
[----:B------:R-:W-:Y:S05]  /*0010*/  EXIT ;  /* 0x000000000000794d */ /* 0x000fea0003800000 */
.L_x_41:
        /* <DEDUP_REMOVED lines=14> */
.L_x_87:


//--------------------- .text._ZN7cutlass13device_kernelIN5flash11enable_sm90INS1_16FlashAttnFwdSm90INS1_25CollectiveMainloopFwdSm90ILi2EN4cute5tupleIJNS5_1CILi1EEES8_S8_EEENS6_IJNS7_ILi192EEENS7_ILi160EEENS7_ILi64EEEEEELi64ENS_12float_e4m3_tEfNS_4arch4Sm90ELb0ELb1ELb1ELb1ELb0ELb1ELb0ELb1ELb1ELb1ELb0ELb0EEENS1_21CollectiveEpilogueFwdINS6_IJSA_SC_SB_EEES9_NS_10bfloat16_tESG_Li384ELb1ELb1ELb0ELb1EEENS1_36VarlenDynamicPersistentTileSchedulerILi192ELi160ELi384ELi128ELb0ELb1ELb1ELb1ELb0ELb1EEEEEEEEEvNT_6ParamsE --------------------------
	.section	.text._ZN7cutlass13device_kernelIN5flash11enable_sm90INS1_16FlashAttnFwdSm90INS1_25CollectiveMainloopFwdSm90ILi2EN4cute5tupleIJNS5_1CILi1EEES8_S8_EEENS6_IJNS7_ILi192EEENS7_ILi160EEENS7_ILi64EEEEEELi64ENS_12float_e4m3_tEfNS_4arch4Sm90ELb0ELb1ELb1ELb1ELb0ELb1ELb0ELb1ELb1ELb1ELb0ELb0EEENS1_21CollectiveEpilogueFwdINS6_IJSA_SC_SB_EEES9_NS_10bfloat16_tESG_Li384ELb1ELb1ELb0ELb1EEENS1_36VarlenDynamicPersistentTileSchedulerILi192ELi160ELi384ELi128ELb0ELb1ELb1ELb1ELb0ELb1EEEEEEEEEvNT_6ParamsE,"ax",@progbits
	.align	128
.text._ZN7cutlass13device_kernelIN5flash11enable_sm90INS1_16FlashAttnFwdSm90INS1_25CollectiveMainloopFwdSm90ILi2EN4cute5tupleIJNS5_1CILi1EEES8_S8_EEENS6_IJNS7_ILi192EEENS7_ILi160EEENS7_ILi64EEEEEELi64ENS_12float_e4m3_tEfNS_4arch4Sm90ELb0ELb1ELb1ELb1ELb0ELb1ELb0ELb1ELb1ELb1ELb0ELb0EEENS1_21CollectiveEpilogueFwdINS6_IJSA_SC_SB_EEES9_NS_10bfloat16_tESG_Li384ELb1ELb1ELb0ELb1EEENS1_36VarlenDynamicPersistentTileSchedulerILi192ELi160ELi384ELi128ELb0ELb1ELb1ELb1ELb0ELb1EEEEEEEEEvNT_6ParamsE:
        .type           _ZN7cutlass13device_kernelIN5flash11enable_sm90INS1_16FlashAttnFwdSm90INS1_25CollectiveMainloopFwdSm90ILi2EN4cute5tupleIJNS5_1CILi1EEES8_S8_EEENS6_IJNS7_ILi192EEENS7_ILi160EEENS7_ILi64EEEEEELi64ENS_12float_e4m3_tEfNS_4arch4Sm90ELb0ELb1ELb1ELb1ELb0ELb1ELb0ELb1ELb1ELb1ELb0ELb0EEENS1_21CollectiveEpilogueFwdINS6_IJSA_SC_SB_EEES9_NS_10bfloat16_tESG_Li384ELb1ELb1ELb0ELb1EEENS1_36VarlenDynamicPersistentTileSchedulerILi192ELi160ELi384ELi128ELb0ELb1ELb1ELb1ELb0ELb1EEEEEEEEEvNT_6ParamsE,@function
        .size           _ZN7cutlass13device_kernelIN5flash11enable_sm90INS1_16FlashAttnFwdSm90INS1_25CollectiveMainloopFwdSm90ILi2EN4cute5tupleIJNS5_1CILi1EEES8_S8_EEENS6_IJNS7_ILi192EEENS7_ILi160EEENS7_ILi64EEEEEELi64ENS_12float_e4m3_tEfNS_4arch4Sm90ELb0ELb1ELb1ELb1ELb0ELb1ELb0ELb1ELb1ELb1ELb0ELb0EEENS1_21CollectiveEpilogueFwdINS6_IJSA_SC_SB_EEES9_NS_10bfloat16_tESG_Li384ELb1ELb1ELb0ELb1EEENS1_36VarlenDynamicPersistentTileSchedulerILi192ELi160ELi384ELi128ELb0ELb1ELb1ELb1ELb0ELb1EEEEEEEEEvNT_6ParamsE,(.L_x_88 - _ZN7cutlass13device_kernelIN5flash11enable_sm90INS1_16FlashAttnFwdSm90INS1_25CollectiveMainloopFwdSm90ILi2EN4cute5tupleIJNS5_1CILi1EEES8_S8_EEENS6_IJNS7_ILi192EEENS7_ILi160EEENS7_ILi64EEEEEELi64ENS_12float_e4m3_tEfNS_4arch4Sm90ELb0ELb1ELb1ELb1ELb0ELb1ELb0ELb1ELb1ELb1ELb0ELb0EEENS1_21CollectiveEpilogueFwdINS6_IJSA_SC_SB_EEES9_NS_10bfloat16_tESG_Li384ELb1ELb1ELb0ELb1EEENS1_36VarlenDynamicPersistentTileSchedulerILi192ELi160ELi384ELi128ELb0ELb1ELb1ELb1ELb0ELb1EEEEEEEEEvNT_6ParamsE)
        .other          _ZN7cutlass13device_kernelIN5flash11enable_sm90INS1_16FlashAttnFwdSm90INS1_25CollectiveMainloopFwdSm90ILi2EN4cute5tupleIJNS5_1CILi1EEES8_S8_EEENS6_IJNS7_ILi192EEENS7_ILi160EEENS7_ILi64EEEEEELi64ENS_12float_e4m3_tEfNS_4arch4Sm90ELb0ELb1ELb1ELb1ELb0ELb1ELb0ELb1ELb1ELb1ELb0ELb0EEENS1_21CollectiveEpilogueFwdINS6_IJSA_SC_SB_EEES9_NS_10bfloat16_tESG_Li384ELb1ELb1ELb0ELb1EEENS1_36VarlenDynamicPersistentTileSchedulerILi192ELi160ELi384ELi128ELb0ELb1ELb1ELb1ELb0ELb1EEEEEEEEEvNT_6ParamsE,@"STO_CUDA_ENTRY STV_DEFAULT"
_ZN7cutlass13device_kernelIN5flash11enable_sm90INS1_16FlashAttnFwdSm90INS1_25CollectiveMainloopFwdSm90ILi2EN4cute5tupleIJNS5_1CILi1EEES8_S8_EEENS6_IJNS7_ILi192EEENS7_ILi160EEENS7_ILi64EEEEEELi64ENS_12float_e4m3_tEfNS_4arch4Sm90ELb0ELb1ELb1ELb1ELb0ELb1ELb0ELb1ELb1ELb1ELb0ELb0EEENS1_21CollectiveEpilogueFwdINS6_IJSA_SC_SB_EEES9_NS_10bfloat16_tESG_Li384ELb1ELb1ELb0ELb1EEENS1_36VarlenDynamicPersistentTileSchedulerILi192ELi160ELi384ELi128ELb0ELb1ELb1ELb1ELb0ELb1EEEEEEEEEvNT_6ParamsE:
[----:B------:R-:W-:Y:S01]  /*0000*/  LDC R1, c[0x0][0x37c] ;  /* 0x0000df00ff017b82 */ /* 0x000fe20000000800 */
[----:B------:R-:W-:Y:S05]  /*0010*/  EXIT ;  /* 0x000000000000794d */ /* 0x000fea0003800000 */
.L_x_42:
        /* <DEDUP_REMOVED lines=14> */
.L_x_88:


//--------------------- .text._ZN7cutlass13device_kernelIN5flash11enable_sm90INS1_16FlashAttnFwdSm90INS1_25CollectiveMainloopFwdSm90ILi2EN4cute5tupleIJNS5_1CILi1EEES8_S8_EEENS6_IJNS7_ILi192EEENS7_ILi160EEENS7_ILi64EEEEEELi64ENS_12float_e4m3_tEfNS_4arch4Sm90ELb1ELb0ELb1ELb0ELb0ELb0ELb0ELb1ELb1ELb1ELb0ELb0EEENS1_21CollectiveEpilogueFwdINS6_IJSA_SC_SB_EEES9_NS_10bfloat16_tESG_Li384ELb0ELb1ELb0ELb1EEENS1_30DynamicPersistentTileSchedulerILi384ELi128ELb0ELb1ELb1EEEEEEEEEvNT_6ParamsE --------------------------
	.section	.text._ZN7cutlass13device_kernelIN5flash11enable_sm90INS1_16FlashAttnFwdSm90INS1_25CollectiveMainloopFwdSm90ILi2EN4cute5tupleIJNS5_1CILi1EEES8_S8_EEENS6_IJNS7_ILi192EEENS7_ILi160EEENS7_ILi64EEEEEELi64ENS_12float_e4m3_tEfNS_4arch4Sm90ELb1ELb0ELb1ELb0ELb0ELb0ELb0ELb1ELb1ELb1ELb0ELb0EEENS1_21CollectiveEpilogueFwdINS6_IJSA_SC_SB_EEES9_NS_10bfloat16_tESG_Li384ELb0ELb1ELb0ELb1EEENS1_30DynamicPersistentTileSchedulerILi384ELi128ELb0ELb1ELb1EEEEEEEEEvNT_6ParamsE,"ax",@progbits
	.align	128
.text._ZN7cutlass13device_kernelIN5flash11enable_sm90INS1_16FlashAttnFwdSm90INS1_25CollectiveMainloopFwdSm90ILi2EN4cute5tupleIJNS5_1CILi1EEES8_S8_EEENS6_IJNS7_ILi192EEENS7_ILi160EEENS7_ILi64EEEEEELi64ENS_12float_e4m3_tEfNS_4arch4Sm90ELb1ELb0ELb1ELb0ELb0ELb0ELb0ELb1ELb1ELb1ELb0ELb0EEENS1_21CollectiveEpilogueFwdINS6_IJSA_SC_SB_EEES9_NS_10bfloat16_tESG_Li384ELb0ELb1ELb0ELb1EEENS1_30DynamicPersistentTileSchedulerILi384ELi128ELb0ELb1ELb1EEEEEEEEEvNT_6ParamsE:
        .type           _ZN7cutlass13device_kernelIN5flash11enable_sm90INS1_16FlashAttnFwdSm90INS1_25CollectiveMainloopFwdSm90ILi2EN4cute5tupleIJNS5_1CILi1EEES8_S8_EEENS6_IJNS7_ILi192EEENS7_ILi160EEENS7_ILi64EEEEEELi64ENS_12float_e4m3_tEfNS_4arch4Sm90ELb1ELb0ELb1ELb0ELb0ELb0ELb0ELb1ELb1ELb1ELb0ELb0EEENS1_21CollectiveEpilogueFwdINS6_IJSA_SC_SB_EEES9_NS_10bfloat16_tESG_Li384ELb0ELb1ELb0ELb1EEENS1_30DynamicPersistentTileSchedulerILi384ELi128ELb0ELb1ELb1EEEEEEEEEvNT_6ParamsE,@function
        .size           _ZN7cutlass13device_kernelIN5flash11enable_sm90INS1_16FlashAttnFwdSm90INS1_25CollectiveMainloopFwdSm90ILi2EN4cute5tupleIJNS5_1CILi1EEES8_S8_EEENS6_IJNS7_ILi192EEENS7_ILi160EEENS7_ILi64EEEEEELi64ENS_12float_e4m3_tEfNS_4arch4Sm90ELb1ELb0ELb1ELb0ELb0ELb0ELb0ELb1ELb1ELb1ELb0ELb0EEENS1_21CollectiveEpilogueFwdINS6_IJSA_SC_SB_EEES9_NS_10bfloat16_tESG_Li384ELb0ELb1ELb0ELb1EEENS1_30DynamicPersistentTileSchedulerILi384ELi128ELb0ELb1ELb1EEEEEEEEEvNT_6ParamsE,(.L_x_89 - _ZN7cutlass13device_kernelIN5flash11enable_sm90INS1_16FlashAttnFwdSm90INS1_25CollectiveMainloopFwdSm90ILi2EN4cute5tupleIJNS5_1CILi1EEES8_S8_EEENS6_IJNS7_ILi192EEENS7_ILi160EEENS7_ILi64EEEEEELi64ENS_12float_e4m3_tEfNS_4arch4Sm90ELb1ELb0ELb1ELb0ELb0ELb0ELb0ELb1ELb1ELb1ELb0ELb0EEENS1_21CollectiveEpilogueFwdINS6_IJSA_SC_SB_EEES9_NS_10bfloat16_tESG_Li384ELb0ELb1ELb0ELb1EEENS1_30DynamicPersistentTileSchedulerILi384ELi128ELb0ELb1ELb1EEEEEEEEEvNT_6ParamsE)
        .other          _ZN7cutlass13device_kernelIN5flash11enable_sm90INS1_16FlashAttnFwdSm90INS1_25CollectiveMainloopFwdSm90ILi2EN4cute5tupleIJNS5_1CILi1EEES8_S8_EEENS6_IJNS7_ILi192EEENS7_ILi160EEENS7_ILi64EEEEEELi64ENS_12float_e4m3_tEfNS_4arch4Sm90ELb1ELb0ELb1ELb0ELb0ELb0ELb0ELb1ELb1ELb1ELb0ELb0EEENS1_21CollectiveEpilogueFwdINS6_IJSA_SC_SB_EEES9_NS_10bfloat16_tESG_Li384ELb0ELb1ELb0ELb1EEENS1_30DynamicPersistentTileSchedulerILi384ELi128ELb0ELb1ELb1EEEEEEEEEvNT_6ParamsE,@"STO_CUDA_ENTRY STV_DEFAULT"
_ZN7cutlass13device_kernelIN5flash11enable_sm90INS1_16FlashAttnFwdSm90INS1_25CollectiveMainloopFwdSm90ILi2EN4cute5tupleIJNS5_1CILi1EEES8_S8_EEENS6_IJNS7_ILi192EEENS7_ILi160EEENS7_ILi64EEEEEELi64ENS_12float_e4m3_tEfNS_4arch4Sm90ELb1ELb0ELb1ELb0ELb0ELb0ELb0ELb1ELb1ELb1ELb0ELb0EEENS1_21CollectiveEpilogueFwdINS6_IJSA_SC_SB_EEES9_NS_10bfloat16_tESG_Li384ELb0ELb1ELb0ELb1EEENS1_30DynamicPersistentTileSchedulerILi384ELi128ELb0ELb1ELb1EEEEEEEEEvNT_6ParamsE:
[----:B------:R-:W-:Y:S01]  /*0000*/  LDC R1, c[0x0][0x37c] ;  /* 0x0000df00ff017b82 */ /* 0x000fe20000000800 */
[----:B------:R-:W-:Y:S05]  /*0010*/  EXIT ;  /* 0x000000000000794d */ /* 0x000fea0003800000 */
.L_x_43:
        /* <DEDUP_REMOVED lines=14> */
.L_x_89:


//--------------------- .text._ZN7cutlass13device_kernelIN5flash11enable_sm90INS1_16FlashAttnFwdSm90INS1_25CollectiveMainloopFwdSm90ILi2EN4cute5tupleIJNS5_1CILi1EEES8_S8_EEENS6_IJNS7_ILi192EEENS7_ILi160EEENS7_ILi64EEEEEELi64ENS_12float_e4m3_tEfNS_4arch4Sm90ELb1ELb0ELb1ELb1ELb0ELb0ELb0ELb1ELb1ELb1ELb0ELb0EEENS1_21CollectiveEpilogueFwdINS6_IJSA_SC_SB_EEES9_NS_10bfloat16_tESG_Li384ELb1ELb1ELb0ELb1EEENS1_36VarlenDynamicPersistentTileSchedulerILi192ELi160ELi384ELi128ELb0ELb1ELb1ELb1ELb1ELb1EEEEEEEEEvNT_6ParamsE --------------------------
	.section	.text._ZN7cutlass13device_kernelIN5flash11enable_sm90INS1_16FlashAttnFwdSm90INS1_25CollectiveMainloopFwdSm90ILi2EN4cute5tupleIJNS5_1CILi1EEES8_S8_EEENS6_IJNS7_ILi192EEENS7_ILi160EEENS7_ILi64EEEEEELi64ENS_12float_e4m3_tEfNS_4arch4Sm90ELb1ELb0ELb1ELb1ELb0ELb0ELb0ELb1ELb1ELb1ELb0ELb0EEENS1_21CollectiveEpilogueFwdINS6_IJSA_SC_SB_EEES9_NS_10bfloat16_tESG_Li384ELb1ELb1ELb0ELb1EEENS1_36VarlenDynamicPersistentTileSchedulerILi192ELi160ELi384ELi128ELb0ELb1ELb1ELb1ELb1ELb1EEEEEEEEEvNT_6ParamsE,"ax",@progbits
	.align	128
.text._ZN7cutlass13device_kernelIN5flash11enable_sm90INS1_16FlashAttnFwdSm90INS1_25CollectiveMainloopFwdSm90ILi2EN4cute5tupleIJNS5_1CILi1EEES8_S8_EEENS6_IJNS7_ILi192EEENS7_ILi160EEENS7_ILi64EEEEEELi64ENS_12float_e4m3_tEfNS_4arch4Sm90ELb1ELb0ELb1ELb1ELb0ELb0ELb0ELb1ELb1ELb1ELb0ELb0EEENS1_21CollectiveEpilogueFwdINS6_IJSA_SC_SB_EEES9_NS_10bfloat16_tESG_Li384ELb1ELb1ELb0ELb1EEENS1_36VarlenDynamicPersistentTileSchedulerILi192ELi160ELi384ELi128ELb0ELb1ELb1ELb1ELb1ELb1EEEEEEEEEvNT_6ParamsE:
        .type           _ZN7cutlass13device_kernelIN5flash11enable_sm90INS1_16FlashAttnFwdSm90INS1_25CollectiveMainloopFwdSm90ILi2EN4cute5tupleIJNS5_1CILi1EEES8_S8_EEENS6_IJNS7_ILi192EEENS7_ILi160EEENS7_ILi64EEEEEELi64ENS_12float_e4m3_tEfNS_4arch4Sm90ELb1ELb0ELb1ELb1ELb0ELb0ELb0ELb1ELb1ELb1ELb0ELb0EEENS1_21CollectiveEpilogueFwdINS6_IJSA_SC_SB_EEES9_NS_10bfloat16_tESG_Li384ELb1ELb1ELb0ELb1EEENS1_36VarlenDynamicPersistentTileSchedulerILi192ELi160ELi384ELi128ELb0ELb1ELb1ELb1ELb1ELb1EEEEEEEEEvNT_6ParamsE,@function
        .size           _ZN7cutlass13device_kernelIN5flash11enable_sm90INS1_16FlashAttnFwdSm90INS1_25CollectiveMainloopFwdSm90ILi2EN4cute5tupleIJNS5_1CILi1EEES8_S8_EEENS6_IJNS7_ILi192EEENS7_ILi160EEENS7_ILi64EEEEEELi64ENS_12float_e4m3_tEfNS_4arch4Sm90ELb1ELb0ELb1ELb1ELb0ELb0ELb0ELb1ELb1ELb1ELb0ELb0EEENS1_21CollectiveEpilogueFwdINS6_IJSA_SC_SB_EEES9_NS_10bfloat16_tESG_Li384ELb1ELb1ELb0ELb1EEENS1_36VarlenDynamicPersistentTileSchedulerILi192ELi160ELi384ELi128ELb0ELb1ELb1ELb1ELb1ELb1EEEEEEEEEvNT_6ParamsE,(.L_x_90 - _ZN7cutlass13device_kernelIN5flash11enable_sm90INS1_16FlashAttnFwdSm90INS1_25CollectiveMainloopFwdSm90ILi2EN4cute5tupleIJNS5_1CILi1EEES8_S8_EEENS6_IJNS7_ILi192EEENS7_ILi160EEENS7_ILi64EEEEEELi64ENS_12float_e4m3_tEfNS_4arch4Sm90ELb1ELb0ELb1ELb1ELb0ELb0ELb0ELb1ELb1ELb1ELb0ELb0EEENS1_21CollectiveEpilogueFwdINS6_IJSA_SC_SB_EEES9_NS_10bfloat16_tESG_Li384ELb1ELb1ELb0ELb1EEENS1_36VarlenDynamicPersistentTileSchedulerILi192ELi160ELi384ELi128ELb0ELb1ELb1ELb1ELb1ELb1EEEEEEEEEvNT_6ParamsE)
        .other          _ZN7cutlass13device_kernelIN5flash11enable_sm90INS1_16FlashAttnFwdSm90INS1_25CollectiveMainloopFwdSm90ILi2EN4cute5tupleIJNS5_1CILi1EEES8_S8_EEENS6_IJNS7_ILi192EEENS7_ILi160EEENS7_ILi64EEEEEELi64ENS_12float_e4m3_tEfNS_4arch4Sm90ELb1ELb0ELb1ELb1ELb0ELb0ELb0ELb1ELb1ELb1ELb0ELb0EEENS1_21CollectiveEpilogueFwdINS6_IJSA_SC_SB_EEES9_NS_10bfloat16_tESG_Li384ELb1ELb1ELb0ELb1EEENS1_36VarlenDynamicPersistentTileSchedulerILi192ELi160ELi384ELi128ELb0ELb1ELb1ELb1ELb1ELb1EEEEEEEEEvNT_6ParamsE,@"STO_CUDA_ENTRY STV_DEFAULT"
_ZN7cutlass13device_kernelIN5flash11enable_sm90INS1_16FlashAttnFwdSm90INS1_25CollectiveMainloopFwdSm90ILi2EN4cute5tupleIJNS5_1CILi1EEES8_S8_EEENS6_IJNS7_ILi192EEENS7_ILi160EEENS7_ILi64EEEEEELi64ENS_12float_e4m3_tEfNS_4arch4Sm90ELb1ELb0ELb1ELb1ELb0ELb0ELb0ELb1ELb1ELb1ELb0ELb0EEENS1_21CollectiveEpilogueFwdINS6_IJSA_SC_SB_EEES9_NS_10bfloat16_tESG_Li384ELb1ELb1ELb0ELb1EEENS1_36VarlenDynamicPersistentTileSchedulerILi192ELi160ELi384ELi128ELb0ELb1ELb1ELb1ELb1ELb1EEEEEEEEEvNT_6ParamsE:
[----:B------:R-:W-:Y:S01]  /*0000*/  LDC R1, c[0x0][0x37c] ;  /* 0x0000df00ff017b82 */ /* 0x000fe20000000800 */
[----:B------:R-:W-:Y:S05]  /*0010*/  EXIT ;  /* 0x000000000000794d */ /* 0x000fea0003800000 */
.L_x_44:
        /* <DEDUP_REMOVED lines=14> */
.L_x_90:


//--------------------- .text._ZN7cutlass13device_kernelIN5flash11enable_sm90INS1_16FlashAttnFwdSm90INS1_25CollectiveMainloopFwdSm90ILi2EN4cute5tupleIJNS5_1CILi1EEES8_S8_EEENS6_IJNS7_ILi192EEENS7_ILi160EEENS7_ILi64EEEEEELi64ENS_12float_e4m3_tEfNS_4arch4Sm90ELb1ELb0ELb1ELb1ELb0ELb1ELb0ELb1ELb1ELb1ELb0ELb0EEENS1_21CollectiveEpilogueFwdINS6_IJSA_SC_SB_EEES9_NS_10bfloat16_tESG_Li384ELb1ELb1ELb0ELb1EEENS1_36VarlenDynamicPersistentTileSchedulerILi192ELi160ELi384ELi128ELb0ELb1ELb1ELb1ELb1ELb1EEEEEEEEEvNT_6ParamsE --------------------------
	.section	.text._ZN7cutlass13device_kernelIN5flash11enable_sm90INS1_16FlashAttnFwdSm90INS1_25CollectiveMainloopFwdSm90ILi2EN4cute5tupleIJNS5_1CILi1EEES8_S8_EEENS6_IJNS7_ILi192EEENS7_ILi160EEENS7_ILi64EEEEEELi64ENS_12float_e4m3_tEfNS_4arch4Sm90ELb1ELb0ELb1ELb1ELb0ELb1ELb0ELb1ELb1ELb1ELb0ELb0EEENS1_21CollectiveEpilogueFwdINS6_IJSA_SC_SB_EEES9_NS_10bfloat16_tESG_Li384ELb1ELb1ELb0ELb1EEENS1_36VarlenDynamicPersistentTileSchedulerILi192ELi160ELi384ELi128ELb0ELb1ELb1ELb1ELb1ELb1EEEEEEEEEvNT_6ParamsE,"ax",@progbits
	.align	128
.text._ZN7cutlass13device_kernelIN5flash11enable_sm90INS1_16FlashAttnFwdSm90INS1_25CollectiveMainloopFwdSm90ILi2EN4cute5tupleIJNS5_1CILi1EEES8_S8_EEENS6_IJNS7_ILi192EEENS7_ILi160EEENS7_ILi64EEEEEELi64ENS_12float_e4m3_tEfNS_4arch4Sm90ELb1ELb0ELb1ELb1ELb0ELb1ELb0ELb1ELb1ELb1ELb0ELb0EEENS1_21CollectiveEpilogueFwdINS6_IJSA_SC_SB_EEES9_NS_10bfloat16_tESG_Li384ELb1ELb1ELb0ELb1EEENS1_36VarlenDynamicPersistentTileSchedulerILi192ELi160ELi384ELi128ELb0ELb1ELb1ELb1ELb1ELb1EEEEEEEEEvNT_6ParamsE:
        .type           _ZN7cutlass13device_kernelIN5flash11enable_sm90INS1_16FlashAttnFwdSm90INS1_25CollectiveMainloopFwdSm90ILi2EN4cute5tupleIJNS5_1CILi1EEES8_S8_EEENS6_IJNS7_ILi192EEENS7_ILi160EEENS7_ILi64EEEEEELi64ENS_12float_e4m3_tEfNS_4arch4Sm90ELb1ELb0ELb1ELb1ELb0ELb1ELb0ELb1ELb1ELb1ELb0ELb0EEENS1_21CollectiveEpilogueFwdINS6_IJSA_SC_SB_EEES9_NS_10bfloat16_tESG_Li384ELb1ELb1ELb0ELb1EEENS1_36VarlenDynamicPersistentTileSchedulerILi192ELi160ELi384ELi128ELb0ELb1ELb1ELb1ELb1ELb1EEEEEEEEEvNT_6ParamsE,@function
        .size           _ZN7cutlass13device_kernelIN5flash11enable_sm90INS1_16FlashAttnFwdSm90INS1_25CollectiveMainloopFwdSm90ILi2EN4cute5tupleIJNS5_1CILi1EEES8_S8_EEENS6_IJNS7_ILi192EEENS7_ILi160EEENS7_ILi64EEEEEELi64ENS_12float_e4m3_tEfNS_4arch4Sm90ELb1ELb0ELb1ELb1ELb0ELb1ELb0ELb1ELb1ELb1ELb0ELb0EEENS1_21CollectiveEpilogueFwdINS6_IJSA_SC_SB_EEES9_NS_10bfloat16_tESG_Li384ELb1ELb1ELb0ELb1EEENS1_36VarlenDynamicPersistentTileSchedulerILi192ELi160ELi384ELi128ELb0ELb1ELb1ELb1ELb1ELb1EEEEEEEEEvNT_6ParamsE,(.L_x_91 - _ZN7cutlass13device_kernelIN5flash11enable_sm90INS1_16FlashAttnFwdSm90INS1_25CollectiveMainloopFwdSm90ILi2EN4cute5tupleIJNS5_1CILi1EEES8_S8_EEENS6_IJNS7_ILi192EEENS7_ILi160EEENS7_ILi64EEEEEELi64ENS_12float_e4m3_tEfNS_4arch4Sm90ELb1ELb0ELb1ELb1ELb0ELb1ELb0ELb1ELb1ELb1ELb0ELb0EEENS1_21CollectiveEpilogueFwdINS6_IJSA_SC_SB_EEES9_NS_10bfloat16_tESG_Li384ELb1ELb1ELb0ELb1EEENS1_36VarlenDynamicPersistentTileSchedulerILi192ELi160ELi384ELi128ELb0ELb1ELb1ELb1ELb1ELb1EEEEEEEEEvNT_6ParamsE)
        .other          _ZN7cutlass13device_kernelIN5flash11enable_sm90INS1_16FlashAttnFwdSm90INS1_25CollectiveMainloopFwdSm90ILi2EN4cute5tupleIJNS5_1CILi1EEES8_S8_EEENS6_IJNS7_ILi192EEENS7_ILi160EEENS7_ILi64EEEEEELi64ENS_12float_e4m3_tEfNS_4arch4Sm90ELb1ELb0ELb1ELb1ELb0ELb1ELb0ELb1ELb1ELb1ELb0ELb0EEENS1_21CollectiveEpilogueFwdINS6_IJSA_SC_SB_EEES9_NS_10bfloat16_tESG_Li384ELb1ELb1ELb0ELb1EEENS1_36VarlenDynamicPersistentTileSchedulerILi192ELi160ELi384ELi128ELb0ELb1ELb1ELb1ELb1ELb1EEEEEEEEEvNT_6ParamsE,@"STO_CUDA_ENTRY STV_DEFAULT"
_ZN7cutlass13device_kernelIN5flash11enable_sm90INS1_16FlashAttnFwdSm90INS1_25CollectiveMainloopFwdSm90ILi2EN4cute5tupleIJNS5_1CILi1EEES8_S8_EEENS6_IJNS7_ILi192EEENS7_ILi160EEENS7_ILi64EEEEEELi64ENS_12float_e4m3_tEfNS_4arch4Sm90ELb1ELb0ELb1ELb1ELb0ELb1ELb0ELb1ELb1ELb1ELb0ELb0EEENS1_21CollectiveEpilogueFwdINS6_IJSA_SC_SB_EEES9_NS_10bfloat16_tESG_Li384ELb1ELb1ELb0ELb1EEENS1_36VarlenDynamicPersistentTileSchedulerILi192ELi160ELi384ELi128ELb0ELb1ELb1ELb1ELb1ELb1EEEEEEEEEvNT_6ParamsE:
[----:B------:R-:W-:Y:S01]  /*0000*/  LDC R1, c[0x0][0x37c] ;  /* 0x0000df00ff017b82 */ /* 0x000fe20000000800 */
[----:B------:R-:W-:Y:S05]  /*0010*/  EXIT ;  /* 0x000000000000794d */ /* 0x000fea0003800000 */
.L_x_45:
        /* <DEDUP_REMOVED lines=14> */
.L_x_91:


//--------------------- .nv.shared.reserved.0     --------------------------
	.section	.nv.shared.reserved.0,"aw",@nobits
	.weak		__nv_reservedSMEM_offset_0_alias
	.size		__nv_reservedSMEM_offset_0_alias, 0, 64
	.other		__nv_reservedSMEM_offset_0_alias,@"STO_CUDA_RESERVED_SHARED STV_DEFAULT"
__nv_reservedSMEM_offset_0_alias:
	.zero		0
	.zero		64


//--------------------- .nv.global                --------------------------
	.section	.nv.global,"aw",@nobits
.nv.global:
	.type		_ZN82_INTERNAL_a59f53e3_46_flash_fwd_hdimall_e4m3_softcap_packgqa_sm90_cu_a6473388_37494cute1_E,@object
	.size		_ZN82_INTERNAL_a59f53e3_46_flash_fwd_hdimall_e4m3_softcap_packgqa_sm90_cu_a6473388_37494cute1_E,(_ZN82_INTERNAL_a59f53e3_46_flash_fwd_hdimall_e4m3_softcap_packgqa_sm90_cu_a6473388_37494cuda3std3__45__cpo6cbeginE - _ZN82_INTERNAL_a59f53e3_46_flash_fwd_hdimall_e4m3_softcap_packgqa_sm90_cu_a6473388_37494cute1_E)
_ZN82_INTERNAL_a59f53e3_46_flash_fwd_hdimall_e4m3_softcap_packgqa_sm90_cu_a6473388_37494cute1_E:
	.zero		1
	.type		_ZN82_INTERNAL_a59f53e3_46_flash_fwd_hdimall_e4m3_softcap_packgqa_sm90_cu_a6473388_37494cuda3std3__45__cpo6cbeginE,@object
	.size		_ZN82_INTERNAL_a59f53e3_46_flash_fwd_hdimall_e4m3_softcap_packgqa_sm90_cu_a6473388_37494cuda3std3__45__cpo6cbeginE,(_ZN82_INTERNAL_a59f53e3_46_flash_fwd_hdimall_e4m3_softcap_packgqa_sm90_cu_a6473388_37494cuda3std3__48in_placeE - _ZN82_INTERNAL_a59f53e3_46_flash_fwd_hdimall_e4m3_softcap_packgqa_sm90_cu_a6473388_37494cuda3std3__45__cpo6cbeginE)
_ZN82_INTERNAL_a59f53e3_46_flash_fwd_hdimall_e4m3_softcap_packgqa_sm90_cu_a6473388_37494cuda3std3__45__cpo6cbeginE:
	.zero		1
	.type		_ZN82_INTERNAL_a59f53e3_46_flash_fwd_hdimall_e4m3_softcap_packgqa_sm90_cu_a6473388_37494cuda3std3__48in_placeE,@object
	.size		_ZN82_INTERNAL_a59f53e3_46_flash_fwd_hdimall_e4m3_softcap_packgqa_sm90_cu_a6473388_37494cuda3std3__48in_placeE,(_ZN82_INTERNAL_a59f53e3_46_flash_fwd_hdimall_e4m3_softcap_packgqa_sm90_cu_a6473388_37494cuda3std6ranges3__45__cpo9iter_moveE - _ZN82_INTERNAL_a59f53e3_46_flash_fwd_hdimall_e4m3_softcap_packgqa_sm90_cu_a6473388_37494cuda3std3__48in_placeE)
_ZN82_INTERNAL_a59f53e3_46_flash_fwd_hdimall_e4m3_softcap_packgqa_sm90_cu_a6473388_37494cuda3std3__48in_placeE:
	.zero		1
	.type		_ZN82_INTERNAL_a59f53e3_46_flash_fwd_hdimall_e4m3_softcap_packgqa_sm90_cu_a6473388_37494cuda3std6ranges3__45__cpo9iter_moveE,@object
	.size		_ZN82_INTERNAL_a59f53e3_46_flash_fwd_hdimall_e4m3_softcap_packgqa_sm90_cu_a6473388_37494cuda3std6ranges3__45__cpo9iter_moveE,(_ZN82_INTERNAL_a59f53e3_46_flash_fwd_hdimall_e4m3_softcap_packgqa_sm90_cu_a6473388_37494cuda3std3__45__cpo5beginE - _ZN82_INTERNAL_a59f53e3_46_flash_fwd_hdimall_e4m3_softcap_packgqa_sm90_cu_a6473388_37494cuda3std6ranges3__45__cpo9iter_moveE)
_ZN82_INTERNAL_a59f53e3_46_flash_fwd_hdimall_e4m3_softcap_packgqa_sm90_cu_a6473388_37494cuda3std6ranges3__45__cpo9iter_moveE:
	.zero		1
	.type		_ZN82_INTERNAL_a59f53e3_46_flash_fwd_hdimall_e4m3_softcap_packgqa_sm90_cu_a6473388_37494cuda3std3__45__cpo5beginE,@object
	.size		_ZN82_INTERNAL_a59f53e3_46_flash_fwd_hdimall_e4m3_softcap_packgqa_sm90_cu_a6473388_37494cuda3std3__45__cpo5beginE,(_ZN82_INTERNAL_a59f53e3_46_flash_fwd_hdimall_e4m3_softcap_packgqa_sm90_cu_a6473388_37494cuda3std3__484_GLOBAL__N__a59f53e3_46_flash_fwd_hdimall_e4m3_softcap_packgqa_sm90_cu_a6473388_37496ignoreE - _ZN82_INTERNAL_a59f53e3_46_flash_fwd_hdimall_e4m3_softcap_packgqa_sm90_cu_a6473388_37494cuda3std3__45__cpo5beginE)
_ZN82_INTERNAL_a59f53e3_46_flash_fwd_hdimall_e4m3_softcap_packgqa_sm90_cu_a6473388_37494cuda3std3__45__cpo5beginE:
	.zero		1
	.type		_ZN82_INTERNAL_a59f53e3_46_flash_fwd_hdimall_e4m3_softcap_packgqa_sm90_cu_a6473388_37494cuda3std3__484_GLOBAL__N__a59f53e3_46_flash_fwd_hdimall_e4m3_softcap_packgqa_sm90_cu_a6473388_37496ignoreE,@object
	.size		_ZN82_INTERNAL_a59f53e3_46_flash_fwd_hdimall_e4m3_softcap_packgqa_sm90_cu_a6473388_37494cuda3std3__484_GLOBAL__N__a59f53e3_46_flash_fwd_hdimall_e4m3_softcap_packgqa_sm90_cu_a6473388_37496ignoreE,(_ZN82_INTERNAL_a59f53e3_46_flash_fwd_hdimall_e4m3_softcap_packgqa_sm90_cu_a6473388_37494cute7productE - _ZN82_INTERNAL_a59f53e3_46_flash_fwd_hdimall_e4m3_softcap_packgqa_sm90_cu_a6473388_37494cuda3std3__484_GLOBAL__N__a59f53e3_46_flash_fwd_hdimall_e4m3_softcap_packgqa_sm90_cu_a6473388_37496ignoreE)
_ZN82_INTERNAL_a59f53e3_46_flash_fwd_hdimall_e4m3_softcap_packgqa_sm90_cu_a6473388_37494cuda3std3__484_GLOBAL__N__a59f53e3_46_flash_fwd_hdimall_e4m3_softcap_packgqa_sm90_cu_a6473388_37496ignoreE:
	.zero		1
	.type		_ZN82_INTERNAL_a59f53e3_46_flash_fwd_hdimall_e4m3_softcap_packgqa_sm90_cu_a6473388_37494cute7productE,@object
	.size		_ZN82_INTERNAL_a59f53e3_46_flash_fwd_hdimall_e4m3_softcap_packgqa_sm90_cu_a6473388_37494cute7productE,(_ZN82_INTERNAL_a59f53e3_46_flash_fwd_hdimall_e4m3_softcap_packgqa_sm90_cu_a6473388_37494cuda3std3__45__cpo3endE - _ZN82_INTERNAL_a59f53e3_46_flash_fwd_hdimall_e4m3_softcap_packgqa_sm90_cu_a6473388_37494cute7productE)
_ZN82_INTERNAL_a59f53e3_46_flash_fwd_hdimall_e4m3_softcap_packgqa_sm90_cu_a6473388_37494cute7productE:
	.zero		1
	.type		_ZN82_INTERNAL_a59f53e3_46_flash_fwd_hdimall_e4m3_softcap_packgqa_sm90_cu_a6473388_37494cuda3std3__45__cpo3endE,@object
	.size		_ZN82_INTERNAL_a59f53e3_46_flash_fwd_hdimall_e4m3_softcap_packgqa_sm90_cu_a6473388_37494cuda3std3__45__cpo3endE,(_ZN82_INTERNAL_a59f53e3_46_flash_fwd_hdimall_e4m3_softcap_packgqa_sm90_cu_a6473388_37494cuda3std3__419piecewise_constructE - _ZN82_INTERNAL_a59f53e3_46_flash_fwd_hdimall_e4m3_softcap_packgqa_sm90_cu_a6473388_37494cuda3std3__45__cpo3endE)
_ZN82_INTERNAL_a59f53e3_46_flash_fwd_hdimall_e4m3_softcap_packgqa_sm90_cu_a6473388_37494cuda3std3__45__cpo3endE:
	.zero		1
	.type		_ZN82_INTERNAL_a59f53e3_46_flash_fwd_hdimall_e4m3_softcap_packgqa_sm90_cu_a6473388_37494cuda3std3__419piecewise_constructE,@object
	.size		_ZN82_INTERNAL_a59f53e3_46_flash_fwd_hdimall_e4m3_softcap_packgqa_sm90_cu_a6473388_37494cuda3std3__419piecewise_constructE,(_ZN82_INTERNAL_a59f53e3_46_flash_fwd_hdimall_e4m3_softcap_packgqa_sm90_cu_a6473388_37494cuda3std3__45__cpo4cendE - _ZN82_INTERNAL_a59f53e3_46_flash_fwd_hdimall_e4m3_softcap_packgqa_sm90_cu_a6473388_37494cuda3std3__419piecewise_constructE)
_ZN82_INTERNAL_a59f53e3_46_flash_fwd_hdimall_e4m3_softcap_packgqa_sm90_cu_a6473388_37494cuda3std3__419piecewise_constructE:
	.zero		1
	.type		_ZN82_INTERNAL_a59f53e3_46_flash_fwd_hdimall_e4m3_softcap_packgqa_sm90_cu_a6473388_37494cuda3std3__45__cpo4cendE,@object
	.size		_ZN82_INTERNAL_a59f53e3_46_flash_fwd_hdimall_e4m3_softcap_packgqa_sm90_cu_a6473388_37494cuda3std3__45__cpo4cendE,(_ZN82_INTERNAL_a59f53e3_46_flash_fwd_hdimall_e4m3_softcap_packgqa_sm90_cu_a6473388_37494cuda3std6ranges3__45__cpo4swapE - _ZN82_INTERNAL_a59f53e3_46_flash_fwd_hdimall_e4m3_softcap_packgqa_sm90_cu_a6473388_37494cuda3std3__45__cpo4cendE)
_ZN82_INTERNAL_a59f53e3_46_flash_fwd_hdimall_e4m3_softcap_packgqa_sm90_cu_a6473388_37494cuda3std3__45__cpo4cendE:
	.zero		1
	.type		_ZN82_INTERNAL_a59f53e3_46_flash_fwd_hdimall_e4m3_softcap_packgqa_sm90_cu_a6473388_37494cuda3std6ranges3__45__cpo4swapE,@object
	.size		_ZN82_INTERNAL_a59f53e3_46_flash_fwd_hdimall_e4m3_softcap_packgqa_sm90_cu_a6473388_37494cuda3std6ranges3__45__cpo4swapE,(.L_7 - _ZN82_INTERNAL_a59f53e3_46_flash_fwd_hdimall_e4m3_softcap_packgqa_sm90_cu_a6473388_37494cuda3std6ranges3__45__cpo4swapE)
_ZN82_INTERNAL_a59f53e3_46_flash_fwd_hdimall_e4m3_softcap_packgqa_sm90_cu_a6473388_37494cuda3std6ranges3__45__cpo4swapE:
	.zero		1
.L_7:


//--------------------- .nv.constant0._ZN7cutlass13device_kernelIN5flash11enable_sm90INS1_16FlashAttnFwdSm90INS1_25CollectiveMainloopFwdSm90ILi2EN4cute5tupleIJNS5_1CILi1EEES8_S8_EEENS6_IJNS7_ILi128EEESA_NS7_ILi256EEEEEELi256ENS_12float_e4m3_tEfNS_4arch4Sm90ELb0ELb0ELb1ELb0ELb0ELb0ELb0ELb1ELb1ELb1ELb0ELb0EEENS1_21CollectiveEpilogueFwdINS6_IJSA_SB_SA_EEES9_NS_10bfloat16_tESF_Li256ELb0ELb1ELb0ELb1EEENS1_29StaticPersistentTileSchedulerILb0EEEEEEEEEvNT_6ParamsE --------------------------
	.section	.nv.constant0._ZN7cutlass13device_kernelIN5flash11enable_sm90INS1_16FlashAttnFwdSm90INS1_25CollectiveMainloopFwdSm90ILi2EN4cute5tupleIJNS5_1CILi1EEES8_S8_EEENS6_IJNS7_ILi128EEESA_NS7_ILi256EEEEEELi256ENS_12float_e4m3_tEfNS_4arch4Sm90ELb0ELb0ELb1ELb0ELb0ELb0ELb0ELb1ELb1ELb1ELb0ELb0EEENS1_21CollectiveEpilogueFwdINS6_IJSA_SB_SA_EEES9_NS_10bfloat16_tESF_Li256ELb0ELb1ELb0ELb1EEENS1_29StaticPersistentTileSchedulerILb0EEEEEEEEEvNT_6ParamsE,"a",@progbits
	.sectionflags	@""
	.align	4
.nv.constant0._ZN7cutlass13device_kernelIN5flash11enable_sm90INS1_16FlashAttnFwdSm90INS1_25CollectiveMainloopFwdSm90ILi2EN4cute5tupleIJNS5_1CILi1EEES8_S8_EEENS6_IJNS7_ILi128EEESA_NS7_ILi256EEEEEELi256ENS_12float_e4m3_tEfNS_4arch4Sm90ELb0ELb0ELb1ELb0ELb0ELb0ELb0ELb1ELb1ELb1ELb0ELb0EEENS1_21CollectiveEpilogueFwdINS6_IJSA_SB_SA_EEES9_NS_10bfloat16_tESF_Li256ELb0ELb1ELb0ELb1EEENS1_29StaticPersistentTileSchedulerILb0EEEEEEEEEvNT_6ParamsE:
	.zero		3456


//--------------------- .nv.constant0._ZN7cutlass13device_kernelIN5flash11enable_sm90INS1_16FlashAttnFwdSm90INS1_25CollectiveMainloopFwdSm90ILi2EN4cute5tupleIJNS5_1CILi1EEES8_S8_EEENS6_IJNS7_ILi128EEESA_NS7_ILi256EEEEEELi256ENS_12float_e4m3_tEfNS_4arch4Sm90ELb0ELb0ELb1ELb1ELb0ELb0ELb0ELb1ELb1ELb1ELb0ELb0EEENS1_21CollectiveEpilogueFwdINS6_IJSA_SB_SA_EEES9_NS_10bfloat16_tESF_Li256ELb1ELb1ELb0ELb1EEENS1_36VarlenDynamicPersistentTileSchedulerILi128ELi128ELi256ELi128ELb0ELb1ELb1ELb0ELb1ELb1EEEEEEEEEvNT_6ParamsE --------------------------
	.section	.nv.constant0._ZN7cutlass13device_kernelIN5flash11enable_sm90INS1_16FlashAttnFwdSm90INS1_25CollectiveMainloopFwdSm90ILi2EN4cute5tupleIJNS5_1CILi1EEES8_S8_EEENS6_IJNS7_ILi128EEESA_NS7_ILi256EEEEEELi256ENS_12float_e4m3_tEfNS_4arch4Sm90ELb0ELb0ELb1ELb1ELb0ELb0ELb0ELb1ELb1ELb1ELb0ELb0EEENS1_21CollectiveEpilogueFwdINS6_IJSA_SB_SA_EEES9_NS_10bfloat16_tESF_Li256ELb1ELb1ELb0ELb1EEENS1_36VarlenDynamicPersistentTileSchedulerILi128ELi128ELi256ELi128ELb0ELb1ELb1ELb0ELb1ELb1EEEEEEEEEvNT_6ParamsE,"a",@progbits
	.sectionflags	@""
	.align	4
.nv.constant0._ZN7cutlass13device_kernelIN5flash11enable_sm90INS1_16FlashAttnFwdSm90INS1_25CollectiveMainloopFwdSm90ILi2EN4cute5tupleIJNS5_1CILi1EEES8_S8_EEENS6_IJNS7_ILi128EEESA_NS7_ILi256EEEEEELi256ENS_12float_e4m3_tEfNS_4arch4Sm90ELb0ELb0ELb1ELb1ELb0ELb0ELb0ELb1ELb1ELb1ELb0ELb0EEENS1_21CollectiveEpilogueFwdINS6_IJSA_SB_SA_EEES9_NS_10bfloat16_tESF_Li256ELb1ELb1ELb0ELb1EEENS1_36VarlenDynamicPersistentTileSchedulerILi128ELi128ELi256ELi128ELb0ELb1ELb1ELb0ELb1ELb1EEEEEEEEEvNT_6ParamsE:
	.zero		3584


//--------------------- .nv.constant0._ZN7cutlass13device_kernelIN5flash11enable_sm90INS1_16FlashAttnFwdSm90INS1_25CollectiveMainloopFwdSm90ILi2EN4cute5tupleIJNS5_1CILi1EEES8_S8_EEENS6_IJNS7_ILi128EEESA_NS7_ILi256EEEEEELi256ENS_12float_e4m3_tEfNS_4arch4Sm90ELb0ELb0ELb1ELb1ELb0ELb1ELb0ELb1ELb1ELb1ELb0ELb0EEENS1_21CollectiveEpilogueFwdINS6_IJSA_SB_SA_EEES9_NS_10bfloat16_tESF_Li256ELb1ELb1ELb0ELb1EEENS1_36VarlenDynamicPersistentTileSchedulerILi128ELi128ELi256ELi128ELb0ELb1ELb1ELb0ELb1ELb1EEEEEEEEEvNT_6ParamsE --------------------------
	.section	.nv.constant0._ZN7cutlass13device_kernelIN5flash11enable_sm90INS1_16FlashAttnFwdSm90INS1_25CollectiveMainloopFwdSm90ILi2EN4cute5tupleIJNS5_1CILi1EEES8_S8_EEENS6_IJNS7_ILi128EEESA_NS7_ILi256EEEEEELi256ENS_12float_e4m3_tEfNS_4arch4Sm90ELb0ELb0ELb1ELb1ELb0ELb1ELb0ELb1ELb1ELb1ELb0ELb0EEENS1_21CollectiveEpilogueFwdINS6_IJSA_SB_SA_EEES9_NS_10bfloat16_tESF_Li256ELb1ELb1ELb0ELb1EEENS1_36VarlenDynamicPersistentTileSchedulerILi128ELi128ELi256ELi128ELb0ELb1ELb1ELb0ELb1ELb1EEEEEEEEEvNT_6ParamsE,"a",@progbits
	.sectionflags	@""
	.align	4
.nv.constant0._ZN7cutlass13device_kernelIN5flash11enable_sm90INS1_16FlashAttnFwdSm90INS1_25CollectiveMainloopFwdSm90ILi2EN4cute5tupleIJNS5_1CILi1EEES8_S8_EEENS6_IJNS7_ILi128EEESA_NS7_ILi256EEEEEELi256ENS_12float_e4m3_tEfNS_4arch4Sm90ELb0ELb0ELb1ELb1ELb0ELb1ELb0ELb1ELb1ELb1ELb0ELb0EEENS1_21CollectiveEpilogueFwdINS6_IJSA_SB_SA_EEES9_NS_10bfloat16_tESF_Li256ELb1ELb1ELb0ELb1EEENS1_36VarlenDynamicPersistentTileSchedulerILi128ELi128ELi256ELi128ELb0ELb1ELb1ELb0ELb1ELb1EEEEEEEEEvNT_6ParamsE:
	.zero		3584


//--------------------- .nv.constant0._ZN7cutlass13device_kernelIN5flash11enable_sm90INS1_16FlashAttnFwdSm90INS1_25CollectiveMainloopFwdSm90ILi2EN4cute5tupleIJNS5_1CILi1EEES8_S8_EEENS6_IJNS7_ILi128EEENS7_ILi64EEENS7_ILi256EEEEEELi256ENS_12float_e4m3_tEfNS_4arch4Sm90ELb0ELb1ELb1ELb0ELb0ELb0ELb0ELb1ELb1ELb1ELb0ELb0EEENS1_21CollectiveEpilogueFwdINS6_IJSA_SC_SB_EEES9_NS_10bfloat16_tESG_Li256ELb0ELb1ELb0ELb1EEENS1_30DynamicPersistentTileSchedulerILi256ELi128ELb0ELb1ELb1EEEEEEEEEvNT_6ParamsE --------------------------
	.section	.nv.constant0._ZN7cutlass13device_kernelIN5flash11enable_sm90INS1_16FlashAttnFwdSm90INS1_25CollectiveMainloopFwdSm90ILi2EN4cute5tupleIJNS5_1CILi1EEES8_S8_EEENS6_IJNS7_ILi128EEENS7_ILi64EEENS7_ILi256EEEEEELi256ENS_12float_e4m3_tEfNS_4arch4Sm90ELb0ELb1ELb1ELb0ELb0ELb0ELb0ELb1ELb1ELb1ELb0ELb0EEENS1_21CollectiveEpilogueFwdINS6_IJSA_SC_SB_EEES9_NS_10bfloat16_tESG_Li256ELb0ELb1ELb0ELb1EEENS1_30DynamicPersistentTileSchedulerILi256ELi128ELb0ELb1ELb1EEEEEEEEEvNT_6ParamsE,"a",@progbits
	.sectionflags	@""
	.align	4
.nv.constant0._ZN7cutlass13device_kernelIN5flash11enable_sm90INS1_16FlashAttnFwdSm90INS1_25CollectiveMainloopFwdSm90ILi2EN4cute5tupleIJNS5_1CILi1EEES8_S8_EEENS6_IJNS7_ILi128EEENS7_ILi64EEENS7_ILi256EEEEEELi256ENS_12float_e4m3_tEfNS_4arch4Sm90ELb0ELb1ELb1ELb0ELb0ELb0ELb0ELb1ELb1ELb1ELb0ELb0EEENS1_21CollectiveEpilogueFwdINS6_IJSA_SC_SB_EEES9_NS_10bfloat16_tESG_Li256ELb0ELb1ELb0ELb1EEENS1_30DynamicPersistentTileSchedulerILi256ELi128ELb0ELb1ELb1EEEEEEEEEvNT_6ParamsE:
	.zero		3584


//--------------------- .nv.constant0._ZN7cutlass13device_kernelIN5flash11enable_sm90INS1_16FlashAttnFwdSm90INS1_25CollectiveMainloopFwdSm90ILi2EN4cute5tupleIJNS5_1CILi1EEES8_S8_EEENS6_IJNS7_ILi128EEENS7_ILi64EEENS7_ILi256EEEEEELi256ENS_12float_e4m3_tEfNS_4arch4Sm90ELb0ELb1ELb1ELb1ELb0ELb0ELb0ELb1ELb1ELb1ELb0ELb0EEENS1_21CollectiveEpilogueFwdINS6_IJSA_SC_SB_EEES9_NS_10bfloat16_tESG_Li256ELb1ELb1ELb0ELb1EEENS1_36VarlenDynamicPersistentTileSchedulerILi128ELi64ELi256ELi128ELb0ELb1ELb1ELb1ELb0ELb1EEEEEEEEEvNT_6ParamsE --------------------------
	.section	.nv.constant0._ZN7cutlass13device_kernelIN5flash11enable_sm90INS1_16FlashAttnFwdSm90INS1_25CollectiveMainloopFwdSm90ILi2EN4cute5tupleIJNS5_1CILi1EEES8_S8_EEENS6_IJNS7_ILi128EEENS7_ILi64EEENS7_ILi256EEEEEELi256ENS_12float_e4m3_tEfNS_4arch4Sm90ELb0ELb1ELb1ELb1ELb0ELb0ELb0ELb1ELb1ELb1ELb0ELb0EEENS1_21CollectiveEpilogueFwdINS6_IJSA_SC_SB_EEES9_NS_10bfloat16_tESG_Li256ELb1ELb1ELb0ELb1EEENS1_36VarlenDynamicPersistentTileSchedulerILi128ELi64ELi256ELi128ELb0ELb1ELb1ELb1ELb0ELb1EEEEEEEEEvNT_6ParamsE,"a",@progbits
	.sectionflags	@""
	.align	4
.nv.constant0._ZN7cutlass13device_kernelIN5flash11enable_sm90INS1_16FlashAttnFwdSm90INS1_25CollectiveMainloopFwdSm90ILi2EN4cute5tupleIJNS5_1CILi1EEES8_S8_EEENS6_IJNS7_ILi128EEENS7_ILi64EEENS7_ILi256EEEEEELi256ENS_12float_e4m3_tEfNS_4arch4Sm90ELb0ELb1ELb1ELb1ELb0ELb0ELb0ELb1ELb1ELb1ELb0ELb0EEENS1_21CollectiveEpilogueFwdINS6_IJSA_SC_SB_EEES9_NS_10bfloat16_tESG_Li256ELb1ELb1ELb0ELb1EEENS1_36VarlenDynamicPersistentTileSchedulerILi128ELi64ELi256ELi128ELb0ELb1ELb1ELb1ELb0ELb1EEEEEEEEEvNT_6ParamsE:
	.zero		3584


//--------------------- .nv.constant0._ZN7cutlass13device_kernelIN5flash11enable_sm90INS1_16FlashAttnFwdSm90INS1_25CollectiveMainloopFwdSm90ILi2EN4cute5tupleIJNS5_1CILi1EEES8_S8_EEENS6_IJNS7_ILi128EEENS7_ILi64EEENS7_ILi256EEEEEELi256ENS_12float_e4m3_tEfNS_4arch4Sm90ELb0ELb1ELb1ELb1ELb0ELb1ELb0ELb1ELb1ELb1ELb0ELb0EEENS1_21CollectiveEpilogueFwdINS6_IJSA_SC_SB_EEES9_NS_10bfloat16_tESG_Li256ELb1ELb1ELb0ELb1EEENS1_36VarlenDynamicPersistentTileSchedulerILi128ELi64ELi256ELi128ELb0ELb1ELb1ELb1ELb0ELb1EEEEEEEEEvNT_6ParamsE --------------------------
	.section	.nv.constant0._ZN7cutlass13device_kernelIN5flash11enable_sm90INS1_16FlashAttnFwdSm90INS1_25CollectiveMainloopFwdSm90ILi2EN4cute5tupleIJNS5_1CILi1EEES8_S8_EEENS6_IJNS7_ILi128EEENS7_ILi64EEENS7_ILi256EEEEEELi256ENS_12float_e4m3_tEfNS_4arch4Sm90ELb0ELb1ELb1ELb1ELb0ELb1ELb0ELb1ELb1ELb1ELb0ELb0EEENS1_21CollectiveEpilogueFwdINS6_IJSA_SC_SB_EEES9_NS_10bfloat16_tESG_Li256ELb1ELb1ELb0ELb1EEENS1_36VarlenDynamicPersistentTileSchedulerILi128ELi64ELi256ELi128ELb0ELb1ELb1ELb1ELb0ELb1EEEEEEEEEvNT_6ParamsE,"a",@progbits
	.sectionflags	@""
	.align	4
.nv.constant0._ZN7cutlass13device_kernelIN5flash11enable_sm90INS1_16FlashAttnFwdSm90INS1_25CollectiveMainloopFwdSm90ILi2EN4cute5tupleIJNS5_1CILi1EEES8_S8_EEENS6_IJNS7_ILi128EEENS7_ILi64EEENS7_ILi256EEEEEELi256ENS_12float_e4m3_tEfNS_4arch4Sm90ELb0ELb1ELb1ELb1ELb0ELb1ELb0ELb1ELb1ELb1ELb0ELb0EEENS1_21CollectiveEpilogueFwdINS6_IJSA_SC_SB_EEES9_NS_10bfloat16_tESG_Li256ELb1ELb1ELb0ELb1EEENS1_36VarlenDynamicPersistentTileSchedulerILi128ELi64ELi256ELi128ELb0ELb1ELb1ELb1ELb0ELb1EEEEEEEEEvNT_6ParamsE:
	.zero		3584


//--------------------- .nv.constant0._ZN7cutlass13device_kernelIN5flash11enable_sm90INS1_16FlashAttnFwdSm90INS1_25CollectiveMainloopFwdSm90ILi2EN4cute5tupleIJNS5_1CILi1EEES8_S8_EEENS6_IJNS7_ILi128EEESA_NS7_ILi256EEEEEELi256ENS_12float_e4m3_tEfNS_4arch4Sm90ELb1ELb0ELb1ELb0ELb0ELb0ELb0ELb1ELb1ELb1ELb0ELb0EEENS1_21CollectiveEpilogueFwdINS6_IJSA_SB_SA_EEES9_NS_10bfloat16_tESF_Li256ELb0ELb1ELb0ELb1EEENS1_30DynamicPersistentTileSchedulerILi256ELi128ELb0ELb1ELb1EEEEEEEEEvNT_6ParamsE --------------------------
	.section	.nv.constant0._ZN7cutlass13device_kernelIN5flash11enable_sm90INS1_16FlashAttnFwdSm90INS1_25CollectiveMainloopFwdSm90ILi2EN4cute5tupleIJNS5_1CILi1EEES8_S8_EEENS6_IJNS7_ILi128EEESA_NS7_ILi256EEEEEELi256ENS_12float_e4m3_tEfNS_4arch4Sm90ELb1ELb0ELb1ELb0ELb0ELb0ELb0ELb1ELb1ELb1ELb0ELb0EEENS1_21CollectiveEpilogueFwdINS6_IJSA_SB_SA_EEES9_NS_10bfloat16_tESF_Li256ELb0ELb1ELb0ELb1EEENS1_30DynamicPersistentTileSchedulerILi256ELi128ELb0ELb1ELb1EEEEEEEEEvNT_6ParamsE,"a",@progbits
	.sectionflags	@""
	.align	4
.nv.constant0._ZN7cutlass13device_kernelIN5flash11enable_sm90INS1_16FlashAttnFwdSm90INS1_25CollectiveMainloopFwdSm90ILi2EN4cute5tupleIJNS5_1CILi1EEES8_S8_EEENS6_IJNS7_ILi128EEESA_NS7_ILi256EEEEEELi256ENS_12float_e4m3_tEfNS_4arch4Sm90ELb1ELb0ELb1ELb0ELb0ELb0ELb0ELb1ELb1ELb1ELb0ELb0EEENS1_21CollectiveEpilogueFwdINS6_IJSA_SB_SA_EEES9_NS_10bfloat16_tESF_Li256ELb0ELb1ELb0ELb1EEENS1_30DynamicPersistentTileSchedulerILi256ELi128ELb0ELb1ELb1EEEEEEEEEvNT_6ParamsE:
	.zero		3584


//--------------------- .nv.constant0._ZN7cutlass13device_kernelIN5flash11enable_sm90INS1_16FlashAttnFwdSm90INS1_25CollectiveMainloopFwdSm90ILi2EN4cute5tupleIJNS5_1CILi1EEES8_S8_EEENS6_IJNS7_ILi128EEESA_NS7_ILi256EEEEEELi256ENS_12float_e4m3_tEfNS_4arch4Sm90ELb1ELb0ELb1ELb1ELb0ELb0ELb0ELb1ELb1ELb1ELb0ELb0EEENS1_21CollectiveEpilogueFwdINS6_IJSA_SB_SA_EEES9_NS_10bfloat16_tESF_Li256ELb1ELb1ELb0ELb1EEENS1_36VarlenDynamicPersistentTileSchedulerILi128ELi128ELi256ELi128ELb0ELb1ELb1ELb1ELb1ELb1EEEEEEEEEvNT_6ParamsE --------------------------
	.section	.nv.constant0._ZN7cutlass13device_kernelIN5flash11enable_sm90INS1_16FlashAttnFwdSm90INS1_25CollectiveMainloopFwdSm90ILi2EN4cute5tupleIJNS5_1CILi1EEES8_S8_EEENS6_IJNS7_ILi128EEESA_NS7_ILi256EEEEEELi256ENS_12float_e4m3_tEfNS_4arch4Sm90ELb1ELb0ELb1ELb1ELb0ELb0ELb0ELb1ELb1ELb1ELb0ELb0EEENS1_21CollectiveEpilogueFwdINS6_IJSA_SB_SA_EEES9_NS_10bfloat16_tESF_Li256ELb1ELb1ELb0ELb1EEENS1_36VarlenDynamicPersistentTileSchedulerILi128ELi128ELi256ELi128ELb0ELb1ELb1ELb1ELb1ELb1EEEEEEEEEvNT_6ParamsE,"a",@progbits
	.sectionflags	@""
	.align	4
.nv.constant0._ZN7cutlass13device_kernelIN5flash11enable_sm90INS1_16FlashAttnFwdSm90INS1_25CollectiveMainloopFwdSm90ILi2EN4cute5tupleIJNS5_1CILi1EEES8_S8_EEENS6_IJNS7_ILi128EEESA_NS7_ILi256EEEEEELi256ENS_12float_e4m3_tEfNS_4arch4Sm90ELb1ELb0ELb1ELb1ELb0ELb0ELb0ELb1ELb1ELb1ELb0ELb0EEENS1_21CollectiveEpilogueFwdINS6_IJSA_SB_SA_EEES9_NS_10bfloat16_tESF_Li256ELb1ELb1ELb0ELb1EEENS1_36VarlenDynamicPersistentTileSchedulerILi128ELi128ELi256ELi128ELb0ELb1ELb1ELb1ELb1ELb1EEEEEEEEEvNT_6ParamsE:
	.zero		3584


//--------------------- .nv.constant0._ZN7cutlass13device_kernelIN5flash11enable_sm90INS1_16FlashAttnFwdSm90INS1_25CollectiveMainloopFwdSm90ILi2EN4cute5tupleIJNS5_1CILi1EEES8_S8_EEENS6_IJNS7_ILi128EEESA_NS7_ILi256EEEEEELi256ENS_12float_e4m3_tEfNS_4arch4Sm90ELb1ELb0ELb1ELb1ELb0ELb1ELb0ELb1ELb1ELb1ELb0ELb0EEENS1_21CollectiveEpilogueFwdINS6_IJSA_SB_SA_EEES9_NS_10bfloat16_tESF_Li256ELb1ELb1ELb0ELb1EEENS1_36VarlenDynamicPersistentTileSchedulerILi128ELi128ELi256ELi128ELb0ELb1ELb1ELb1ELb1ELb1EEEEEEEEEvNT_6ParamsE --------------------------
	.section	.nv.constant0._ZN7cutlass13device_kernelIN5flash11enable_sm90INS1_16FlashAttnFwdSm90INS1_25CollectiveMainloopFwdSm90ILi2EN4cute5tupleIJNS5_1CILi1EEES8_S8_EEENS6_IJNS7_ILi128EEESA_NS7_ILi256EEEEEELi256ENS_12float_e4m3_tEfNS_4arch4Sm90ELb1ELb0ELb1ELb1ELb0ELb1ELb0ELb1ELb1ELb1ELb0ELb0EEENS1_21CollectiveEpilogueFwdINS6_IJSA_SB_SA_EEES9_NS_10bfloat16_tESF_Li256ELb1ELb1ELb0ELb1EEENS1_36VarlenDynamicPersistentTileSchedulerILi128ELi128ELi256ELi128ELb0ELb1ELb1ELb1ELb1ELb1EEEEEEEEEvNT_6ParamsE,"a",@progbits
	.sectionflags	@""
	.align	4
.nv.constant0._ZN7cutlass13device_kernelIN5flash11enable_sm90INS1_16FlashAttnFwdSm90INS1_25CollectiveMainloopFwdSm90ILi2EN4cute5tupleIJNS5_1CILi1EEES8_S8_EEENS6_IJNS7_ILi128EEESA_NS7_ILi256EEEEEELi256ENS_12float_e4m3_tEfNS_4arch4Sm90ELb1ELb0ELb1ELb1ELb0ELb1ELb0ELb1ELb1ELb1ELb0ELb0EEENS1_21CollectiveEpilogueFwdINS6_IJSA_SB_SA_EEES9_NS_10bfloat16_tESF_Li256ELb1ELb1ELb0ELb1EEENS1_36VarlenDynamicPersistentTileSchedulerILi128ELi128ELi256ELi128ELb0ELb1ELb1ELb1ELb1ELb1EEEEEEEEEvNT_6ParamsE:
	.zero		3584


//--------------------- .nv.constant0._ZN7cutlass13device_kernelIN5flash11enable_sm90INS1_16FlashAttnFwdSm90INS1_25CollectiveMainloopFwdSm90ILi2EN4cute5tupleIJNS5_1CILi1EEES8_S8_EEENS6_IJNS7_ILi128EEENS7_ILi160EEENS7_ILi192EEEEEELi192ENS_12float_e4m3_tEfNS_4arch4Sm90ELb0ELb0ELb1ELb0ELb0ELb0ELb0ELb1ELb1ELb1ELb0ELb0EEENS1_21CollectiveEpilogueFwdINS6_IJSA_SC_SB_EEES9_NS_10bfloat16_tESG_Li256ELb0ELb1ELb0ELb1EEENS1_29StaticPersistentTileSchedulerILb0EEEEEEEEEvNT_6ParamsE --------------------------
	.section	.nv.constant0._ZN7cutlass13device_kernelIN5flash11enable_sm90INS1_16FlashAttnFwdSm90INS1_25CollectiveMainloopFwdSm90ILi2EN4cute5tupleIJNS5_1CILi1EEES8_S8_EEENS6_IJNS7_ILi128EEENS7_ILi160EEENS7_ILi192EEEEEELi192ENS_12float_e4m3_tEfNS_4arch4Sm90ELb0ELb0ELb1ELb0ELb0ELb0ELb0ELb1ELb1ELb1ELb0ELb0EEENS1_21CollectiveEpilogueFwdINS6_IJSA_SC_SB_EEES9_NS_10bfloat16_tESG_Li256ELb0ELb1ELb0ELb1EEENS1_29StaticPersistentTileSchedulerILb0EEEEEEEEEvNT_6ParamsE,"a",@progbits
	.sectionflags	@""
	.align	4
.nv.constant0._ZN7cutlass13device_kernelIN5flash11enable_sm90INS1_16FlashAttnFwdSm90INS1_25CollectiveMainloopFwdSm90ILi2EN4cute5tupleIJNS5_1CILi1EEES8_S8_EEENS6_IJNS7_ILi128EEENS7_ILi160EEENS7_ILi192EEEEEELi192ENS_12float_e4m3_tEfNS_4arch4Sm90ELb0ELb0ELb1ELb0ELb0ELb0ELb0ELb1ELb1ELb1ELb0ELb0EEENS1_21CollectiveEpilogueFwdINS6_IJSA_SC_SB_EEES9_NS_10bfloat16_tESG_Li256ELb0ELb1ELb0ELb1EEENS1_29StaticPersistentTileSchedulerILb0EEEEEEEEEvNT_6ParamsE:
	.zero		3456


//--------------------- .nv.constant0._ZN7cutlass13device_kernelIN5flash11enable_sm90INS1_16FlashAttnFwdSm90INS1_25CollectiveMainloopFwdSm90ILi2EN4cute5tupleIJNS5_1CILi2EEENS7_ILi1EEES9_EEENS6_IJNS7_ILi128EEENS7_ILi160EEENS7_ILi192EEEEEELi192ENS_12float_e4m3_tEfNS_4arch4Sm90ELb0ELb0ELb1ELb0ELb0ELb0ELb0ELb1ELb1ELb1ELb0ELb0EEENS1_21CollectiveEpilogueFwdINS6_IJSB_SD_SC_EEESA_NS_10bfloat16_tESH_Li256ELb0ELb1ELb0ELb1EEENS1_29StaticPersistentTileSchedulerILb0EEEEEEEEEvNT_6ParamsE --------------------------
	.section	.nv.constant0._ZN7cutlass13device_kernelIN5flash11enable_sm90INS1_16FlashAttnFwdSm90INS1_25CollectiveMainloopFwdSm90ILi2EN4cute5tupleIJNS5_1CILi2EEENS7_ILi1EEES9_EEENS6_IJNS7_ILi128EEENS7_ILi160EEENS7_ILi192EEEEEELi192ENS_12float_e4m3_tEfNS_4arch4Sm90ELb0ELb0ELb1ELb0ELb0ELb0ELb0ELb1ELb1ELb1ELb0ELb0EEENS1_21CollectiveEpilogueFwdINS6_IJSB_SD_SC_EEESA_NS_10bfloat16_tESH_Li256ELb0ELb1ELb0ELb1EEENS1_29StaticPersistentTileSchedulerILb0EEEEEEEEEvNT_6ParamsE,"a",@progbits
	.sectionflags	@""
	.align	4
.nv.constant0._ZN7cutlass13device_kernelIN5flash11enable_sm90INS1_16FlashAttnFwdSm90INS1_25CollectiveMainloopFwdSm90ILi2EN4cute5tupleIJNS5_1CILi2EEENS7_ILi1EEES9_EEENS6_IJNS7_ILi128EEENS7_ILi160EEENS7_ILi192EEEEEELi192ENS_12float_e4m3_tEfNS_4arch4Sm90ELb0ELb0ELb1ELb0ELb0ELb0ELb0ELb1ELb1ELb1ELb0ELb0EEENS1_21CollectiveEpilogueFwdINS6_IJSB_SD_SC_EEESA_NS_10bfloat16_tESH_Li256ELb0ELb1ELb0ELb1EEENS1_29StaticPersistentTileSchedulerILb0EEEEEEEEEvNT_6ParamsE:
	.zero		3456


//--------------------- .nv.constant0._ZN7cutlass13device_kernelIN5flash11enable_sm90INS1_16FlashAttnFwdSm90INS1_25CollectiveMainloopFwdSm90ILi2EN4cute5tupleIJNS5_1CILi1EEES8_S8_EEENS6_IJNS7_ILi128EEENS7_ILi160EEENS7_ILi192EEEEEELi192ENS_12float_e4m3_tEfNS_4arch4Sm90ELb0ELb0ELb1ELb1ELb0ELb0ELb0ELb1ELb1ELb1ELb0ELb0EEENS1_21CollectiveEpilogueFwdINS6_IJSA_SC_SB_EEES9_NS_10bfloat16_tESG_Li256ELb1ELb1ELb0ELb1EEENS1_36VarlenDynamicPersistentTileSchedulerILi128ELi160ELi256ELi128ELb0ELb1ELb1ELb0ELb1ELb1EEEEEEEEEvNT_6ParamsE --------------------------
	.section	.nv.constant0._ZN7cutlass13device_kernelIN5flash11enable_sm90INS1_16FlashAttnFwdSm90INS1_25CollectiveMainloopFwdSm90ILi2EN4cute5tupleIJNS5_1CILi1EEES8_S8_EEENS6_IJNS7_ILi128EEENS7_ILi160EEENS7_ILi192EEEEEELi192ENS_12float_e4m3_tEfNS_4arch4Sm90ELb0ELb0ELb1ELb1ELb0ELb0ELb0ELb1ELb1ELb1ELb0ELb0EEENS1_21CollectiveEpilogueFwdINS6_IJSA_SC_SB_EEES9_NS_10bfloat16_tESG_Li256ELb1ELb1ELb0ELb1EEENS1_36VarlenDynamicPersistentTileSchedulerILi128ELi160ELi256ELi128ELb0ELb1ELb1ELb0ELb1ELb1EEEEEEEEEvNT_6ParamsE,"a",@progbits
	.sectionflags	@""
	.align	4
.nv.constant0._ZN7cutlass13device_kernelIN5flash11enable_sm90INS1_16FlashAttnFwdSm90INS1_25CollectiveMainloopFwdSm90ILi2EN4cute5tupleIJNS5_1CILi1EEES8_S8_EEENS6_IJNS7_ILi128EEENS7_ILi160EEENS7_ILi192EEEEEELi192ENS_12float_e4m3_tEfNS_4arch4Sm90ELb0ELb0ELb1ELb1ELb0ELb0ELb0ELb1ELb1ELb1ELb0ELb0EEENS1_21CollectiveEpilogueFwdINS6_IJSA_SC_SB_EEES9_NS_10bfloat16_tESG_Li256ELb1ELb1ELb0ELb1EEENS1_36VarlenDynamicPersistentTileSchedulerILi128ELi160ELi256ELi128ELb0ELb1ELb1ELb0ELb1ELb1EEEEEEEEEvNT_6ParamsE:
	.zero		3584


//--------------------- .nv.constant0._ZN7cutlass13device_kernelIN5flash11enable_sm90INS1_16FlashAttnFwdSm90INS1_25CollectiveMainloopFwdSm90ILi2EN4cute5tupleIJNS5_1CILi1EEES8_S8_EEENS6_IJNS7_ILi128EEENS7_ILi160EEENS7_ILi192EEEEEELi192ENS_12float_e4m3_tEfNS_4arch4Sm90ELb0ELb0ELb1ELb1ELb0ELb1ELb0ELb1ELb1ELb1ELb0ELb0EEENS1_21CollectiveEpilogueFwdINS6_IJSA_SC_SB_EEES9_NS_10bfloat16_tESG_Li256ELb1ELb1ELb0ELb1EEENS1_36VarlenDynamicPersistentTileSchedulerILi128ELi160ELi256ELi128ELb0ELb1ELb1ELb0ELb1ELb1EEEEEEEEEvNT_6ParamsE --------------------------
	.section	.nv.constant0._ZN7cutlass13device_kernelIN5flash11enable_sm90INS1_16FlashAttnFwdSm90INS1_25CollectiveMainloopFwdSm90ILi2EN4cute5tupleIJNS5_1CILi1EEES8_S8_EEENS6_IJNS7_ILi128EEENS7_ILi160EEENS7_ILi192EEEEEELi192ENS_12float_e4m3_tEfNS_4arch4Sm90ELb0ELb0ELb1ELb1ELb0ELb1ELb0ELb1ELb1ELb1ELb0ELb0EEENS1_21CollectiveEpilogueFwdINS6_IJSA_SC_SB_EEES9_NS_10bfloat16_tESG_Li256ELb1ELb1ELb0ELb1EEENS1_36VarlenDynamicPersistentTileSchedulerILi128ELi160ELi256ELi128ELb0ELb1ELb1ELb0ELb1ELb1EEEEEEEEEvNT_6ParamsE,"a",@progbits
	.sectionflags	@""
	.align	4
.nv.constant0._ZN7cutlass13device_kernelIN5flash11enable_sm90INS1_16FlashAttnFwdSm90INS1_25CollectiveMainloopFwdSm90ILi2EN4cute5tupleIJNS5_1CILi1EEES8_S8_EEENS6_IJNS7_ILi128EEENS7_ILi160EEENS7_ILi192EEEEEELi192ENS_12float_e4m3_tEfNS_4arch4Sm90ELb0ELb0ELb1ELb1ELb0ELb1ELb0ELb1ELb1ELb1ELb0ELb0EEENS1_21CollectiveEpilogueFwdINS6_IJSA_SC_SB_EEES9_NS_10bfloat16_tESG_Li256ELb1ELb1ELb0ELb1EEENS1_36VarlenDynamicPersistentTileSchedulerILi128ELi160ELi256ELi128ELb0ELb1ELb1ELb0ELb1ELb1EEEEEEEEEvNT_6ParamsE:
	.zero		3584


//--------------------- .nv.constant0._ZN7cutlass13device_kernelIN5flash11enable_sm90INS1_16FlashAttnFwdSm90INS1_25CollectiveMainloopFwdSm90ILi2EN4cute5tupleIJNS5_1CILi1EEES8_S8_EEENS6_IJNS7_ILi128EEESA_NS7_ILi192EEEEEELi192ENS_12float_e4m3_tEfNS_4arch4Sm90ELb0ELb1ELb1ELb0ELb0ELb0ELb0ELb1ELb1ELb1ELb0ELb0EEENS1_21CollectiveEpilogueFwdINS6_IJSA_SB_SA_EEES9_NS_10bfloat16_tESF_Li256ELb0ELb1ELb0ELb1EEENS1_30DynamicPersistentTileSchedulerILi256ELi128ELb0ELb1ELb1EEEEEEEEEvNT_6ParamsE --------------------------
	.section	.nv.constant0._ZN7cutlass13device_kernelIN5flash11enable_sm90INS1_16FlashAttnFwdSm90INS1_25CollectiveMainloopFwdSm90ILi2EN4cute5tupleIJNS5_1CILi1EEES8_S8_EEENS6_IJNS7_ILi128EEESA_NS7_ILi192EEEEEELi192ENS_12float_e4m3_tEfNS_4arch4Sm90ELb0ELb1ELb1ELb0ELb0ELb0ELb0ELb1ELb1ELb1ELb0ELb0EEENS1_21CollectiveEpilogueFwdINS6_IJSA_SB_SA_EEES9_NS_10bfloat16_tESF_Li256ELb0ELb1ELb0ELb1EEENS1_30DynamicPersistentTileSchedulerILi256ELi128ELb0ELb1ELb1EEEEEEEEEvNT_6ParamsE,"a",@progbits
	.sectionflags	@""
	.align	4
.nv.constant0._ZN7cutlass13device_kernelIN5flash11enable_sm90INS1_16FlashAttnFwdSm90INS1_25CollectiveMainloopFwdSm90ILi2EN4cute5tupleIJNS5_1CILi1EEES8_S8_EEENS6_IJNS7_ILi128EEESA_NS7_ILi192EEEEEELi192ENS_12float_e4m3_tEfNS_4arch4Sm90ELb0ELb1ELb1ELb0ELb0ELb0ELb0ELb1ELb1ELb1ELb0ELb0EEENS1_21CollectiveEpilogueFwdINS6_IJSA_SB_SA_EEES9_NS_10bfloat16_tESF_Li256ELb0ELb1ELb0ELb1EEENS1_30DynamicPersistentTileSchedulerILi256ELi128ELb0ELb1ELb1EEEEEEEEEvNT_6ParamsE:
	.zero		3584


//--------------------- .nv.constant0._ZN7cutlass13device_kernelIN5flash11enable_sm90INS1_16FlashAttnFwdSm90INS1_25CollectiveMainloopFwdSm90ILi2EN4cute5tupleIJNS5_1CILi1EEES8_S8_EEENS6_IJNS7_ILi128EEESA_NS7_ILi192EEEEEELi192ENS_12float_e4m3_tEfNS_4arch4Sm90ELb0ELb1ELb1ELb1ELb0ELb0ELb0ELb1ELb1ELb1ELb0ELb0EEENS1_21CollectiveEpilogueFwdINS6_IJSA_SB_SA_EEES9_NS_10bfloat16_tESF_Li256ELb1ELb1ELb0ELb1EEENS1_36VarlenDynamicPersistentTileSchedulerILi128ELi128ELi256ELi128ELb0ELb1ELb1ELb1ELb0ELb1EEEEEEEEEvNT_6ParamsE --------------------------
	.section	.nv.constant0._ZN7cutlass13device_kernelIN5flash11enable_sm90INS1_16FlashAttnFwdSm90INS1_25CollectiveMainloopFwdSm90ILi2EN4cute5tupleIJNS5_1CILi1EEES8_S8_EEENS6_IJNS7_ILi128EEESA_NS7_ILi192EEEEEELi192ENS_12float_e4m3_tEfNS_4arch4Sm90ELb0ELb1ELb1ELb1ELb0ELb0ELb0ELb1ELb1ELb1ELb0ELb0EEENS1_21CollectiveEpilogueFwdINS6_IJSA_SB_SA_EEES9_NS_10bfloat16_tESF_Li256ELb1ELb1ELb0ELb1EEENS1_36VarlenDynamicPersistentTileSchedulerILi128ELi128ELi256ELi128ELb0ELb1ELb1ELb1ELb0ELb1EEEEEEEEEvNT_6ParamsE,"a",@progbits
	.sectionflags	@""
	.align	4
.nv.constant0._ZN7cutlass13device_kernelIN5flash11enable_sm90INS1_16FlashAttnFwdSm90INS1_25CollectiveMainloopFwdSm90ILi2EN4cute5tupleIJNS5_1CILi1EEES8_S8_EEENS6_IJNS7_ILi128EEESA_NS7_ILi192EEEEEELi192ENS_12float_e4m3_tEfNS_4arch4Sm90ELb0ELb1ELb1ELb1ELb0ELb0ELb0ELb1ELb1ELb1ELb0ELb0EEENS1_21CollectiveEpilogueFwdINS6_IJSA_SB_SA_EEES9_NS_10bfloat16_tESF_Li256ELb1ELb1ELb0ELb1EEENS1_36VarlenDynamicPersistentTileSchedulerILi128ELi128ELi256ELi128ELb0ELb1ELb1ELb1ELb0ELb1EEEEEEEEEvNT_6ParamsE:
	.zero		3584


//--------------------- .nv.constant0._ZN7cutlass13device_kernelIN5flash11enable_sm90INS1_16FlashAttnFwdSm90INS1_25CollectiveMainloopFwdSm90ILi2EN4cute5tupleIJNS5_1CILi1EEES8_S8_EEENS6_IJNS7_ILi128EEESA_NS7_ILi192EEEEEELi192ENS_12float_e4m3_tEfNS_4arch4Sm90ELb0ELb1ELb1ELb1ELb0ELb1ELb0ELb1ELb1ELb1ELb0ELb0EEENS1_21CollectiveEpilogueFwdINS6_IJSA_SB_SA_EEES9_NS_10bfloat16_tESF_Li256ELb1ELb1ELb0ELb1EEENS1_36VarlenDynamicPersistentTileSchedulerILi128ELi128ELi256ELi128ELb0ELb1ELb1ELb1ELb0ELb1EEEEEEEEEvNT_6ParamsE --------------------------
	.section	.nv.constant0._ZN7cutlass13device_kernelIN5flash11enable_sm90INS1_16FlashAttnFwdSm90INS1_25CollectiveMainloopFwdSm90ILi2EN4cute5tupleIJNS5_1CILi1EEES8_S8_EEENS6_IJNS7_ILi128EEESA_NS7_ILi192EEEEEELi192ENS_12float_e4m3_tEfNS_4arch4Sm90ELb0ELb1ELb1ELb1ELb0ELb1ELb0ELb1ELb1ELb1ELb0ELb0EEENS1_21CollectiveEpilogueFwdINS6_IJSA_SB_SA_EEES9_NS_10bfloat16_tESF_Li256ELb1ELb1ELb0ELb1EEENS1_36VarlenDynamicPersistentTileSchedulerILi128ELi128ELi256ELi128ELb0ELb1ELb1ELb1ELb0ELb1EEEEEEEEEvNT_6ParamsE,"a",@progbits
	.sectionflags	@""
	.align	4
.nv.constant0._ZN7cutlass13device_kernelIN5flash11enable_sm90INS1_16FlashAttnFwdSm90INS1_25CollectiveMainloopFwdSm90ILi2EN4cute5tupleIJNS5_1CILi1EEES8_S8_EEENS6_IJNS7_ILi128EEESA_NS7_ILi192EEEEEELi192ENS_12float_e4m3_tEfNS_4arch4Sm90ELb0ELb1ELb1ELb1ELb0ELb1ELb0ELb1ELb1ELb1ELb0ELb0EEENS1_21CollectiveEpilogueFwdINS6_IJSA_SB_SA_EEES9_NS_10bfloat16_tESF_Li256ELb1ELb1ELb0ELb1EEENS1_36VarlenDynamicPersistentTileSchedulerILi128ELi128ELi256ELi128ELb0ELb1ELb1ELb1ELb0ELb1EEEEEEEEEvNT_6ParamsE:
	.zero		3584


//--------------------- .nv.constant0._ZN7cutlass13device_kernelIN5flash11enable_sm90INS1_16FlashAttnFwdSm90INS1_25CollectiveMainloopFwdSm90ILi2EN4cute5tupleIJNS5_1CILi1EEES8_S8_EEENS6_IJNS7_ILi128EEENS7_ILi160EEENS7_ILi192EEEEEELi192ENS_12float_e4m3_tEfNS_4arch4Sm90ELb1ELb0ELb1ELb0ELb0ELb0ELb0ELb1ELb1ELb1ELb0ELb0EEENS1_21CollectiveEpilogueFwdINS6_IJSA_SC_SB_EEES9_NS_10bfloat16_tESG_Li256ELb0ELb1ELb0ELb1EEENS1_30DynamicPersistentTileSchedulerILi256ELi128ELb0ELb1ELb1EEEEEEEEEvNT_6ParamsE --------------------------
	.section	.nv.constant0._ZN7cutlass13device_kernelIN5flash11enable_sm90INS1_16FlashAttnFwdSm90INS1_25CollectiveMainloopFwdSm90ILi2EN4cute5tupleIJNS5_1CILi1EEES8_S8_EEENS6_IJNS7_ILi128EEENS7_ILi160EEENS7_ILi192EEEEEELi192ENS_12float_e4m3_tEfNS_4arch4Sm90ELb1ELb0ELb1ELb0ELb0ELb0ELb0ELb1ELb1ELb1ELb0ELb0EEENS1_21CollectiveEpilogueFwdINS6_IJSA_SC_SB_EEES9_NS_10bfloat16_tESG_Li256ELb0ELb1ELb0ELb1EEENS1_30DynamicPersistentTileSchedulerILi256ELi128ELb0ELb1ELb1EEEEEEEEEvNT_6ParamsE,"a",@progbits
	.sectionflags	@""
	.align	4
.nv.constant0._ZN7cutlass13device_kernelIN5flash11enable_sm90INS1_16FlashAttnFwdSm90INS1_25CollectiveMainloopFwdSm90ILi2EN4cute5tupleIJNS5_1CILi1EEES8_S8_EEENS6_IJNS7_ILi128EEENS7_ILi160EEENS7_ILi192EEEEEELi192ENS_12float_e4m3_tEfNS_4arch4Sm90ELb1ELb0ELb1ELb0ELb0ELb0ELb0ELb1ELb1ELb1ELb0ELb0EEENS1_21CollectiveEpilogueFwdINS6_IJSA_SC_SB_EEES9_NS_10bfloat16_tESG_Li256ELb0ELb1ELb0ELb1EEENS1_30DynamicPersistentTileSchedulerILi256ELi128ELb0ELb1ELb1EEEEEEEEEvNT_6ParamsE:
	.zero		3584


//--------------------- .nv.constant0._ZN7cutlass13device_kernelIN5flash11enable_sm90INS1_16FlashAttnFwdSm90INS1_25CollectiveMainloopFwdSm90ILi2EN4cute5tupleIJNS5_1CILi1EEES8_S8_EEENS6_IJNS7_ILi128EEENS7_ILi160EEENS7_ILi192EEEEEELi192ENS_12float_e4m3_tEfNS_4arch4Sm90ELb1ELb0ELb1ELb1ELb0ELb0ELb0ELb1ELb1ELb1ELb0ELb0EEENS1_21CollectiveEpilogueFwdINS6_IJSA_SC_SB_EEES9_NS_10bfloat16_tESG_Li256ELb1ELb1ELb0ELb1EEENS1_36VarlenDynamicPersistentTileSchedulerILi128ELi160ELi256ELi128ELb0ELb1ELb1ELb1ELb1ELb1EEEEEEEEEvNT_6ParamsE --------------------------
	.section	.nv.constant0._ZN7cutlass13device_kernelIN5flash11enable_sm90INS1_16FlashAttnFwdSm90INS1_25CollectiveMainloopFwdSm90ILi2EN4cute5tupleIJNS5_1CILi1EEES8_S8_EEENS6_IJNS7_ILi128EEENS7_ILi160EEENS7_ILi192EEEEEELi192ENS_12float_e4m3_tEfNS_4arch4Sm90ELb1ELb0ELb1ELb1ELb0ELb0ELb0ELb1ELb1ELb1ELb0ELb0EEENS1_21CollectiveEpilogueFwdINS6_IJSA_SC_SB_EEES9_NS_10bfloat16_tESG_Li256ELb1ELb1ELb0ELb1EEENS1_36VarlenDynamicPersistentTileSchedulerILi128ELi160ELi256ELi128ELb0ELb1ELb1ELb1ELb1ELb1EEEEEEEEEvNT_6ParamsE,"a",@progbits
	.sectionflags	@""
	.align	4
.nv.constant0._ZN7cutlass13device_kernelIN5flash11enable_sm90INS1_16FlashAttnFwdSm90INS1_25CollectiveMainloopFwdSm90ILi2EN4cute5tupleIJNS5_1CILi1EEES8_S8_EEENS6_IJNS7_ILi128EEENS7_ILi160EEENS7_ILi192EEEEEELi192ENS_12float_e4m3_tEfNS_4arch4Sm90ELb1ELb0ELb1ELb1ELb0ELb0ELb0ELb1ELb1ELb1ELb0ELb0EEENS1_21CollectiveEpilogueFwdINS6_IJSA_SC_SB_EEES9_NS_10bfloat16_tESG_Li256ELb1ELb1ELb0ELb1EEENS1_36VarlenDynamicPersistentTileSchedulerILi128ELi160ELi256ELi128ELb0ELb1ELb1ELb1ELb1ELb1EEEEEEEEEvNT_6ParamsE:
	.zero		3584


//--------------------- .nv.constant0._ZN7cutlass13device_kernelIN5flash11enable_sm90INS1_16FlashAttnFwdSm90INS1_25CollectiveMainloopFwdSm90ILi2EN4cute5tupleIJNS5_1CILi1EEES8_S8_EEENS6_IJNS7_ILi128EEENS7_ILi160EEENS7_ILi192EEEEEELi192ENS_12float_e4m3_tEfNS_4arch4Sm90ELb1ELb0ELb1ELb1ELb0ELb1ELb0ELb1ELb1ELb1ELb0ELb0EEENS1_21CollectiveEpilogueFwdINS6_IJSA_SC_SB_EEES9_NS_10bfloat16_tESG_Li256ELb1ELb1ELb0ELb1EEENS1_36VarlenDynamicPersistentTileSchedulerILi128ELi160ELi256ELi128ELb0ELb1ELb1ELb1ELb1ELb1EEEEEEEEEvNT_6ParamsE --------------------------
	.section	.nv.constant0._ZN7cutlass13device_kernelIN5flash11enable_sm90INS1_16FlashAttnFwdSm90INS1_25CollectiveMainloopFwdSm90ILi2EN4cute5tupleIJNS5_1CILi1EEES8_S8_EEENS6_IJNS7_ILi128EEENS7_ILi160EEENS7_ILi192EEEEEELi192ENS_12float_e4m3_tEfNS_4arch4Sm90ELb1ELb0ELb1ELb1ELb0ELb1ELb0ELb1ELb1ELb1ELb0ELb0EEENS1_21CollectiveEpilogueFwdINS6_IJSA_SC_SB_EEES9_NS_10bfloat16_tESG_Li256ELb1ELb1ELb0ELb1EEENS1_36VarlenDynamicPersistentTileSchedulerILi128ELi160ELi256ELi128ELb0ELb1ELb1ELb1ELb1ELb1EEEEEEEEEvNT_6ParamsE,"a",@progbits
	.sectionflags	@""
	.align	4
.nv.constant0._ZN7cutlass13device_kernelIN5flash11enable_sm90INS1_16FlashAttnFwdSm90INS1_25CollectiveMainloopFwdSm90ILi2EN4cute5tupleIJNS5_1CILi1EEES8_S8_EEENS6_IJNS7_ILi128EEENS7_ILi160EEENS7_ILi192EEEEEELi192ENS_12float_e4m3_tEfNS_4arch4Sm90ELb1ELb0ELb1ELb1ELb0ELb1ELb0ELb1ELb1ELb1ELb0ELb0EEENS1_21CollectiveEpilogueFwdINS6_IJSA_SC_SB_EEES9_NS_10bfloat16_tESG_Li256ELb1ELb1ELb0ELb1EEENS1_36VarlenDynamicPersistentTileSchedulerILi128ELi160ELi256ELi128ELb0ELb1ELb1ELb1ELb1ELb1EEEEEEEEEvNT_6ParamsE:
	.zero		3584


//--------------------- .nv.constant0._ZN7cutlass13device_kernelIN5flash11enable_sm90INS1_16FlashAttnFwdSm90INS1_25CollectiveMainloopFwdSm90ILi2EN4cute5tupleIJNS5_1CILi1EEES8_S8_EEENS6_IJNS7_ILi128EEENS7_ILi224EEESA_EEELi128ENS_12float_e4m3_tEfNS_4arch4Sm90ELb0ELb0ELb1ELb0ELb0ELb0ELb0ELb1ELb1ELb1ELb0ELb0EEENS1_21CollectiveEpilogueFwdINS6_IJSA_SA_SB_EEES9_NS_10bfloat16_tESF_Li256ELb0ELb1ELb0ELb1EEENS1_29StaticPersistentTileSchedulerILb0EEEEEEEEEvNT_6ParamsE --------------------------
	.section	.nv.constant0._ZN7cutlass13device_kernelIN5flash11enable_sm90INS1_16FlashAttnFwdSm90INS1_25CollectiveMainloopFwdSm90ILi2EN4cute5tupleIJNS5_1CILi1EEES8_S8_EEENS6_IJNS7_ILi128EEENS7_ILi224EEESA_EEELi128ENS_12float_e4m3_tEfNS_4arch4Sm90ELb0ELb0ELb1ELb0ELb0ELb0ELb0ELb1ELb1ELb1ELb0ELb0EEENS1_21CollectiveEpilogueFwdINS6_IJSA_SA_SB_EEES9_NS_10bfloat16_tESF_Li256ELb0ELb1ELb0ELb1EEENS1_29StaticPersistentTileSchedulerILb0EEEEEEEEEvNT_6ParamsE,"a",@progbits
	.sectionflags	@""
	.align	4
.nv.constant0._ZN7cutlass13device_kernelIN5flash11enable_sm90INS1_16FlashAttnFwdSm90INS1_25CollectiveMainloopFwdSm90ILi2EN4cute5tupleIJNS5_1CILi1EEES8_S8_EEENS6_IJNS7_ILi128EEENS7_ILi224EEESA_EEELi128ENS_12float_e4m3_tEfNS_4arch4Sm90ELb0ELb0ELb1ELb0ELb0ELb0ELb0ELb1ELb1ELb1ELb0ELb0EEENS1_21CollectiveEpilogueFwdINS6_IJSA_SA_SB_EEES9_NS_10bfloat16_tESF_Li256ELb0ELb1ELb0ELb1EEENS1_29StaticPersistentTileSchedulerILb0EEEEEEEEEvNT_6ParamsE:
	.zero		3456


//--------------------- .nv.constant0._ZN7cutlass13device_kernelIN5flash11enable_sm90INS1_16FlashAttnFwdSm90INS1_25CollectiveMainloopFwdSm90ILi2EN4cute5tupleIJNS5_1CILi1EEES8_S8_EEENS6_IJNS7_ILi128EEENS7_ILi224EEESA_EEELi128ENS_12float_e4m3_tEfNS_4arch4Sm90ELb0ELb0ELb1ELb1ELb0ELb0ELb0ELb1ELb1ELb1ELb0ELb0EEENS1_21CollectiveEpilogueFwdINS6_IJSA_SA_SB_EEES9_NS_10bfloat16_tESF_Li256ELb1ELb1ELb0ELb1EEENS1_36VarlenDynamicPersistentTileSchedulerILi128ELi224ELi256ELi128ELb0ELb1ELb1ELb0ELb1ELb1EEEEEEEEEvNT_6ParamsE --------------------------
	.section	.nv.constant0._ZN7cutlass13device_kernelIN5flash11enable_sm90INS1_16FlashAttnFwdSm90INS1_25CollectiveMainloopFwdSm90ILi2EN4cute5tupleIJNS5_1CILi1EEES8_S8_EEENS6_IJNS7_ILi128EEENS7_ILi224EEESA_EEELi128ENS_12float_e4m3_tEfNS_4arch4Sm90ELb0ELb0ELb1ELb1ELb0ELb0ELb0ELb1ELb1ELb1ELb0ELb0EEENS1_21CollectiveEpilogueFwdINS6_IJSA_SA_SB_EEES9_NS_10bfloat16_tESF_Li256ELb1ELb1ELb0ELb1EEENS1_36VarlenDynamicPersistentTileSchedulerILi128ELi224ELi256ELi128ELb0ELb1ELb1ELb0ELb1ELb1EEEEEEEEEvNT_6ParamsE,"a",@progbits
	.sectionflags	@""
	.align	4
.nv.constant0._ZN7cutlass13device_kernelIN5flash11enable_sm90INS1_16FlashAttnFwdSm90INS1_25CollectiveMainloopFwdSm90ILi2EN4cute5tupleIJNS5_1CILi1EEES8_S8_EEENS6_IJNS7_ILi128EEENS7_ILi224EEESA_EEELi128ENS_12float_e4m3_tEfNS_4arch4Sm90ELb0ELb0ELb1ELb1ELb0ELb0ELb0ELb1ELb1ELb1ELb0ELb0EEENS1_21CollectiveEpilogueFwdINS6_IJSA_SA_SB_EEES9_NS_10bfloat16_tESF_Li256ELb1ELb1ELb0ELb1EEENS1_36VarlenDynamicPersistentTileSchedulerILi128ELi224ELi256ELi128ELb0ELb1ELb1ELb0ELb1ELb1EEEEEEEEEvNT_6ParamsE:
	.zero		3584


//--------------------- .nv.constant0._ZN7cutlass13device_kernelIN5flash11enable_sm90INS1_16FlashAttnFwdSm90INS1_25CollectiveMainloopFwdSm90ILi2EN4cute5tupleIJNS5_1CILi1EEES8_S8_EEENS6_IJNS7_ILi128EEENS7_ILi224EEESA_EEELi128ENS_12float_e4m3_tEfNS_4arch4Sm90ELb0ELb0ELb1ELb1ELb0ELb1ELb0ELb1ELb1ELb1ELb0ELb0EEENS1_21CollectiveEpilogueFwdINS6_IJSA_SA_SB_EEES9_NS_10bfloat16_tESF_Li256ELb1ELb1ELb0ELb1EEENS1_36VarlenDynamicPersistentTileSchedulerILi128ELi224ELi256ELi128ELb0ELb1ELb1ELb0ELb1ELb1EEEEEEEEEvNT_6ParamsE --------------------------
	.section	.nv.constant0._ZN7cutlass13device_kernelIN5flash11enable_sm90INS1_16FlashAttnFwdSm90INS1_25CollectiveMainloopFwdSm90ILi2EN4cute5tupleIJNS5_1CILi1EEES8_S8_EEENS6_IJNS7_ILi128EEENS7_ILi224EEESA_EEELi128ENS_12float_e4m3_tEfNS_4arch4Sm90ELb0ELb0ELb1ELb1ELb0ELb1ELb0ELb1ELb1ELb1ELb0ELb0EEENS1_21CollectiveEpilogueFwdINS6_IJSA_SA_SB_EEES9_NS_10bfloat16_tESF_Li256ELb1ELb1ELb0ELb1EEENS1_36VarlenDynamicPersistentTileSchedulerILi128ELi224ELi256ELi128ELb0ELb1ELb1ELb0ELb1ELb1EEEEEEEEEvNT_6ParamsE,"a",@progbits
	.sectionflags	@""
	.align	4
.nv.constant0._ZN7cutlass13device_kernelIN5flash11enable_sm90INS1_16FlashAttnFwdSm90INS1_25CollectiveMainloopFwdSm90ILi2EN4cute5tupleIJNS5_1CILi1EEES8_S8_EEENS6_IJNS7_ILi128EEENS7_ILi224EEESA_EEELi128ENS_12float_e4m3_tEfNS_4arch4Sm90ELb0ELb0ELb1ELb1ELb0ELb1ELb0ELb1ELb1ELb1ELb0ELb0EEENS1_21CollectiveEpilogueFwdINS6_IJSA_SA_SB_EEES9_NS_10bfloat16_tESF_Li256ELb1ELb1ELb0ELb1EEENS1_36VarlenDynamicPersistentTileSchedulerILi128ELi224ELi256ELi128ELb0ELb1ELb1ELb0ELb1ELb1EEEEEEEEEvNT_6ParamsE:
	.zero		3584


//--------------------- .nv.constant0._ZN7cutlass13device_kernelIN5flash11enable_sm90INS1_16FlashAttnFwdSm90INS1_25CollectiveMainloopFwdSm90ILi2EN4cute5tupleIJNS5_1CILi1EEES8_S8_EEENS6_IJNS7_ILi128EEENS7_ILi192EEESA_EEELi128ENS_12float_e4m3_tEfNS_4arch4Sm90ELb0ELb1ELb1ELb0ELb0ELb0ELb0ELb1ELb1ELb1ELb0ELb0EEENS1_21CollectiveEpilogueFwdINS6_IJSA_SA_SB_EEES9_NS_10bfloat16_tESF_Li256ELb0ELb1ELb0ELb1EEENS1_30DynamicPersistentTileSchedulerILi256ELi128ELb0ELb1ELb1EEEEEEEEEvNT_6ParamsE --------------------------
	.section	.nv.constant0._ZN7cutlass13device_kernelIN5flash11enable_sm90INS1_16FlashAttnFwdSm90INS1_25CollectiveMainloopFwdSm90ILi2EN4cute5tupleIJNS5_1CILi1EEES8_S8_EEENS6_IJNS7_ILi128EEENS7_ILi192EEESA_EEELi128ENS_12float_e4m3_tEfNS_4arch4Sm90ELb0ELb1ELb1ELb0ELb0ELb0ELb0ELb1ELb1ELb1ELb0ELb0EEENS1_21CollectiveEpilogueFwdINS6_IJSA_SA_SB_EEES9_NS_10bfloat16_tESF_Li256ELb0ELb1ELb0ELb1EEENS1_30DynamicPersistentTileSchedulerILi256ELi128ELb0ELb1ELb1EEEEEEEEEvNT_6ParamsE,"a",@progbits
	.sectionflags	@""
	.align	4
.nv.constant0._ZN7cutlass13device_kernelIN5flash11enable_sm90INS1_16FlashAttnFwdSm90INS1_25CollectiveMainloopFwdSm90ILi2EN4cute5tupleIJNS5_1CILi1EEES8_S8_EEENS6_IJNS7_ILi128EEENS7_ILi192EEESA_EEELi128ENS_12float_e4m3_tEfNS_4arch4Sm90ELb0ELb1ELb1ELb0ELb0ELb0ELb0ELb1ELb1ELb1ELb0ELb0EEENS1_21CollectiveEpilogueFwdINS6_IJSA_SA_SB_EEES9_NS_10bfloat16_tESF_Li256ELb0ELb1ELb0ELb1EEENS1_30DynamicPersistentTileSchedulerILi256ELi128ELb0ELb1ELb1EEEEEEEEEvNT_6ParamsE:
	.zero		3584


//--------------------- .nv.constant0._ZN7cutlass13device_kernelIN5flash11enable_sm90INS1_16FlashAttnFwdSm90INS1_25CollectiveMainloopFwdSm90ILi2EN4cute5tupleIJNS5_1CILi1EEES8_S8_EEENS6_IJNS7_ILi128EEENS7_ILi192EEESA_EEELi128ENS_12float_e4m3_tEfNS_4arch4Sm90ELb0ELb1ELb1ELb1ELb0ELb0ELb0ELb1ELb1ELb1ELb0ELb0EEENS1_21CollectiveEpilogueFwdINS6_IJSA_SA_SB_EEES9_NS_10bfloat16_tESF_Li256ELb1ELb1ELb0ELb1EEENS1_36VarlenDynamicPersistentTileSchedulerILi128ELi192ELi256ELi128ELb0ELb1ELb1ELb1ELb0ELb1EEEEEEEEEvNT_6ParamsE --------------------------
	.section	.nv.constant0._ZN7cutlass13device_kernelIN5flash11enable_sm90INS1_16FlashAttnFwdSm90INS1_25CollectiveMainloopFwdSm90ILi2EN4cute5tupleIJNS5_1CILi1EEES8_S8_EEENS6_IJNS7_ILi128EEENS7_ILi192EEESA_EEELi128ENS_12float_e4m3_tEfNS_4arch4Sm90ELb0ELb1ELb1ELb1ELb0ELb0ELb0ELb1ELb1ELb1ELb0ELb0EEENS1_21CollectiveEpilogueFwdINS6_IJSA_SA_SB_EEES9_NS_10bfloat16_tESF_Li256ELb1ELb1ELb0ELb1EEENS1_36VarlenDynamicPersistentTileSchedulerILi128ELi192ELi256ELi128ELb0ELb1ELb1ELb1ELb0ELb1EEEEEEEEEvNT_6ParamsE,"a",@progbits
	.sectionflags	@""
	.align	4
.nv.constant0._ZN7cutlass13device_kernelIN5flash11enable_sm90INS1_16FlashAttnFwdSm90INS1_25CollectiveMainloopFwdSm90ILi2EN4cute5tupleIJNS5_1CILi1EEES8_S8_EEENS6_IJNS7_ILi128EEENS7_ILi192EEESA_EEELi128ENS_12float_e4m3_tEfNS_4arch4Sm90ELb0ELb1ELb1ELb1ELb0ELb0ELb0ELb1ELb1ELb1ELb0ELb0EEENS1_21CollectiveEpilogueFwdINS6_IJSA_SA_SB_EEES9_NS_10bfloat16_tESF_Li256ELb1ELb1ELb0ELb1EEENS1_36VarlenDynamicPersistentTileSchedulerILi128ELi192ELi256ELi128ELb0ELb1ELb1ELb1ELb0ELb1EEEEEEEEEvNT_6ParamsE:
	.zero		3584


//--------------------- .nv.constant0._ZN7cutlass13device_kernelIN5flash11enable_sm90INS1_16FlashAttnFwdSm90INS1_25CollectiveMainloopFwdSm90ILi2EN4cute5tupleIJNS5_1CILi1EEES8_S8_EEENS6_IJNS7_ILi128EEENS7_ILi192EEESA_EEELi128ENS_12float_e4m3_tEfNS_4arch4Sm90ELb0ELb1ELb1ELb1ELb0ELb1ELb0ELb1ELb1ELb1ELb0ELb0EEENS1_21CollectiveEpilogueFwdINS6_IJSA_SA_SB_EEES9_NS_10bfloat16_tESF_Li256ELb1ELb1ELb0ELb1EEENS1_36VarlenDynamicPersistentTileSchedulerILi128ELi192ELi256ELi128ELb0ELb1ELb1ELb1ELb0ELb1EEEEEEEEEvNT_6ParamsE --------------------------
	.section	.nv.constant0._ZN7cutlass13device_kernelIN5flash11enable_sm90INS1_16FlashAttnFwdSm90INS1_25CollectiveMainloopFwdSm90ILi2EN4cute5tupleIJNS5_1CILi1EEES8_S8_EEENS6_IJNS7_ILi128EEENS7_ILi192EEESA_EEELi128ENS_12float_e4m3_tEfNS_4arch4Sm90ELb0ELb1ELb1ELb1ELb0ELb1ELb0ELb1ELb1ELb1ELb0ELb0EEENS1_21CollectiveEpilogueFwdINS6_IJSA_SA_SB_EEES9_NS_10bfloat16_tESF_Li256ELb1ELb1ELb0ELb1EEENS1_36VarlenDynamicPersistentTileSchedulerILi128ELi192ELi256ELi128ELb0ELb1ELb1ELb1ELb0ELb1EEEEEEEEEvNT_6ParamsE,"a",@progbits
	.sectionflags	@""
	.align	4
.nv.constant0._ZN7cutlass13device_kernelIN5flash11enable_sm90INS1_16FlashAttnFwdSm90INS1_25CollectiveMainloopFwdSm90ILi2EN4cute5tupleIJNS5_1CILi1EEES8_S8_EEENS6_IJNS7_ILi128EEENS7_ILi192EEESA_EEELi128ENS_12float_e4m3_tEfNS_4arch4Sm90ELb0ELb1ELb1ELb1ELb0ELb1ELb0ELb1ELb1ELb1ELb0ELb0EEENS1_21CollectiveEpilogueFwdINS6_IJSA_SA_SB_EEES9_NS_10bfloat16_tESF_Li256ELb1ELb1ELb0ELb1EEENS1_36VarlenDynamicPersistentTileSchedulerILi128ELi192ELi256ELi128ELb0ELb1ELb1ELb1ELb0ELb1EEEEEEEEEvNT_6ParamsE:
	.zero		3584


//--------------------- .nv.constant0._ZN7cutlass13device_kernelIN5flash11enable_sm90INS1_16FlashAttnFwdSm90INS1_25CollectiveMainloopFwdSm90ILi2EN4cute5tupleIJNS5_1CILi1EEES8_S8_EEENS6_IJNS7_ILi128EEENS7_ILi224EEESA_EEELi128ENS_12float_e4m3_tEfNS_4arch4Sm90ELb1ELb0ELb1ELb0ELb0ELb0ELb0ELb1ELb1ELb1ELb0ELb0EEENS1_21CollectiveEpilogueFwdINS6_IJSA_SA_SB_EEES9_NS_10bfloat16_tESF_Li256ELb0ELb1ELb0ELb1EEENS1_30DynamicPersistentTileSchedulerILi256ELi128ELb0ELb1ELb1EEEEEEEEEvNT_6ParamsE --------------------------
	.section	.nv.constant0._ZN7cutlass13device_kernelIN5flash11enable_sm90INS1_16FlashAttnFwdSm90INS1_25CollectiveMainloopFwdSm90ILi2EN4cute5tupleIJNS5_1CILi1EEES8_S8_EEENS6_IJNS7_ILi128EEENS7_ILi224EEESA_EEELi128ENS_12float_e4m3_tEfNS_4arch4Sm90ELb1ELb0ELb1ELb0ELb0ELb0ELb0ELb1ELb1ELb1ELb0ELb0EEENS1_21CollectiveEpilogueFwdINS6_IJSA_SA_SB_EEES9_NS_10bfloat16_tESF_Li256ELb0ELb1ELb0ELb1EEENS1_30DynamicPersistentTileSchedulerILi256ELi128ELb0ELb1ELb1EEEEEEEEEvNT_6ParamsE,"a",@progbits
	.sectionflags	@""
	.align	4
.nv.constant0._ZN7cutlass13device_kernelIN5flash11enable_sm90INS1_16FlashAttnFwdSm90INS1_25CollectiveMainloopFwdSm90ILi2EN4cute5tupleIJNS5_1CILi1EEES8_S8_EEENS6_IJNS7_ILi128EEENS7_ILi224EEESA_EEELi128ENS_12float_e4m3_tEfNS_4arch4Sm90ELb1ELb0ELb1ELb0ELb0ELb0ELb0ELb1ELb1ELb1ELb0ELb0EEENS1_21CollectiveEpilogueFwdINS6_IJSA_SA_SB_EEES9_NS_10bfloat16_tESF_Li256ELb0ELb1ELb0ELb1EEENS1_30DynamicPersistentTileSchedulerILi256ELi128ELb0ELb1ELb1EEEEEEEEEvNT_6ParamsE:
	.zero		3584


//--------------------- .nv.constant0._ZN7cutlass13device_kernelIN5flash11enable_sm90INS1_16FlashAttnFwdSm90INS1_25CollectiveMainloopFwdSm90ILi2EN4cute5tupleIJNS5_1CILi1EEES8_S8_EEENS6_IJNS7_ILi128EEENS7_ILi224EEESA_EEELi128ENS_12float_e4m3_tEfNS_4arch4Sm90ELb1ELb0ELb1ELb1ELb0ELb0ELb0ELb1ELb1ELb1ELb0ELb0EEENS1_21CollectiveEpilogueFwdINS6_IJSA_SA_SB_EEES9_NS_10bfloat16_tESF_Li256ELb1ELb1ELb0ELb1EEENS1_36VarlenDynamicPersistentTileSchedulerILi128ELi224ELi256ELi128ELb0ELb1ELb1ELb1ELb1ELb1EEEEEEEEEvNT_6ParamsE --------------------------
	.section	.nv.constant0._ZN7cutlass13device_kernelIN5flash11enable_sm90INS1_16FlashAttnFwdSm90INS1_25CollectiveMainloopFwdSm90ILi2EN4cute5tupleIJNS5_1CILi1EEES8_S8_EEENS6_IJNS7_ILi128EEENS7_ILi224EEESA_EEELi128ENS_12float_e4m3_tEfNS_4arch4Sm90ELb1ELb0ELb1ELb1ELb0ELb0ELb0ELb1ELb1ELb1ELb0ELb0EEENS1_21CollectiveEpilogueFwdINS6_IJSA_SA_SB_EEES9_NS_10bfloat16_tESF_Li256ELb1ELb1ELb0ELb1EEENS1_36VarlenDynamicPersistentTileSchedulerILi128ELi224ELi256ELi128ELb0ELb1ELb1ELb1ELb1ELb1EEEEEEEEEvNT_6ParamsE,"a",@progbits
	.sectionflags	@""
	.align	4
.nv.constant0._ZN7cutlass13device_kernelIN5flash11enable_sm90INS1_16FlashAttnFwdSm90INS1_25CollectiveMainloopFwdSm90ILi2EN4cute5tupleIJNS5_1CILi1EEES8_S8_EEENS6_IJNS7_ILi128EEENS7_ILi224EEESA_EEELi128ENS_12float_e4m3_tEfNS_4arch4Sm90ELb1ELb0ELb1ELb1ELb0ELb0ELb0ELb1ELb1ELb1ELb0ELb0EEENS1_21CollectiveEpilogueFwdINS6_IJSA_SA_SB_EEES9_NS_10bfloat16_tESF_Li256ELb1ELb1ELb0ELb1EEENS1_36VarlenDynamicPersistentTileSchedulerILi128ELi224ELi256ELi128ELb0ELb1ELb1ELb1ELb1ELb1EEEEEEEEEvNT_6ParamsE:
	.zero		3584


//--------------------- .nv.constant0._ZN7cutlass13device_kernelIN5flash11enable_sm90INS1_16FlashAttnFwdSm90INS1_25CollectiveMainloopFwdSm90ILi2EN4cute5tupleIJNS5_1CILi1EEES8_S8_EEENS6_IJNS7_ILi128EEENS7_ILi224EEESA_EEELi128ENS_12float_e4m3_tEfNS_4arch4Sm90ELb1ELb0ELb1ELb1ELb0ELb1ELb0ELb1ELb1ELb1ELb0ELb0EEENS1_21CollectiveEpilogueFwdINS6_IJSA_SA_SB_EEES9_NS_10bfloat16_tESF_Li256ELb1ELb1ELb0ELb1EEENS1_36VarlenDynamicPersistentTileSchedulerILi128ELi224ELi256ELi128ELb0ELb1ELb1ELb1ELb1ELb1EEEEEEEEEvNT_6ParamsE --------------------------
	.section	.nv.constant0._ZN7cutlass13device_kernelIN5flash11enable_sm90INS1_16FlashAttnFwdSm90INS1_25CollectiveMainloopFwdSm90ILi2EN4cute5tupleIJNS5_1CILi1EEES8_S8_EEENS6_IJNS7_ILi128EEENS7_ILi224EEESA_EEELi128ENS_12float_e4m3_tEfNS_4arch4Sm90ELb1ELb0ELb1ELb1ELb0ELb1ELb0ELb1ELb1ELb1ELb0ELb0EEENS1_21CollectiveEpilogueFwdINS6_IJSA_SA_SB_EEES9_NS_10bfloat16_tESF_Li256ELb1ELb1ELb0ELb1EEENS1_36VarlenDynamicPersistentTileSchedulerILi128ELi224ELi256ELi128ELb0ELb1ELb1ELb1ELb1ELb1EEEEEEEEEvNT_6ParamsE,"a",@progbits
	.sectionflags	@""
	.align	4
.nv.constant0._ZN7cutlass13device_kernelIN5flash11enable_sm90INS1_16FlashAttnFwdSm90INS1_25CollectiveMainloopFwdSm90ILi2EN4cute5tupleIJNS5_1CILi1EEES8_S8_EEENS6_IJNS7_ILi128EEENS7_ILi224EEESA_EEELi128ENS_12float_e4m3_tEfNS_4arch4Sm90ELb1ELb0ELb1ELb1ELb0ELb1ELb0ELb1ELb1ELb1ELb0ELb0EEENS1_21CollectiveEpilogueFwdINS6_IJSA_SA_SB_EEES9_NS_10bfloat16_tESF_Li256ELb1ELb1ELb0ELb1EEENS1_36VarlenDynamicPersistentTileSchedulerILi128ELi224ELi256ELi128ELb0ELb1ELb1ELb1ELb1ELb1EEEEEEEEEvNT_6ParamsE:
	.zero		3584


//--------------------- .nv.constant0._ZN7cutlass13device_kernelIN5flash11enable_sm90INS1_16FlashAttnFwdSm90INS1_25CollectiveMainloopFwdSm90ILi2EN4cute5tupleIJNS5_1CILi1EEES8_S8_EEENS6_IJNS7_ILi192EEENS7_ILi128EEENS7_ILi96EEEEEELi96ENS_12float_e4m3_tEfNS_4arch4Sm90ELb0ELb0ELb1ELb0ELb0ELb0ELb0ELb1ELb1ELb1ELb0ELb0EEENS1_21CollectiveEpilogueFwdINS6_IJSA_SC_SB_EEES9_NS_10bfloat16_tESG_Li384ELb0ELb1ELb0ELb1EEENS1_29StaticPersistentTileSchedulerILb0EEEEEEEEEvNT_6ParamsE --------------------------
	.section	.nv.constant0._ZN7cutlass13device_kernelIN5flash11enable_sm90INS1_16FlashAttnFwdSm90INS1_25CollectiveMainloopFwdSm90ILi2EN4cute5tupleIJNS5_1CILi1EEES8_S8_EEENS6_IJNS7_ILi192EEENS7_ILi128EEENS7_ILi96EEEEEELi96ENS_12float_e4m3_tEfNS_4arch4Sm90ELb0ELb0ELb1ELb0ELb0ELb0ELb0ELb1ELb1ELb1ELb0ELb0EEENS1_21CollectiveEpilogueFwdINS6_IJSA_SC_SB_EEES9_NS_10bfloat16_tESG_Li384ELb0ELb1ELb0ELb1EEENS1_29StaticPersistentTileSchedulerILb0EEEEEEEEEvNT_6ParamsE,"a",@progbits
	.sectionflags	@""
	.align	4
.nv.constant0._ZN7cutlass13device_kernelIN5flash11enable_sm90INS1_16FlashAttnFwdSm90INS1_25CollectiveMainloopFwdSm90ILi2EN4cute5tupleIJNS5_1CILi1EEES8_S8_EEENS6_IJNS7_ILi192EEENS7_ILi128EEENS7_ILi96EEEEEELi96ENS_12float_e4m3_tEfNS_4arch4Sm90ELb0ELb0ELb1ELb0ELb0ELb0ELb0ELb1ELb1ELb1ELb0ELb0EEENS1_21CollectiveEpilogueFwdINS6_IJSA_SC_SB_EEES9_NS_10bfloat16_tESG_Li384ELb0ELb1ELb0ELb1EEENS1_29StaticPersistentTileSchedulerILb0EEEEEEEEEvNT_6ParamsE:
	.zero		3456


//--------------------- .nv.constant0._ZN7cutlass13device_kernelIN5flash11enable_sm90INS1_16FlashAttnFwdSm90INS1_25CollectiveMainloopFwdSm90ILi2EN4cute5tupleIJNS5_1CILi1EEES8_S8_EEENS6_IJNS7_ILi192EEENS7_ILi128EEENS7_ILi96EEEEEELi96ENS_12float_e4m3_tEfNS_4arch4Sm90ELb0ELb0ELb1ELb1ELb0ELb0ELb0ELb1ELb1ELb1ELb0ELb0EEENS1_21CollectiveEpilogueFwdINS6_IJSA_SC_SB_EEES9_NS_10bfloat16_tESG_Li384ELb1ELb1ELb0ELb1EEENS1_36VarlenDynamicPersistentTileSchedulerILi192ELi128ELi384ELi128ELb0ELb1ELb1ELb0ELb1ELb1EEEEEEEEEvNT_6ParamsE --------------------------
	.section	.nv.constant0._ZN7cutlass13device_kernelIN5flash11enable_sm90INS1_16FlashAttnFwdSm90INS1_25CollectiveMainloopFwdSm90ILi2EN4cute5tupleIJNS5_1CILi1EEES8_S8_EEENS6_IJNS7_ILi192EEENS7_ILi128EEENS7_ILi96EEEEEELi96ENS_12float_e4m3_tEfNS_4arch4Sm90ELb0ELb0ELb1ELb1ELb0ELb0ELb0ELb1ELb1ELb1ELb0ELb0EEENS1_21CollectiveEpilogueFwdINS6_IJSA_SC_SB_EEES9_NS_10bfloat16_tESG_Li384ELb1ELb1ELb0ELb1EEENS1_36VarlenDynamicPersistentTileSchedulerILi192ELi128ELi384ELi128ELb0ELb1ELb1ELb0ELb1ELb1EEEEEEEEEvNT_6ParamsE,"a",@progbits
	.sectionflags	@""
	.align	4
.nv.constant0._ZN7cutlass13device_kernelIN5flash11enable_sm90INS1_16FlashAttnFwdSm90INS1_25CollectiveMainloopFwdSm90ILi2EN4cute5tupleIJNS5_1CILi1EEES8_S8_EEENS6_IJNS7_ILi192EEENS7_ILi128EEENS7_ILi96EEEEEELi96ENS_12float_e4m3_tEfNS_4arch4Sm90ELb0ELb0ELb1ELb1ELb0ELb0ELb0ELb1ELb1ELb1ELb0ELb0EEENS1_21CollectiveEpilogueFwdINS6_IJSA_SC_SB_EEES9_NS_10bfloat16_tESG_Li384ELb1ELb1ELb0ELb1EEENS1_36VarlenDynamicPersistentTileSchedulerILi192ELi128ELi384ELi128ELb0ELb1ELb1ELb0ELb1ELb1EEEEEEEEEvNT_6ParamsE:
	.zero		3584


//--------------------- .nv.constant0._ZN7cutlass13device_kernelIN5flash11enable_sm90INS1_16FlashAttnFwdSm90INS1_25CollectiveMainloopFwdSm90ILi2EN4cute5tupleIJNS5_1CILi1EEES8_S8_EEENS6_IJNS7_ILi192EEENS7_ILi128EEENS7_ILi96EEEEEELi96ENS_12float_e4m3_tEfNS_4arch4Sm90ELb0ELb0ELb1ELb1ELb0ELb1ELb0ELb1ELb1ELb1ELb0ELb0EEENS1_21CollectiveEpilogueFwdINS6_IJSA_SC_SB_EEES9_NS_10bfloat16_tESG_Li384ELb1ELb1ELb0ELb1EEENS1_36VarlenDynamicPersistentTileSchedulerILi192ELi128ELi384ELi128ELb0ELb1ELb1ELb0ELb1ELb1EEEEEEEEEvNT_6ParamsE --------------------------
	.section	.nv.constant0._ZN7cutlass13device_kernelIN5flash11enable_sm90INS1_16FlashAttnFwdSm90INS1_25CollectiveMainloopFwdSm90ILi2EN4cute5tupleIJNS5_1CILi1EEES8_S8_EEENS6_IJNS7_ILi192EEENS7_ILi128EEENS7_ILi96EEEEEELi96ENS_12float_e4m3_tEfNS_4arch4Sm90ELb0ELb0ELb1ELb1ELb0ELb1ELb0ELb1ELb1ELb1ELb0ELb0EEENS1_21CollectiveEpilogueFwdINS6_IJSA_SC_SB_EEES9_NS_10bfloat16_tESG_Li384ELb1ELb1ELb0ELb1EEENS1_36VarlenDynamicPersistentTileSchedulerILi192ELi128ELi384ELi128ELb0ELb1ELb1ELb0ELb1ELb1EEEEEEEEEvNT_6ParamsE,"a",@progbits
	.sectionflags	@""
	.align	4
.nv.constant0._ZN7cutlass13device_kernelIN5flash11enable_sm90INS1_16FlashAttnFwdSm90INS1_25CollectiveMainloopFwdSm90ILi2EN4cute5tupleIJNS5_1CILi1EEES8_S8_EEENS6_IJNS7_ILi192EEENS7_ILi128EEENS7_ILi96EEEEEELi96ENS_12float_e4m3_tEfNS_4arch4Sm90ELb0ELb0ELb1ELb1ELb0ELb1ELb0ELb1ELb1ELb1ELb0ELb0EEENS1_21CollectiveEpilogueFwdINS6_IJSA_SC_SB_EEES9_NS_10bfloat16_tESG_Li384ELb1ELb1ELb0ELb1EEENS1_36VarlenDynamicPersistentTileSchedulerILi192ELi128ELi384ELi128ELb0ELb1ELb1ELb0ELb1ELb1EEEEEEEEEvNT_6ParamsE:
	.zero		3584


//--------------------- .nv.constant0._ZN7cutlass13device_kernelIN5flash11enable_sm90INS1_16FlashAttnFwdSm90INS1_25CollectiveMainloopFwdSm90ILi2EN4cute5tupleIJNS5_1CILi1EEES8_S8_EEENS6_IJNS7_ILi192EEENS7_ILi128EEENS7_ILi96EEEEEELi96ENS_12float_e4m3_tEfNS_4arch4Sm90ELb0ELb1ELb1ELb0ELb0ELb0ELb0ELb1ELb1ELb1ELb0ELb0EEENS1_21CollectiveEpilogueFwdINS6_IJSA_SC_SB_EEES9_NS_10bfloat16_tESG_Li384ELb0ELb1ELb0ELb1EEENS1_30DynamicPersistentTileSchedulerILi384ELi128ELb0ELb1ELb1EEEEEEEEEvNT_6ParamsE --------------------------
	.section	.nv.constant0._ZN7cutlass13device_kernelIN5flash11enable_sm90INS1_16FlashAttnFwdSm90INS1_25CollectiveMainloopFwdSm90ILi2EN4cute5tupleIJNS5_1CILi1EEES8_S8_EEENS6_IJNS7_ILi192EEENS7_ILi128EEENS7_ILi96EEEEEELi96ENS_12float_e4m3_tEfNS_4arch4Sm90ELb0ELb1ELb1ELb0ELb0ELb0ELb0ELb1ELb1ELb1ELb0ELb0EEENS1_21CollectiveEpilogueFwdINS6_IJSA_SC_SB_EEES9_NS_10bfloat16_tESG_Li384ELb0ELb1ELb0ELb1EEENS1_30DynamicPersistentTileSchedulerILi384ELi128ELb0ELb1ELb1EEEEEEEEEvNT_6ParamsE,"a",@progbits
	.sectionflags	@""
	.align	4
.nv.constant0._ZN7cutlass13device_kernelIN5flash11enable_sm90INS1_16FlashAttnFwdSm90INS1_25CollectiveMainloopFwdSm90ILi2EN4cute5tupleIJNS5_1CILi1EEES8_S8_EEENS6_IJNS7_ILi192EEENS7_ILi128EEENS7_ILi96EEEEEELi96ENS_12float_e4m3_tEfNS_4arch4Sm90ELb0ELb1ELb1ELb0ELb0ELb0ELb0ELb1ELb1ELb1ELb0ELb0EEENS1_21CollectiveEpilogueFwdINS6_IJSA_SC_SB_EEES9_NS_10bfloat16_tESG_Li384ELb0ELb1ELb0ELb1EEENS1_30DynamicPersistentTileSchedulerILi384ELi128ELb0ELb1ELb1EEEEEEEEEvNT_6ParamsE:
	.zero		3584


//--------------------- .nv.constant0._ZN7cutlass13device_kernelIN5flash11enable_sm90INS1_16FlashAttnFwdSm90INS1_25CollectiveMainloopFwdSm90ILi2EN4cute5tupleIJNS5_1CILi1EEES8_S8_EEENS6_IJNS7_ILi192EEENS7_ILi128EEENS7_ILi96EEEEEELi96ENS_12float_e4m3_tEfNS_4arch4Sm90ELb0ELb1ELb1ELb1ELb0ELb0ELb0ELb1ELb1ELb1ELb0ELb0EEENS1_21CollectiveEpilogueFwdINS6_IJSA_SC_SB_EEES9_NS_10bfloat16_tESG_Li384ELb1ELb1ELb0ELb1EEENS1_36VarlenDynamicPersistentTileSchedulerILi192ELi128ELi384ELi128ELb0ELb1ELb1ELb1ELb0ELb1EEEEEEEEEvNT_6ParamsE --------------------------
	.section	.nv.constant0._ZN7cutlass13device_kernelIN5flash11enable_sm90INS1_16FlashAttnFwdSm90INS1_25CollectiveMainloopFwdSm90ILi2EN4cute5tupleIJNS5_1CILi1EEES8_S8_EEENS6_IJNS7_ILi192EEENS7_ILi128EEENS7_ILi96EEEEEELi96ENS_12float_e4m3_tEfNS_4arch4Sm90ELb0ELb1ELb1ELb1ELb0ELb0ELb0ELb1ELb1ELb1ELb0ELb0EEENS1_21CollectiveEpilogueFwdINS6_IJSA_SC_SB_EEES9_NS_10bfloat16_tESG_Li384ELb1ELb1ELb0ELb1EEENS1_36VarlenDynamicPersistentTileSchedulerILi192ELi128ELi384ELi128ELb0ELb1ELb1ELb1ELb0ELb1EEEEEEEEEvNT_6ParamsE,"a",@progbits
	.sectionflags	@""
	.align	4
.nv.constant0._ZN7cutlass13device_kernelIN5flash11enable_sm90INS1_16FlashAttnFwdSm90INS1_25CollectiveMainloopFwdSm90ILi2EN4cute5tupleIJNS5_1CILi1EEES8_S8_EEENS6_IJNS7_ILi192EEENS7_ILi128EEENS7_ILi96EEEEEELi96ENS_12float_e4m3_tEfNS_4arch4Sm90ELb0ELb1ELb1ELb1ELb0ELb0ELb0ELb1ELb1ELb1ELb0ELb0EEENS1_21CollectiveEpilogueFwdINS6_IJSA_SC_SB_EEES9_NS_10bfloat16_tESG_Li384ELb1ELb1ELb0ELb1EEENS1_36VarlenDynamicPersistentTileSchedulerILi192ELi128ELi384ELi128ELb0ELb1ELb1ELb1ELb0ELb1EEEEEEEEEvNT_6ParamsE:
	.zero		3584


//--------------------- .nv.constant0._ZN7cutlass13device_kernelIN5flash11enable_sm90INS1_16FlashAttnFwdSm90INS1_25CollectiveMainloopFwdSm90ILi2EN4cute5tupleIJNS5_1CILi1EEES8_S8_EEENS6_IJNS7_ILi192EEENS7_ILi128EEENS7_ILi96EEEEEELi96ENS_12float_e4m3_tEfNS_4arch4Sm90ELb0ELb1ELb1ELb1ELb0ELb1ELb0ELb1ELb1ELb1ELb0ELb0EEENS1_21CollectiveEpilogueFwdINS6_IJSA_SC_SB_EEES9_NS_10bfloat16_tESG_Li384ELb1ELb1ELb0ELb1EEENS1_36VarlenDynamicPersistentTileSchedulerILi192ELi128ELi384ELi128ELb0ELb1ELb1ELb1ELb0ELb1EEEEEEEEEvNT_6ParamsE --------------------------
	.section	.nv.constant0._ZN7cutlass13device_kernelIN5flash11enable_sm90INS1_16FlashAttnFwdSm90INS1_25CollectiveMainloopFwdSm90ILi2EN4cute5tupleIJNS5_1CILi1EEES8_S8_EEENS6_IJNS7_ILi192EEENS7_ILi128EEENS7_ILi96EEEEEELi96ENS_12float_e4m3_tEfNS_4arch4Sm90ELb0ELb1ELb1ELb1ELb0ELb1ELb0ELb1ELb1ELb1ELb0ELb0EEENS1_21CollectiveEpilogueFwdINS6_IJSA_SC_SB_EEES9_NS_10bfloat16_tESG_Li384ELb1ELb1ELb0ELb1EEENS1_36VarlenDynamicPersistentTileSchedulerILi192ELi128ELi384ELi128ELb0ELb1ELb1ELb1ELb0ELb1EEEEEEEEEvNT_6ParamsE,"a",@progbits
	.sectionflags	@""
	.align	4
.nv.constant0._ZN7cutlass13device_kernelIN5flash11enable_sm90INS1_16FlashAttnFwdSm90INS1_25CollectiveMainloopFwdSm90ILi2EN4cute5tupleIJNS5_1CILi1EEES8_S8_EEENS6_IJNS7_ILi192EEENS7_ILi128EEENS7_ILi96EEEEEELi96ENS_12float_e4m3_tEfNS_4arch4Sm90ELb0ELb1ELb1ELb1ELb0ELb1ELb0ELb1ELb1ELb1ELb0ELb0EEENS1_21CollectiveEpilogueFwdINS6_IJSA_SC_SB_EEES9_NS_10bfloat16_tESG_Li384ELb1ELb1ELb0ELb1EEENS1_36VarlenDynamicPersistentTileSchedulerILi192ELi128ELi384ELi128ELb0ELb1ELb1ELb1ELb0ELb1EEEEEEEEEvNT_6ParamsE:
	.zero		3584


//--------------------- .nv.constant0._ZN7cutlass13device_kernelIN5flash11enable_sm90INS1_16FlashAttnFwdSm90INS1_25CollectiveMainloopFwdSm90ILi2EN4cute5tupleIJNS5_1CILi1EEES8_S8_EEENS6_IJNS7_ILi192EEENS7_ILi128EEENS7_ILi96EEEEEELi96ENS_12float_e4m3_tEfNS_4arch4Sm90ELb1ELb0ELb1ELb0ELb0ELb0ELb0ELb1ELb1ELb1ELb0ELb0EEENS1_21CollectiveEpilogueFwdINS6_IJSA_SC_SB_EEES9_NS_10bfloat16_tESG_Li384ELb0ELb1ELb0ELb1EEENS1_30DynamicPersistentTileSchedulerILi384ELi128ELb0ELb1ELb1EEEEEEEEEvNT_6ParamsE --------------------------
	.section	.nv.constant0._ZN7cutlass13device_kernelIN5flash11enable_sm90INS1_16FlashAttnFwdSm90INS1_25CollectiveMainloopFwdSm90ILi2EN4cute5tupleIJNS5_1CILi1EEES8_S8_EEENS6_IJNS7_ILi192EEENS7_ILi128EEENS7_ILi96EEEEEELi96ENS_12float_e4m3_tEfNS_4arch4Sm90ELb1ELb0ELb1ELb0ELb0ELb0ELb0ELb1ELb1ELb1ELb0ELb0EEENS1_21CollectiveEpilogueFwdINS6_IJSA_SC_SB_EEES9_NS_10bfloat16_tESG_Li384ELb0ELb1ELb0ELb1EEENS1_30DynamicPersistentTileSchedulerILi384ELi128ELb0ELb1ELb1EEEEEEEEEvNT_6ParamsE,"a",@progbits
	.sectionflags	@""
	.align	4
.nv.constant0._ZN7cutlass13device_kernelIN5flash11enable_sm90INS1_16FlashAttnFwdSm90INS1_25CollectiveMainloopFwdSm90ILi2EN4cute5tupleIJNS5_1CILi1EEES8_S8_EEENS6_IJNS7_ILi192EEENS7_ILi128EEENS7_ILi96EEEEEELi96ENS_12float_e4m3_tEfNS_4arch4Sm90ELb1ELb0ELb1ELb0ELb0ELb0ELb0ELb1ELb1ELb1ELb0ELb0EEENS1_21CollectiveEpilogueFwdINS6_IJSA_SC_SB_EEES9_NS_10bfloat16_tESG_Li384ELb0ELb1ELb0ELb1EEENS1_30DynamicPersistentTileSchedulerILi384ELi128ELb0ELb1ELb1EEEEEEEEEvNT_6ParamsE:
	.zero		3584


//--------------------- .nv.constant0._ZN7cutlass13device_kernelIN5flash11enable_sm90INS1_16FlashAttnFwdSm90INS1_25CollectiveMainloopFwdSm90ILi2EN4cute5tupleIJNS5_1CILi1EEES8_S8_EEENS6_IJNS7_ILi192EEENS7_ILi128EEENS7_ILi96EEEEEELi96ENS_12float_e4m3_tEfNS_4arch4Sm90ELb1ELb0ELb1ELb1ELb0ELb0ELb0ELb1ELb1ELb1ELb0ELb0EEENS1_21CollectiveEpilogueFwdINS6_IJSA_SC_SB_EEES9_NS_10bfloat16_tESG_Li384ELb1ELb1ELb0ELb1EEENS1_36VarlenDynamicPersistentTileSchedulerILi192ELi128ELi384ELi128ELb0ELb1ELb1ELb1ELb1ELb1EEEEEEEEEvNT_6ParamsE --------------------------
	.section	.nv.constant0._ZN7cutlass13device_kernelIN5flash11enable_sm90INS1_16FlashAttnFwdSm90INS1_25CollectiveMainloopFwdSm90ILi2EN4cute5tupleIJNS5_1CILi1EEES8_S8_EEENS6_IJNS7_ILi192EEENS7_ILi128EEENS7_ILi96EEEEEELi96ENS_12float_e4m3_tEfNS_4arch4Sm90ELb1ELb0ELb1ELb1ELb0ELb0ELb0ELb1ELb1ELb1ELb0ELb0EEENS1_21CollectiveEpilogueFwdINS6_IJSA_SC_SB_EEES9_NS_10bfloat16_tESG_Li384ELb1ELb1ELb0ELb1EEENS1_36VarlenDynamicPersistentTileSchedulerILi192ELi128ELi384ELi128ELb0ELb1ELb1ELb1ELb1ELb1EEEEEEEEEvNT_6ParamsE,"a",@progbits
	.sectionflags	@""
	.align	4
.nv.constant0._ZN7cutlass13device_kernelIN5flash11enable_sm90INS1_16FlashAttnFwdSm90INS1_25CollectiveMainloopFwdSm90ILi2EN4cute5tupleIJNS5_1CILi1EEES8_S8_EEENS6_IJNS7_ILi192EEENS7_ILi128EEENS7_ILi96EEEEEELi96ENS_12float_e4m3_tEfNS_4arch4Sm90ELb1ELb0ELb1ELb1ELb0ELb0ELb0ELb1ELb1ELb1ELb0ELb0EEENS1_21CollectiveEpilogueFwdINS6_IJSA_SC_SB_EEES9_NS_10bfloat16_tESG_Li384ELb1ELb1ELb0ELb1EEENS1_36VarlenDynamicPersistentTileSchedulerILi192ELi128ELi384ELi128ELb0ELb1ELb1ELb1ELb1ELb1EEEEEEEEEvNT_6ParamsE:
	.zero		3584


//--------------------- .nv.constant0._ZN7cutlass13device_kernelIN5flash11enable_sm90INS1_16FlashAttnFwdSm90INS1_25CollectiveMainloopFwdSm90ILi2EN4cute5tupleIJNS5_1CILi1EEES8_S8_EEENS6_IJNS7_ILi192EEENS7_ILi128EEENS7_ILi96EEEEEELi96ENS_12float_e4m3_tEfNS_4arch4Sm90ELb1ELb0ELb1ELb1ELb0ELb1ELb0ELb1ELb1ELb1ELb0ELb0EEENS1_21CollectiveEpilogueFwdINS6_IJSA_SC_SB_EEES9_NS_10bfloat16_tESG_Li384ELb1ELb1ELb0ELb1EEENS1_36VarlenDynamicPersistentTileSchedulerILi192ELi128ELi384ELi128ELb0ELb1ELb1ELb1ELb1ELb1EEEEEEEEEvNT_6ParamsE --------------------------
	.section	.nv.constant0._ZN7cutlass13device_kernelIN5flash11enable_sm90INS1_16FlashAttnFwdSm90INS1_25CollectiveMainloopFwdSm90ILi2EN4cute5tupleIJNS5_1CILi1EEES8_S8_EEENS6_IJNS7_ILi192EEENS7_ILi128EEENS7_ILi96EEEEEELi96ENS_12float_e4m3_tEfNS_4arch4Sm90ELb1ELb0ELb1ELb1ELb0ELb1ELb0ELb1ELb1ELb1ELb0ELb0EEENS1_21CollectiveEpilogueFwdINS6_IJSA_SC_SB_EEES9_NS_10bfloat16_tESG_Li384ELb1ELb1ELb0ELb1EEENS1_36VarlenDynamicPersistentTileSchedulerILi192ELi128ELi384ELi128ELb0ELb1ELb1ELb1ELb1ELb1EEEEEEEEEvNT_6ParamsE,"a",@progbits
	.sectionflags	@""
	.align	4
.nv.constant0._ZN7cutlass13device_kernelIN5flash11enable_sm90INS1_16FlashAttnFwdSm90INS1_25CollectiveMainloopFwdSm90ILi2EN4cute5tupleIJNS5_1CILi1EEES8_S8_EEENS6_IJNS7_ILi192EEENS7_ILi128EEENS7_ILi96EEEEEELi96ENS_12float_e4m3_tEfNS_4arch4Sm90ELb1ELb0ELb1ELb1ELb0ELb1ELb0ELb1ELb1ELb1ELb0ELb0EEENS1_21CollectiveEpilogueFwdINS6_IJSA_SC_SB_EEES9_NS_10bfloat16_tESG_Li384ELb1ELb1ELb0ELb1EEENS1_36VarlenDynamicPersistentTileSchedulerILi192ELi128ELi384ELi128ELb0ELb1ELb1ELb1ELb1ELb1EEEEEEEEEvNT_6ParamsE:
	.zero		3584


//--------------------- .nv.constant0._ZN7cutlass13device_kernelIN5flash11enable_sm90INS1_16FlashAttnFwdSm90INS1_25CollectiveMainloopFwdSm90ILi2EN4cute5tupleIJNS5_1CILi1EEES8_S8_EEENS6_IJNS7_ILi192EEENS7_ILi160EEENS7_ILi64EEEEEELi64ENS_12float_e4m3_tEfNS_4arch4Sm90ELb0ELb0ELb1ELb0ELb0ELb0ELb0ELb1ELb1ELb1ELb0ELb0EEENS1_21CollectiveEpilogueFwdINS6_IJSA_SC_SB_EEES9_NS_10bfloat16_tESG_Li384ELb0ELb1ELb0ELb1EEENS1_29StaticPersistentTileSchedulerILb0EEEEEEEEEvNT_6ParamsE --------------------------
	.section	.nv.constant0._ZN7cutlass13device_kernelIN5flash11enable_sm90INS1_16FlashAttnFwdSm90INS1_25CollectiveMainloopFwdSm90ILi2EN4cute5tupleIJNS5_1CILi1EEES8_S8_EEENS6_IJNS7_ILi192EEENS7_ILi160EEENS7_ILi64EEEEEELi64ENS_12float_e4m3_tEfNS_4arch4Sm90ELb0ELb0ELb1ELb0ELb0ELb0ELb0ELb1ELb1ELb1ELb0ELb0EEENS1_21CollectiveEpilogueFwdINS6_IJSA_SC_SB_EEES9_NS_10bfloat16_tESG_Li384ELb0ELb1ELb0ELb1EEENS1_29StaticPersistentTileSchedulerILb0EEEEEEEEEvNT_6ParamsE,"a",@progbits
	.sectionflags	@""
	.align	4
.nv.constant0._ZN7cutlass13device_kernelIN5flash11enable_sm90INS1_16FlashAttnFwdSm90INS1_25CollectiveMainloopFwdSm90ILi2EN4cute5tupleIJNS5_1CILi1EEES8_S8_EEENS6_IJNS7_ILi192EEENS7_ILi160EEENS7_ILi64EEEEEELi64ENS_12float_e4m3_tEfNS_4arch4Sm90ELb0ELb0ELb1ELb0ELb0ELb0ELb0ELb1ELb1ELb1ELb0ELb0EEENS1_21CollectiveEpilogueFwdINS6_IJSA_SC_SB_EEES9_NS_10bfloat16_tESG_Li384ELb0ELb1ELb0ELb1EEENS1_29StaticPersistentTileSchedulerILb0EEEEEEEEEvNT_6ParamsE:
	.zero		3456


//--------------------- .nv.constant0._ZN7cutlass13device_kernelIN5flash11enable_sm90INS1_16FlashAttnFwdSm90INS1_25CollectiveMainloopFwdSm90ILi2EN4cute5tupleIJNS5_1CILi1EEES8_S8_EEENS6_IJNS7_ILi192EEENS7_ILi160EEENS7_ILi64EEEEEELi64ENS_12float_e4m3_tEfNS_4arch4Sm90ELb0ELb0ELb1ELb1ELb0ELb0ELb0ELb1ELb1ELb1ELb0ELb0EEENS1_21CollectiveEpilogueFwdINS6_IJSA_SC_SB_EEES9_NS_10bfloat16_tESG_Li384ELb1ELb1ELb0ELb1EEENS1_36VarlenDynamicPersistentTileSchedulerILi192ELi160ELi384ELi128ELb0ELb1ELb1ELb0ELb1ELb1EEEEEEEEEvNT_6ParamsE --------------------------
	.section	.nv.constant0._ZN7cutlass13device_kernelIN5flash11enable_sm90INS1_16FlashAttnFwdSm90INS1_25CollectiveMainloopFwdSm90ILi2EN4cute5tupleIJNS5_1CILi1EEES8_S8_EEENS6_IJNS7_ILi192EEENS7_ILi160EEENS7_ILi64EEEEEELi64ENS_12float_e4m3_tEfNS_4arch4Sm90ELb0ELb0ELb1ELb1ELb0ELb0ELb0ELb1ELb1ELb1ELb0ELb0EEENS1_21CollectiveEpilogueFwdINS6_IJSA_SC_SB_EEES9_NS_10bfloat16_tESG_Li384ELb1ELb1ELb0ELb1EEENS1_36VarlenDynamicPersistentTileSchedulerILi192ELi160ELi384ELi128ELb0ELb1ELb1ELb0ELb1ELb1EEEEEEEEEvNT_6ParamsE,"a",@progbits
	.sectionflags	@""
	.align	4
.nv.constant0._ZN7cutlass13device_kernelIN5flash11enable_sm90INS1_16FlashAttnFwdSm90INS1_25CollectiveMainloopFwdSm90ILi2EN4cute5tupleIJNS5_1CILi1EEES8_S8_EEENS6_IJNS7_ILi192EEENS7_ILi160EEENS7_ILi64EEEEEELi64ENS_12float_e4m3_tEfNS_4arch4Sm90ELb0ELb0ELb1ELb1ELb0ELb0ELb0ELb1ELb1ELb1ELb0ELb0EEENS1_21CollectiveEpilogueFwdINS6_IJSA_SC_SB_EEES9_NS_10bfloat16_tESG_Li384ELb1ELb1ELb0ELb1EEENS1_36VarlenDynamicPersistentTileSchedulerILi192ELi160ELi384ELi128ELb0ELb1ELb1ELb0ELb1ELb1EEEEEEEEEvNT_6ParamsE:
	.zero		3584


//--------------------- .nv.constant0._ZN7cutlass13device_kernelIN5flash11enable_sm90INS1_16FlashAttnFwdSm90INS1_25CollectiveMainloopFwdSm90ILi2EN4cute5tupleIJNS5_1CILi1EEES8_S8_EEENS6_IJNS7_ILi192EEENS7_ILi160EEENS7_ILi64EEEEEELi64ENS_12float_e4m3_tEfNS_4arch4Sm90ELb0ELb0ELb1ELb1ELb0ELb1ELb0ELb1ELb1ELb1ELb0ELb0EEENS1_21CollectiveEpilogueFwdINS6_IJSA_SC_SB_EEES9_NS_10bfloat16_tESG_Li384ELb1ELb1ELb0ELb1EEENS1_36VarlenDynamicPersistentTileSchedulerILi192ELi160ELi384ELi128ELb0ELb1ELb1ELb0ELb1ELb1EEEEEEEEEvNT_6ParamsE --------------------------
	.section	.nv.constant0._ZN7cutlass13device_kernelIN5flash11enable_sm90INS1_16FlashAttnFwdSm90INS1_25CollectiveMainloopFwdSm90ILi2EN4cute5tupleIJNS5_1CILi1EEES8_S8_EEENS6_IJNS7_ILi192EEENS7_ILi160EEENS7_ILi64EEEEEELi64ENS_12float_e4m3_tEfNS_4arch4Sm90ELb0ELb0ELb1ELb1ELb0ELb1ELb0ELb1ELb1ELb1ELb0ELb0EEENS1_21CollectiveEpilogueFwdINS6_IJSA_SC_SB_EEES9_NS_10bfloat16_tESG_Li384ELb1ELb1ELb0ELb1EEENS1_36VarlenDynamicPersistentTileSchedulerILi192ELi160ELi384ELi128ELb0ELb1ELb1ELb0ELb1ELb1EEEEEEEEEvNT_6ParamsE,"a",@progbits
	.sectionflags	@""
	.align	4
.nv.constant0._ZN7cutlass13device_kernelIN5flash11enable_sm90INS1_16FlashAttnFwdSm90INS1_25CollectiveMainloopFwdSm90ILi2EN4cute5tupleIJNS5_1CILi1EEES8_S8_EEENS6_IJNS7_ILi192EEENS7_ILi160EEENS7_ILi64EEEEEELi64ENS_12float_e4m3_tEfNS_4arch4Sm90ELb0ELb0ELb1ELb1ELb0ELb1ELb0ELb1ELb1ELb1ELb0ELb0EEENS1_21CollectiveEpilogueFwdINS6_IJSA_SC_SB_EEES9_NS_10bfloat16_tESG_Li384ELb1ELb1ELb0ELb1EEENS1_36VarlenDynamicPersistentTileSchedulerILi192ELi160ELi384ELi128ELb0ELb1ELb1ELb0ELb1ELb1EEEEEEEEEvNT_6ParamsE:
	.zero		3584


//--------------------- .nv.constant0._ZN7cutlass13device_kernelIN5flash11enable_sm90INS1_16FlashAttnFwdSm90INS1_25CollectiveMainloopFwdSm90ILi2EN4cute5tupleIJNS5_1CILi1EEES8_S8_EEENS6_IJNS7_ILi192EEENS7_ILi160EEENS7_ILi64EEEEEELi64ENS_12float_e4m3_tEfNS_4arch4Sm90ELb0ELb1ELb1ELb0ELb0ELb0ELb0ELb1ELb1ELb1ELb0ELb0EEENS1_21CollectiveEpilogueFwdINS6_IJSA_SC_SB_EEES9_NS_10bfloat16_tESG_Li384ELb0ELb1ELb0ELb1EEENS1_30DynamicPersistentTileSchedulerILi384ELi128ELb0ELb1ELb1EEEEEEEEEvNT_6ParamsE --------------------------
	.section	.nv.constant0._ZN7cutlass13device_kernelIN5flash11enable_sm90INS1_16FlashAttnFwdSm90INS1_25CollectiveMainloopFwdSm90ILi2EN4cute5tupleIJNS5_1CILi1EEES8_S8_EEENS6_IJNS7_ILi192EEENS7_ILi160EEENS7_ILi64EEEEEELi64ENS_12float_e4m3_tEfNS_4arch4Sm90ELb0ELb1ELb1ELb0ELb0ELb0ELb0ELb1ELb1ELb1ELb0ELb0EEENS1_21CollectiveEpilogueFwdINS6_IJSA_SC_SB_EEES9_NS_10bfloat16_tESG_Li384ELb0ELb1ELb0ELb1EEENS1_30DynamicPersistentTileSchedulerILi384ELi128ELb0ELb1ELb1EEEEEEEEEvNT_6ParamsE,"a",@progbits
	.sectionflags	@""
	.align	4
.nv.constant0._ZN7cutlass13device_kernelIN5flash11enable_sm90INS1_16FlashAttnFwdSm90INS1_25CollectiveMainloopFwdSm90ILi2EN4cute5tupleIJNS5_1CILi1EEES8_S8_EEENS6_IJNS7_ILi192EEENS7_ILi160EEENS7_ILi64EEEEEELi64ENS_12float_e4m3_tEfNS_4arch4Sm90ELb0ELb1ELb1ELb0ELb0ELb0ELb0ELb1ELb1ELb1ELb0ELb0EEENS1_21CollectiveEpilogueFwdINS6_IJSA_SC_SB_EEES9_NS_10bfloat16_tESG_Li384ELb0ELb1ELb0ELb1EEENS1_30DynamicPersistentTileSchedulerILi384ELi128ELb0ELb1ELb1EEEEEEEEEvNT_6ParamsE:
	.zero		3584


//--------------------- .nv.constant0._ZN7cutlass13device_kernelIN5flash11enable_sm90INS1_16FlashAttnFwdSm90INS1_25CollectiveMainloopFwdSm90ILi2EN4cute5tupleIJNS5_1CILi1EEES8_S8_EEENS6_IJNS7_ILi192EEENS7_ILi160EEENS7_ILi64EEEEEELi64ENS_12float_e4m3_tEfNS_4arch4Sm90ELb0ELb1ELb1ELb1ELb0ELb0ELb0ELb1ELb1ELb1ELb0ELb0EEENS1_21CollectiveEpilogueFwdINS6_IJSA_SC_SB_EEES9_NS_10bfloat16_tESG_Li384ELb1ELb1ELb0ELb1EEENS1_36VarlenDynamicPersistentTileSchedulerILi192ELi160ELi384ELi128ELb0ELb1ELb1ELb1ELb0ELb1EEEEEEEEEvNT_6ParamsE --------------------------
	.section	.nv.constant0._ZN7cutlass13device_kernelIN5flash11enable_sm90INS1_16FlashAttnFwdSm90INS1_25CollectiveMainloopFwdSm90ILi2EN4cute5tupleIJNS5_1CILi1EEES8_S8_EEENS6_IJNS7_ILi192EEENS7_ILi160EEENS7_ILi64EEEEEELi64ENS_12float_e4m3_tEfNS_4arch4Sm90ELb0ELb1ELb1ELb1ELb0ELb0ELb0ELb1ELb1ELb1ELb0ELb0EEENS1_21CollectiveEpilogueFwdINS6_IJSA_SC_SB_EEES9_NS_10bfloat16_tESG_Li384ELb1ELb1ELb0ELb1EEENS1_36VarlenDynamicPersistentTileSchedulerILi192ELi160ELi384ELi128ELb0ELb1ELb1ELb1ELb0ELb1EEEEEEEEEvNT_6ParamsE,"a",@progbits
	.sectionflags	@""
	.align	4
.nv.constant0._ZN7cutlass13device_kernelIN5flash11enable_sm90INS1_16FlashAttnFwdSm90INS1_25CollectiveMainloopFwdSm90ILi2EN4cute5tupleIJNS5_1CILi1EEES8_S8_EEENS6_IJNS7_ILi192EEENS7_ILi160EEENS7_ILi64EEEEEELi64ENS_12float_e4m3_tEfNS_4arch4Sm90ELb0ELb1ELb1ELb1ELb0ELb0ELb0ELb1ELb1ELb1ELb0ELb0EEENS1_21CollectiveEpilogueFwdINS6_IJSA_SC_SB_EEES9_NS_10bfloat16_tESG_Li384ELb1ELb1ELb0ELb1EEENS1_36VarlenDynamicPersistentTileSchedulerILi192ELi160ELi384ELi128ELb0ELb1ELb1ELb1ELb0ELb1EEEEEEEEEvNT_6ParamsE:
	.zero		3584


//--------------------- .nv.constant0._ZN7cutlass13device_kernelIN5flash11enable_sm90INS1_16FlashAttnFwdSm90INS1_25CollectiveMainloopFwdSm90ILi2EN4cute5tupleIJNS5_1CILi1EEES8_S8_EEENS6_IJNS7_ILi192EEENS7_ILi160EEENS7_ILi64EEEEEELi64ENS_12float_e4m3_tEfNS_4arch4Sm90ELb0ELb1ELb1ELb1ELb0ELb1ELb0ELb1ELb1ELb1ELb0ELb0EEENS1_21CollectiveEpilogueFwdINS6_IJSA_SC_SB_EEES9_NS_10bfloat16_tESG_Li384ELb1ELb1ELb0ELb1EEENS1_36VarlenDynamicPersistentTileSchedulerILi192ELi160ELi384ELi128ELb0ELb1ELb1ELb1ELb0ELb1EEEEEEEEEvNT_6ParamsE --------------------------
	.section	.nv.constant0._ZN7cutlass13device_kernelIN5flash11enable_sm90INS1_16FlashAttnFwdSm90INS1_25CollectiveMainloopFwdSm90ILi2EN4cute5tupleIJNS5_1CILi1EEES8_S8_EEENS6_IJNS7_ILi192EEENS7_ILi160EEENS7_ILi64EEEEEELi64ENS_12float_e4m3_tEfNS_4arch4Sm90ELb0ELb1ELb1ELb1ELb0ELb1ELb0ELb1ELb1ELb1ELb0ELb0EEENS1_21CollectiveEpilogueFwdINS6_IJSA_SC_SB_EEES9_NS_10bfloat16_tESG_Li384ELb1ELb1ELb0ELb1EEENS1_36VarlenDynamicPersistentTileSchedulerILi192ELi160ELi384ELi128ELb0ELb1ELb1ELb1ELb0ELb1EEEEEEEEEvNT_6ParamsE,"a",@progbits
	.sectionflags	@""
	.align	4
.nv.constant0._ZN7cutlass13device_kernelIN5flash11enable_sm90INS1_16FlashAttnFwdSm90INS1_25CollectiveMainloopFwdSm90ILi2EN4cute5tupleIJNS5_1CILi1EEES8_S8_EEENS6_IJNS7_ILi192EEENS7_ILi160EEENS7_ILi64EEEEEELi64ENS_12float_e4m3_tEfNS_4arch4Sm90ELb0ELb1ELb1ELb1ELb0ELb1ELb0ELb1ELb1ELb1ELb0ELb0EEENS1_21CollectiveEpilogueFwdINS6_IJSA_SC_SB_EEES9_NS_10bfloat16_tESG_Li384ELb1ELb1ELb0ELb1EEENS1_36VarlenDynamicPersistentTileSchedulerILi192ELi160ELi384ELi128ELb0ELb1ELb1ELb1ELb0ELb1EEEEEEEEEvNT_6ParamsE:
	.zero		3584


//--------------------- .nv.constant0._ZN7cutlass13device_kernelIN5flash11enable_sm90INS1_16FlashAttnFwdSm90INS1_25CollectiveMainloopFwdSm90ILi2EN4cute5tupleIJNS5_1CILi1EEES8_S8_EEENS6_IJNS7_ILi192EEENS7_ILi160EEENS7_ILi64EEEEEELi64ENS_12float_e4m3_tEfNS_4arch4Sm90ELb1ELb0ELb1ELb0ELb0ELb0ELb0ELb1ELb1ELb1ELb0ELb0EEENS1_21CollectiveEpilogueFwdINS6_IJSA_SC_SB_EEES9_NS_10bfloat16_tESG_Li384ELb0ELb1ELb0ELb1EEENS1_30DynamicPersistentTileSchedulerILi384ELi128ELb0ELb1ELb1EEEEEEEEEvNT_6ParamsE --------------------------
	.section	.nv.constant0._ZN7cutlass13device_kernelIN5flash11enable_sm90INS1_16FlashAttnFwdSm90INS1_25CollectiveMainloopFwdSm90ILi2EN4cute5tupleIJNS5_1CILi1EEES8_S8_EEENS6_IJNS7_ILi192EEENS7_ILi160EEENS7_ILi64EEEEEELi64ENS_12float_e4m3_tEfNS_4arch4Sm90ELb1ELb0ELb1ELb0ELb0ELb0ELb0ELb1ELb1ELb1ELb0ELb0EEENS1_21CollectiveEpilogueFwdINS6_IJSA_SC_SB_EEES9_NS_10bfloat16_tESG_Li384ELb0ELb1ELb0ELb1EEENS1_30DynamicPersistentTileSchedulerILi384ELi128ELb0ELb1ELb1EEEEEEEEEvNT_6ParamsE,"a",@progbits
	.sectionflags	@""
	.align	4
.nv.constant0._ZN7cutlass13device_kernelIN5flash11enable_sm90INS1_16FlashAttnFwdSm90INS1_25CollectiveMainloopFwdSm90ILi2EN4cute5tupleIJNS5_1CILi1EEES8_S8_EEENS6_IJNS7_ILi192EEENS7_ILi160EEENS7_ILi64EEEEEELi64ENS_12float_e4m3_tEfNS_4arch4Sm90ELb1ELb0ELb1ELb0ELb0ELb0ELb0ELb1ELb1ELb1ELb0ELb0EEENS1_21CollectiveEpilogueFwdINS6_IJSA_SC_SB_EEES9_NS_10bfloat16_tESG_Li384ELb0ELb1ELb0ELb1EEENS1_30DynamicPersistentTileSchedulerILi384ELi128ELb0ELb1ELb1EEEEEEEEEvNT_6ParamsE:
	.zero		3584


//--------------------- .nv.constant0._ZN7cutlass13device_kernelIN5flash11enable_sm90INS1_16FlashAttnFwdSm90INS1_25CollectiveMainloopFwdSm90ILi2EN4cute5tupleIJNS5_1CILi1EEES8_S8_EEENS6_IJNS7_ILi192EEENS7_ILi160EEENS7_ILi64EEEEEELi64ENS_12float_e4m3_tEfNS_4arch4Sm90ELb1ELb0ELb1ELb1ELb0ELb0ELb0ELb1ELb1ELb1ELb0ELb0EEENS1_21CollectiveEpilogueFwdINS6_IJSA_SC_SB_EEES9_NS_10bfloat16_tESG_Li384ELb1ELb1ELb0ELb1EEENS1_36VarlenDynamicPersistentTileSchedulerILi192ELi160ELi384ELi128ELb0ELb1ELb1ELb1ELb1ELb1EEEEEEEEEvNT_6ParamsE --------------------------
	.section	.nv.constant0._ZN7cutlass13device_kernelIN5flash11enable_sm90INS1_16FlashAttnFwdSm90INS1_25CollectiveMainloopFwdSm90ILi2EN4cute5tupleIJNS5_1CILi1EEES8_S8_EEENS6_IJNS7_ILi192EEENS7_ILi160EEENS7_ILi64EEEEEELi64ENS_12float_e4m3_tEfNS_4arch4Sm90ELb1ELb0ELb1ELb1ELb0ELb0ELb0ELb1ELb1ELb1ELb0ELb0EEENS1_21CollectiveEpilogueFwdINS6_IJSA_SC_SB_EEES9_NS_10bfloat16_tESG_Li384ELb1ELb1ELb0ELb1EEENS1_36VarlenDynamicPersistentTileSchedulerILi192ELi160ELi384ELi128ELb0ELb1ELb1ELb1ELb1ELb1EEEEEEEEEvNT_6ParamsE,"a",@progbits
	.sectionflags	@""
	.align	4
.nv.constant0._ZN7cutlass13device_kernelIN5flash11enable_sm90INS1_16FlashAttnFwdSm90INS1_25CollectiveMainloopFwdSm90ILi2EN4cute5tupleIJNS5_1CILi1EEES8_S8_EEENS6_IJNS7_ILi192EEENS7_ILi160EEENS7_ILi64EEEEEELi64ENS_12float_e4m3_tEfNS_4arch4Sm90ELb1ELb0ELb1ELb1ELb0ELb0ELb0ELb1ELb1ELb1ELb0ELb0EEENS1_21CollectiveEpilogueFwdINS6_IJSA_SC_SB_EEES9_NS_10bfloat16_tESG_Li384ELb1ELb1ELb0ELb1EEENS1_36VarlenDynamicPersistentTileSchedulerILi192ELi160ELi384ELi128ELb0ELb1ELb1ELb1ELb1ELb1EEEEEEEEEvNT_6ParamsE:
	.zero		3584


//--------------------- .nv.constant0._ZN7cutlass13device_kernelIN5flash11enable_sm90INS1_16FlashAttnFwdSm90INS1_25CollectiveMainloopFwdSm90ILi2EN4cute5tupleIJNS5_1CILi1EEES8_S8_EEENS6_IJNS7_ILi192EEENS7_ILi160EEENS7_ILi64EEEEEELi64ENS_12float_e4m3_tEfNS_4arch4Sm90ELb1ELb0ELb1ELb1ELb0ELb1ELb0ELb1ELb1ELb1ELb0ELb0EEENS1_21CollectiveEpilogueFwdINS6_IJSA_SC_SB_EEES9_NS_10bfloat16_tESG_Li384ELb1ELb1ELb0ELb1EEENS1_36VarlenDynamicPersistentTileSchedulerILi192ELi160ELi384ELi128ELb0ELb1ELb1ELb1ELb1ELb1EEEEEEEEEvNT_6ParamsE --------------------------
	.section	.nv.constant0._ZN7cutlass13device_kernelIN5flash11enable_sm90INS1_16FlashAttnFwdSm90INS1_25CollectiveMainloopFwdSm90ILi2EN4cute5tupleIJNS5_1CILi1EEES8_S8_EEENS6_IJNS7_ILi192EEENS7_ILi160EEENS7_ILi64EEEEEELi64ENS_12float_e4m3_tEfNS_4arch4Sm90ELb1ELb0ELb1ELb1ELb0ELb1ELb0ELb1ELb1ELb1ELb0ELb0EEENS1_21CollectiveEpilogueFwdINS6_IJSA_SC_SB_EEES9_NS_10bfloat16_tESG_Li384ELb1ELb1ELb0ELb1EEENS1_36VarlenDynamicPersistentTileSchedulerILi192ELi160ELi384ELi128ELb0ELb1ELb1ELb1ELb1ELb1EEEEEEEEEvNT_6ParamsE,"a",@progbits
	.sectionflags	@""
	.align	4
.nv.constant0._ZN7cutlass13device_kernelIN5flash11enable_sm90INS1_16FlashAttnFwdSm90INS1_25CollectiveMainloopFwdSm90ILi2EN4cute5tupleIJNS5_1CILi1EEES8_S8_EEENS6_IJNS7_ILi192EEENS7_ILi160EEENS7_ILi64EEEEEELi64ENS_12float_e4m3_tEfNS_4arch4Sm90ELb1ELb0ELb1ELb1ELb0ELb1ELb0ELb1ELb1ELb1ELb0ELb0EEENS1_21CollectiveEpilogueFwdINS6_IJSA_SC_SB_EEES9_NS_10bfloat16_tESG_Li384ELb1ELb1ELb0ELb1EEENS1_36VarlenDynamicPersistentTileSchedulerILi192ELi160ELi384ELi128ELb0ELb1ELb1ELb1ELb1ELb1EEEEEEEEEvNT_6ParamsE:
	.zero		3584


//--------------------- SYMBOLS --------------------------

	.type		.nv.reservedSmem.offset0,@object
	.size		.nv.reservedSmem.offset0,0x4
